	.target	sm_90a

	.elftype	@"ET_EXEC"


//--------------------- .note.nv.tkinfo           --------------------------
	.section	.note.nv.tkinfo,"",@"SHT_NOTE"
	.sectionflags	@"SHF_NOTE_NV_TKINFO"
	.tkinfo
        /*0018*/ 	.word	0x00000002
        /*0030*/ 	.string	""
        /*0030*/ 	.string	"ptxas"
        /*0030*/ 	.string	"Cuda compilation tools, release 13.0, V13.0.88"
        /*0030*/ 	.string	"Build cuda_13.0.r13.0/compiler.36424714_0"
        /*0030*/ 	.string	"-arch sm_90a -m 64 "



//--------------------- .note.nv.cuinfo           --------------------------
	.section	.note.nv.cuinfo,"",@"SHT_NOTE"
	.sectionflags	@"SHF_NOTE_NV_CUINFO"
        /*0018*/ 	.short	0x0002
        /*001a*/ 	.short	0x005a
        /*001c*/ 	.short	0x0082
	.zero		2


//--------------------- .nv.info                  --------------------------
	.section	.nv.info,"",@"SHT_CUDA_INFO"
	.align	4


	//----- nvinfo : EIATTR_REGCOUNT
	.align		4
        /*0000*/ 	.byte	0x04, 0x2f
        /*0002*/ 	.short	(.L_15 - .L_14)
	.align		4
.L_14:
        /*0004*/ 	.word	index@(_ZN7cutlass13device_kernelINS_4fmha6kernel13FmhaKernelTmaINS1_10collective15FmhaMainloopTmaINS_10bfloat16_tEfN4cute5tupleIJNS7_1CILi64EEENS9_ILi256EEESA_EEENS4_12CausalFusionEJEEENS4_15FmhaFwdEpilogueIS6_fNS8_IJSA_SA_SB_EEEEEJEEEEEvNT_6ParamsE)
        /*0008*/ 	.word	0x000000ec


	//----- nvinfo : EIATTR_FRAME_SIZE
	.align		4
.L_15:
        /*000c*/ 	.byte	0x04, 0x11
        /*000e*/ 	.short	(.L_17 - .L_16)
	.align		4
.L_16:
        /*0010*/ 	.word	index@($__internal_0_$__cuda_sm20_rcp_rn_f32_slowpath)
        /*0014*/ 	.word	0x00000000


	//----- nvinfo : EIATTR_FRAME_SIZE
	.align		4
.L_17:
        /*0018*/ 	.byte	0x04, 0x11
        /*001a*/ 	.short	(.L_19 - .L_18)
	.align		4
.L_18:
        /*001c*/ 	.word	index@(_ZN7cutlass13device_kernelINS_4fmha6kernel13FmhaKernelTmaINS1_10collective15FmhaMainloopTmaINS_10bfloat16_tEfN4cute5tupleIJNS7_1CILi64EEENS9_ILi256EEESA_EEENS4_12CausalFusionEJEEENS4_15FmhaFwdEpilogueIS6_fNS8_IJSA_SA_SB_EEEEEJEEEEEvNT_6ParamsE)
        /*0020*/ 	.word	0x00000000


	//----- nvinfo : EIATTR_MIN_STACK_SIZE
	.align		4
.L_19:
        /*0024*/ 	.byte	0x04, 0x12
        /*0026*/ 	.short	(.L_21 - .L_20)
	.align		4
.L_20:
        /*0028*/ 	.word	index@(_ZN7cutlass13device_kernelINS_4fmha6kernel13FmhaKernelTmaINS1_10collective15FmhaMainloopTmaINS_10bfloat16_tEfN4cute5tupleIJNS7_1CILi64EEENS9_ILi256EEESA_EEENS4_12CausalFusionEJEEENS4_15FmhaFwdEpilogueIS6_fNS8_IJSA_SA_SB_EEEEEJEEEEEvNT_6ParamsE)
        /*002c*/ 	.word	0x00000000
.L_21:


//--------------------- .nv.compat                --------------------------
	.section	.nv.compat,"",@"SHT_CUDA_COMPAT_INFO"
	.align	4
        /*0000*/ 	.byte	0x02, 0x09, 0x01, 0x00, 0x02, 0x02, 0x04, 0x00, 0x02, 0x05, 0x05, 0x00, 0x03, 0x07, 0x01, 0x01
        /*0010*/ 	.byte	0x02, 0x03, 0x01, 0x00, 0x02, 0x06, 0x01, 0x00, 0x04, 0x0b, 0x08, 0x00, 0x00, 0x00, 0x00, 0x00
        /*0020*/ 	.byte	0x00, 0x00, 0x00, 0x00


//--------------------- .nv.info._ZN7cutlass13device_kernelINS_4fmha6kernel13FmhaKernelTmaINS1_10collective15FmhaMainloopTmaINS_10bfloat16_tEfN4cute5tupleIJNS7_1CILi64EEENS9_ILi256EEESA_EEENS4_12CausalFusionEJEEENS4_15FmhaFwdEpilogueIS6_fNS8_IJSA_SA_SB_EEEEEJEEEEEvNT_6ParamsE --------------------------
	.section	.nv.info._ZN7cutlass13device_kernelINS_4fmha6kernel13FmhaKernelTmaINS1_10collective15FmhaMainloopTmaINS_10bfloat16_tEfN4cute5tupleIJNS7_1CILi64EEENS9_ILi256EEESA_EEENS4_12CausalFusionEJEEENS4_15FmhaFwdEpilogueIS6_fNS8_IJSA_SA_SB_EEEEEJEEEEEvNT_6ParamsE,"",@"SHT_CUDA_INFO"
	.sectionflags	@""
	.align	4


	//----- nvinfo : EIATTR_CUDA_API_VERSION
	.align		4
        /*0000*/ 	.byte	0x04, 0x37
        /*0002*/ 	.short	(.L_23 - .L_22)
.L_22:
        /*0004*/ 	.word	0x00000082


	//----- nvinfo : EIATTR_KPARAM_INFO
	.align		4
.L_23:
        /*0008*/ 	.byte	0x04, 0x17
        /*000a*/ 	.short	(.L_25 - .L_24)
.L_24:
        /*000c*/ 	.word	0x00000000
        /*0010*/ 	.short	0x0000
        /*0012*/ 	.short	0x0070
        /*0014*/ 	.byte	0x00, 0xf0, 0x01, 0x20


	//----- nvinfo : EIATTR_SPARSE_MMA_MASK
	.align		4
.L_25:
        /*0018*/ 	.byte	0x03, 0x50
        /*001a*/ 	.short	0x0000


	//----- nvinfo : EIATTR_MAXREG_COUNT
	.align		4
        /*001c*/ 	.byte	0x03, 0x1b
        /*001e*/ 	.short	0x00ff


	//----- nvinfo : EIATTR_NUM_BARRIERS
	.align		4
        /*0020*/ 	.byte	0x02, 0x4c
        /*0022*/ 	.byte	0x02
	.zero		1


	//----- nvinfo : EIATTR_EXTERNS
	.align		4
        /*0024*/ 	.byte	0x04, 0x0f
        /*0026*/ 	.short	(.L_27 - .L_26)


	//   ....[0]....
	.align		4
.L_26:
        /*0028*/ 	.word	index@(__assertfail)


	//----- nvinfo : EIATTR_MERCURY_ISA_VERSION
	.align		4
.L_27:
        /*002c*/ 	.byte	0x03, 0x5f
        /*002e*/ 	.short	0x0101


	//----- nvinfo : EIATTR_COOP_GROUP_MASK_REGIDS
	.align		4
        /*0030*/ 	.byte	0x04, 0x29
        /*0032*/ 	.short	(.L_29 - .L_28)


	//   ....[0]....
.L_28:
        /*0034*/ 	.word	0xffffffff


	//   ....[1]....
        /*0038*/ 	.word	0xffffffff


	//   ....[2]....
        /*003c*/ 	.word	0xffffffff


	//   ....[3]....
        /*0040*/ 	.word	0xffffffff


	//   ....[4]....
        /*0044*/ 	.word	0xffffffff


	//   ....[5]....
        /*0048*/ 	.word	0xffffffff


	//   ....[6]....
        /*004c*/ 	.word	0xffffffff


	//   ....[7]....
        /*0050*/ 	.word	0xffffffff


	//   ....[8]....
        /*0054*/ 	.word	0xffffffff


	//   ....[9]....
        /*0058*/ 	.word	0xffffffff


	//   ....[10]....
        /*005c*/ 	.word	0xffffffff


	//   ....[11]....
        /*0060*/ 	.word	0xffffffff


	//   ....[12]....
        /*0064*/ 	.word	0xffffffff


	//   ....[13]....
        /*0068*/ 	.word	0xffffffff


	//   ....[14]....
        /*006c*/ 	.word	0xffffffff


	//   ....[15]....
        /*0070*/ 	.word	0xffffffff


	//   ....[16]....
        /*0074*/ 	.word	0xffffffff


	//   ....[17]....
        /*0078*/ 	.word	0xffffffff


	//   ....[18]....
        /*007c*/ 	.word	0xffffffff


	//   ....[19]....
        /*0080*/ 	.word	0xffffffff


	//   ....[20]....
        /*0084*/ 	.word	0xffffffff


	//----- nvinfo : EIATTR_COOP_GROUP_INSTR_OFFSETS
	.align		4
.L_29:
        /*0088*/ 	.byte	0x04, 0x28
        /*008a*/ 	.short	(.L_31 - .L_30)


	//   ....[0]....
.L_30:
        /*008c*/ 	.word	0x00000050


	//   ....[1]....
        /*0090*/ 	.word	0x00000140


	//   ....[2]....
        /*0094*/ 	.word	0x00000270


	//   ....[3]....
        /*0098*/ 	.word	0x00000410


	//   ....[4]....
        /*009c*/ 	.word	0x00000580


	//   ....[5]....
        /*00a0*/ 	.word	0x00002e00


	//   ....[6]....
        /*00a4*/ 	.word	0x00002f10


	//   ....[7]....
        /*00a8*/ 	.word	0x00002f90


	//   ....[8]....
        /*00ac*/ 	.word	0x00003050


	//   ....[9]....
        /*00b0*/ 	.word	0x00007ec0


	//   ....[10]....
        /*00b4*/ 	.word	0x00007ed0


	//   ....[11]....
        /*00b8*/ 	.word	0x00007f00


	//   ....[12]....
        /*00bc*/ 	.word	0x00007f10


	//   ....[13]....
        /*00c0*/ 	.word	0x0000e220


	//   ....[14]....
        /*00c4*/ 	.word	0x0000e230


	//   ....[15]....
        /*00c8*/ 	.word	0x0000e260


	//   ....[16]....
        /*00cc*/ 	.word	0x0000e270


	//   ....[17]....
        /*00d0*/ 	.word	0x000125b0


	//   ....[18]....
        /*00d4*/ 	.word	0x000125f0


	//   ....[19]....
        /*00d8*/ 	.word	0x00012630


	//   ....[20]....
        /*00dc*/ 	.word	0x00012650


	//----- nvinfo : EIATTR_SYSCALL_OFFSETS
	.align		4
.L_31:
        /*00e0*/ 	.byte	0x04, 0x46
        /*00e2*/ 	.short	(.L_33 - .L_32)


	//   ....[0]....
.L_32:
        /*00e4*/ 	.word	0x00012f90


	//   ....[1]....
        /*00e8*/ 	.word	0x000130b0


	//----- nvinfo : EIATTR_MBARRIER_INSTR_OFFSETS
	.align		4
.L_33:
        /*00ec*/ 	.byte	0x04, 0x39
        /*00ee*/ 	.short	(.L_35 - .L_34)


	//   ....[0]....
.L_34:
        /*00f0*/ 	.word	0x00000240
        /*00f4*/ 	.word	0x000000ff
        /*00f8*/ 	.word	0x00022040
        /*00fc*/ 	.short	0x0100
        /*00fe*/ 	.byte	0x08
	.zero		1


	//   ....[1]....
        /*0100*/ 	.word	0x00000250
        /*0104*/ 	.word	0x000000ff
        /*0108*/ 	.word	0x00022048
        /*010c*/ 	.short	0x0100
        /*010e*/ 	.byte	0x08
	.zero		1


	//   ....[2]....
        /*0110*/ 	.word	0x00000380
        /*0114*/ 	.word	0x000000ff
        /*0118*/ 	.word	0x00022000
        /*011c*/ 	.short	0x0100
        /*011e*/ 	.byte	0x08
	.zero		1


	//   ....[3]....
        /*0120*/ 	.word	0x00000390
        /*0124*/ 	.word	0x000000ff
        /*0128*/ 	.word	0x00022020
        /*012c*/ 	.short	0x0100
        /*012e*/ 	.byte	0x08
	.zero		1


	//   ....[4]....
        /*0130*/ 	.word	0x000003a0
        /*0134*/ 	.word	0x000000ff
        /*0138*/ 	.word	0x00022008
        /*013c*/ 	.short	0x0100
        /*013e*/ 	.byte	0x08
	.zero		1


	//   ....[5]....
        /*0140*/ 	.word	0x000003b0
        /*0144*/ 	.word	0x000000ff
        /*0148*/ 	.word	0x00022028
        /*014c*/ 	.short	0x0100
        /*014e*/ 	.byte	0x08
	.zero		1


	//   ....[6]....
        /*0150*/ 	.word	0x000003c0
        /*0154*/ 	.word	0x000000ff
        /*0158*/ 	.word	0x00022010
        /*015c*/ 	.short	0x0100
        /*015e*/ 	.byte	0x08
	.zero		1


	//   ....[7]....
        /*0160*/ 	.word	0x000003d0
        /*0164*/ 	.word	0x000000ff
        /*0168*/ 	.word	0x00022030
        /*016c*/ 	.short	0x0100
        /*016e*/ 	.byte	0x08
	.zero		1


	//   ....[8]....
        /*0170*/ 	.word	0x000003e0
        /*0174*/ 	.word	0x000000ff
        /*0178*/ 	.word	0x00022018
        /*017c*/ 	.short	0x0100
        /*017e*/ 	.byte	0x08
	.zero		1


	//   ....[9]....
        /*0180*/ 	.word	0x000003f0
        /*0184*/ 	.word	0x000000ff
        /*0188*/ 	.word	0x00022038
        /*018c*/ 	.short	0x0100
        /*018e*/ 	.byte	0x08
	.zero		1


	//   ....[10]....
        /*0190*/ 	.word	0x00000520
        /*0194*/ 	.word	0x000000ff
        /*0198*/ 	.word	0x00022050
        /*019c*/ 	.short	0x0100
        /*019e*/ 	.byte	0x08
	.zero		1


	//   ....[11]....
        /*01a0*/ 	.word	0x00000530
        /*01a4*/ 	.word	0x000000ff
        /*01a8*/ 	.word	0x00022060
        /*01ac*/ 	.short	0x0100
        /*01ae*/ 	.byte	0x08
	.zero		1


	//   ....[12]....
        /*01b0*/ 	.word	0x00000540
        /*01b4*/ 	.word	0x000000ff
        /*01b8*/ 	.word	0x00022058
        /*01bc*/ 	.short	0x0100
        /*01be*/ 	.byte	0x08
	.zero		1


	//   ....[13]....
        /*01c0*/ 	.word	0x00000550
        /*01c4*/ 	.word	0x000000ff
        /*01c8*/ 	.word	0x00022068
        /*01cc*/ 	.short	0x0100
        /*01ce*/ 	.byte	0x08
	.zero		1


	//   ....[14]....
        /*01d0*/ 	.word	0x00000760
        /*01d4*/ 	.word	0x00000004
        /*01d8*/ 	.word	0x00022048
        /*01dc*/ 	.short	0x010a
        /*01de*/ 	.byte	0x3f
	.zero		1


	//   ....[15]....
        /*01e0*/ 	.word	0x000009f0
        /*01e4*/ 	.word	0x00000004
        /*01e8*/ 	.word	0x00022020
        /*01ec*/ 	.short	0x010a
        /*01ee*/ 	.byte	0x3f
	.zero		1


	//   ....[16]....
        /*01f0*/ 	.word	0x00000bc0
        /*01f4*/ 	.word	0x00000003
        /*01f8*/ 	.word	0x00022020
        /*01fc*/ 	.short	0x010a
        /*01fe*/ 	.byte	0x3f
	.zero		1


	//   ....[17]....
        /*0200*/ 	.word	0x00000df0
        /*0204*/ 	.word	0x00000003
        /*0208*/ 	.word	0x00022020
        /*020c*/ 	.short	0x010a
        /*020e*/ 	.byte	0x3f
	.zero		1


	//   ....[18]....
        /*0210*/ 	.word	0x00001020
        /*0214*/ 	.word	0x00000008
        /*0218*/ 	.word	0x00022020
        /*021c*/ 	.short	0x010a
        /*021e*/ 	.byte	0x3f
	.zero		1


	//   ....[19]....
        /*0220*/ 	.word	0x000012a0
        /*0224*/ 	.word	0x00000002
        /*0228*/ 	.word	0x00022040
        /*022c*/ 	.short	0x010a
        /*022e*/ 	.byte	0x3f
	.zero		1


	//   ....[20]....
        /*0230*/ 	.word	0x00001380
        /*0234*/ 	.word	0x00000002
        /*0238*/ 	.word	0x00022000
        /*023c*/ 	.short	0x010a
        /*023e*/ 	.byte	0x3f
	.zero		1


	//   ....[21]....
        /*0240*/ 	.word	0x00006bd0
        /*0244*/ 	.word	0x00000002
        /*0248*/ 	.word	0x00022008
        /*024c*/ 	.short	0x010a
        /*024e*/ 	.byte	0x3f
	.zero		1


	//   ....[22]....
        /*0250*/ 	.word	0x00007160
        /*0254*/ 	.word	0x00000015
        /*0258*/ 	.word	0x00000000
        /*025c*/ 	.short	0x0101
        /*025e*/ 	.byte	0x3f
	.zero		1


	//   ....[23]....
        /*0260*/ 	.word	0x00007220
        /*0264*/ 	.word	0x00000013
        /*0268*/ 	.word	0x00022000
        /*026c*/ 	.short	0x010a
        /*026e*/ 	.byte	0x3f
	.zero		1


	//   ....[24]....
        /*0270*/ 	.word	0x00007460
        /*0274*/ 	.word	0x00000012
        /*0278*/ 	.word	0x00022020
        /*027c*/ 	.short	0x010a
        /*027e*/ 	.byte	0x3f
	.zero		1


	//   ....[25]....
        /*0280*/ 	.word	0x00008000
        /*0284*/ 	.word	0x00000017
        /*0288*/ 	.word	0x00000000
        /*028c*/ 	.short	0x0101
        /*028e*/ 	.byte	0x3f
	.zero		1


	//   ....[26]....
        /*0290*/ 	.word	0x000082a0
        /*0294*/ 	.word	0x000000c0
        /*0298*/ 	.word	0x00022000
        /*029c*/ 	.short	0x010a
        /*029e*/ 	.byte	0x3f
	.zero		1


	//   ....[27]....
        /*02a0*/ 	.word	0x0000bd90
        /*02a4*/ 	.word	0x0000000d
        /*02a8*/ 	.word	0x00000000
        /*02ac*/ 	.short	0x0101
        /*02ae*/ 	.byte	0x3f
	.zero		1


	//   ....[28]....
        /*02b0*/ 	.word	0x0000be40
        /*02b4*/ 	.word	0x00000015
        /*02b8*/ 	.word	0x00022020
        /*02bc*/ 	.short	0x010a
        /*02be*/ 	.byte	0x3f
	.zero		1


	//   ....[29]....
        /*02c0*/ 	.word	0x0000c110
        /*02c4*/ 	.word	0x00000013
        /*02c8*/ 	.word	0x00022000
        /*02cc*/ 	.short	0x010a
        /*02ce*/ 	.byte	0x3f
	.zero		1


	//   ....[30]....
        /*02d0*/ 	.word	0x0000c3d0
        /*02d4*/ 	.word	0x00000012
        /*02d8*/ 	.word	0x00022020
        /*02dc*/ 	.short	0x010a
        /*02de*/ 	.byte	0x3f
	.zero		1


	//   ....[31]....
        /*02e0*/ 	.word	0x0000e3a0
        /*02e4*/ 	.word	0x00000017
        /*02e8*/ 	.word	0x00000000
        /*02ec*/ 	.short	0x0101
        /*02ee*/ 	.byte	0x3f
	.zero		1


	//   ....[32]....
        /*02f0*/ 	.word	0x0000e650
        /*02f4*/ 	.word	0x00000016
        /*02f8*/ 	.word	0x00022000
        /*02fc*/ 	.short	0x010a
        /*02fe*/ 	.byte	0x3f
	.zero		1


	//   ....[33]....
        /*0300*/ 	.word	0x00012210
        /*0304*/ 	.word	0x00000007
        /*0308*/ 	.word	0x00000000
        /*030c*/ 	.short	0x0101
        /*030e*/ 	.byte	0x3f
	.zero		1


	//   ....[34]....
        /*0310*/ 	.word	0x00012290
        /*0314*/ 	.word	0x00000007
        /*0318*/ 	.word	0x00022020
        /*031c*/ 	.short	0x010a
        /*031e*/ 	.byte	0x3f
	.zero		1


	//----- nvinfo : EIATTR_NUM_MBARRIERS
	.align		4
.L_35:
        /*0320*/ 	.byte	0x03, 0x38
        /*0322*/ 	.short	0x000e


	//----- nvinfo : EIATTR_EXIT_INSTR_OFFSETS
	.align		4
        /*0324*/ 	.byte	0x04, 0x1c
        /*0326*/ 	.short	(.L_37 - .L_36)


	//   ....[0]....
.L_36:
        /*0328*/ 	.word	0x00013870


	//----- nvinfo : EIATTR_MAX_THREADS
	.align		4
.L_37:
        /*032c*/ 	.byte	0x04, 0x05
        /*032e*/ 	.short	(.L_39 - .L_38)
.L_38:
        /*0330*/ 	.word	0x00000080
        /*0334*/ 	.word	0x00000001
        /*0338*/ 	.word	0x00000001


	//----- nvinfo : EIATTR_CRS_STACK_SIZE
	.align		4
.L_39:
        /*033c*/ 	.byte	0x04, 0x1e
        /*033e*/ 	.short	(.L_41 - .L_40)
.L_40:
        /*0340*/ 	.word	0x00000000


	//----- nvinfo : EIATTR_CBANK_PARAM_SIZE
	.align		4
.L_41:
        /*0344*/ 	.byte	0x03, 0x19
        /*0346*/ 	.short	0x0870


	//----- nvinfo : EIATTR_PARAM_CBANK
	.align		4
        /*0348*/ 	.byte	0x04, 0x0a
        /*034a*/ 	.short	(.L_43 - .L_42)
	.align		4
.L_42:
        /*034c*/ 	.word	index@(.nv.constant0._ZN7cutlass13device_kernelINS_4fmha6kernel13FmhaKernelTmaINS1_10collective15FmhaMainloopTmaINS_10bfloat16_tEfN4cute5tupleIJNS7_1CILi64EEENS9_ILi256EEESA_EEENS4_12CausalFusionEJEEENS4_15FmhaFwdEpilogueIS6_fNS8_IJSA_SA_SB_EEEEEJEEEEEvNT_6ParamsE)
        /*0350*/ 	.short	0x0210
        /*0352*/ 	.short	0x0870


	//----- nvinfo : EIATTR_SW_WAR
	.align		4
.L_43:
        /*0354*/ 	.byte	0x04, 0x36
        /*0356*/ 	.short	(.L_45 - .L_44)
.L_44:
        /*0358*/ 	.word	0x00000008
.L_45:


//--------------------- .nv.callgraph             --------------------------
	.section	.nv.callgraph,"",@"SHT_CUDA_CALLGRAPH"
	.align	4
	.sectionentsize	8
	.align		4
        /*0000*/ 	.word	0x00000000
	.align		4
        /*0004*/ 	.word	0xffffffff
	.align		4
        /*0008*/ 	.word	index@(_ZN7cutlass13device_kernelINS_4fmha6kernel13FmhaKernelTmaINS1_10collective15FmhaMainloopTmaINS_10bfloat16_tEfN4cute5tupleIJNS7_1CILi64EEENS9_ILi256EEESA_EEENS4_12CausalFusionEJEEENS4_15FmhaFwdEpilogueIS6_fNS8_IJSA_SA_SB_EEEEEJEEEEEvNT_6ParamsE)
	.align		4
        /*000c*/ 	.word	index@(__assertfail)
	.align		4
        /*0010*/ 	.word	0x00000000
	.align		4
        /*0014*/ 	.word	0xfffffffe
	.align		4
        /*0018*/ 	.word	0x00000000
	.align		4
        /*001c*/ 	.word	0xfffffffd
	.align		4
        /*0020*/ 	.word	0x00000000
	.align		4
        /*0024*/ 	.word	0xfffffffc


//--------------------- .nv.constant4             --------------------------
	.section	.nv.constant4,"a",@progbits
	.align	8
	.align		8
.nv.constant4:
        /*0000*/ 	.dword	__assertfail
	.align		8
        /*0008*/ 	.dword	__unnamed_1
	.align		8
        /*0010*/ 	.dword	_ZN39_INTERNAL_8466d633_4_k_cu_626a6f1c_29474cuda3std3__45__cpo5beginE
	.align		8
        /*0018*/ 	.dword	_ZN39_INTERNAL_8466d633_4_k_cu_626a6f1c_29474cuda3std3__45__cpo3endE
	.align		8
        /*0020*/ 	.dword	_ZN39_INTERNAL_8466d633_4_k_cu_626a6f1c_29474cuda3std3__45__cpo6cbeginE
	.align		8
        /*0028*/ 	.dword	_ZN39_INTERNAL_8466d633_4_k_cu_626a6f1c_29474cuda3std3__45__cpo4cendE
	.align		8
        /*0030*/ 	.dword	_ZN39_INTERNAL_8466d633_4_k_cu_626a6f1c_29474cuda3std3__441_GLOBAL__N__8466d633_4_k_cu_626a6f1c_29476ignoreE
	.align		8
        /*0038*/ 	.dword	_ZN39_INTERNAL_8466d633_4_k_cu_626a6f1c_29474cuda3std3__419piecewise_constructE
	.align		8
        /*0040*/ 	.dword	_ZN39_INTERNAL_8466d633_4_k_cu_626a6f1c_29474cuda3std3__48in_placeE
	.align		8
        /*0048*/ 	.dword	_ZN39_INTERNAL_8466d633_4_k_cu_626a6f1c_29474cuda3std6ranges3__45__cpo4swapE
	.align		8
        /*0050*/ 	.dword	_ZN39_INTERNAL_8466d633_4_k_cu_626a6f1c_29474cuda3std6ranges3__45__cpo9iter_moveE
	.align		8
        /*0058*/ 	.dword	_ZN39_INTERNAL_8466d633_4_k_cu_626a6f1c_29474cute7productE
	.align		8
        /*0060*/ 	.dword	_ZN39_INTERNAL_8466d633_4_k_cu_626a6f1c_29474cute1_E
	.align		8
        /*0068*/ 	.dword	$str$23
	.align		8
        /*0070*/ 	.dword	$str$24


//--------------------- .text._ZN7cutlass13device_kernelINS_4fmha6kernel13FmhaKernelTmaINS1_10collective15FmhaMainloopTmaINS_10bfloat16_tEfN4cute5tupleIJNS7_1CILi64EEENS9_ILi256EEESA_EEENS4_12CausalFusionEJEEENS4_15FmhaFwdEpilogueIS6_fNS8_IJSA_SA_SB_EEEEEJEEEEEvNT_6ParamsE --------------------------
	.section	.text._ZN7cutlass13device_kernelINS_4fmha6kernel13FmhaKernelTmaINS1_10collective15FmhaMainloopTmaINS_10bfloat16_tEfN4cute5tupleIJNS7_1CILi64EEENS9_ILi256EEESA_EEENS4_12CausalFusionEJEEENS4_15FmhaFwdEpilogueIS6_fNS8_IJSA_SA_SB_EEEEEJEEEEEvNT_6ParamsE,"ax",@progbits
	.align	128
.text._ZN7cutlass13device_kernelINS_4fmha6kernel13FmhaKernelTmaINS1_10collective15FmhaMainloopTmaINS_10bfloat16_tEfN4cute5tupleIJNS7_1CILi64EEENS9_ILi256EEESA_EEENS4_12CausalFusionEJEEENS4_15FmhaFwdEpilogueIS6_fNS8_IJSA_SA_SB_EEEEEJEEEEEvNT_6ParamsE:
        .type           _ZN7cutlass13device_kernelINS_4fmha6kernel13FmhaKernelTmaINS1_10collective15FmhaMainloopTmaINS_10bfloat16_tEfN4cute5tupleIJNS7_1CILi64EEENS9_ILi256EEESA_EEENS4_12CausalFusionEJEEENS4_15FmhaFwdEpilogueIS6_fNS8_IJSA_SA_SB_EEEEEJEEEEEvNT_6ParamsE,@function
        .size           _ZN7cutlass13device_kernelINS_4fmha6kernel13FmhaKernelTmaINS1_10collective15FmhaMainloopTmaINS_10bfloat16_tEfN4cute5tupleIJNS7_1CILi64EEENS9_ILi256EEESA_EEENS4_12CausalFusionEJEEENS4_15FmhaFwdEpilogueIS6_fNS8_IJSA_SA_SB_EEEEEJEEEEEvNT_6ParamsE,(.L_x_78 - _ZN7cutlass13device_kernelINS_4fmha6kernel13FmhaKernelTmaINS1_10collective15FmhaMainloopTmaINS_10bfloat16_tEfN4cute5tupleIJNS7_1CILi64EEENS9_ILi256EEESA_EEENS4_12CausalFusionEJEEENS4_15FmhaFwdEpilogueIS6_fNS8_IJSA_SA_SB_EEEEEJEEEEEvNT_6ParamsE)
        .other          _ZN7cutlass13device_kernelINS_4fmha6kernel13FmhaKernelTmaINS1_10collective15FmhaMainloopTmaINS_10bfloat16_tEfN4cute5tupleIJNS7_1CILi64EEENS9_ILi256EEESA_EEENS4_12CausalFusionEJEEENS4_15FmhaFwdEpilogueIS6_fNS8_IJSA_SA_SB_EEEEEJEEEEEvNT_6ParamsE,@"STO_CUDA_ENTRY STV_DEFAULT"
_ZN7cutlass13device_kernelINS_4fmha6kernel13FmhaKernelTmaINS1_10collective15FmhaMainloopTmaINS_10bfloat16_tEfN4cute5tupleIJNS7_1CILi64EEENS9_ILi256EEESA_EEENS4_12CausalFusionEJEEENS4_15FmhaFwdEpilogueIS6_fNS8_IJSA_SA_SB_EEEEEJEEEEEvNT_6ParamsE:
[----:B------:R-:W1:Y:S01]  /*0000*/  LDC R1, c[0x0][0x28] ;  /* 0x00000a00ff017b82 */ /* 0x000e620000000800 */
[----:B------:R-:W2:Y:S01]  /*0010*/  S2R R16, SR_TID.X ;  /* 0x0000000000107919 */ /* 0x000ea20000002100 */
[----:B------:R-:W-:Y:S01]  /*0020*/  ELECT P0, URZ, PT ;  /* 0x00000000003f782f */ /* 0x000fe20003800000 */
[----:B------:R-:W-:Y:S01]  /*0030*/  BSSY B0, `(.L_x_0) ;  /* 0x0000010000007945 */ /* 0x000fe20003800000 */
[----:B--2---:R-:W-:-:S05]  /*0040*/  SHF.R.U32.HI R10, RZ, 0x5, R16 ;  /* 0x00000005ff0a7819 */ /* 0x004fca0000011610 */
[----:B------:R-:W2:Y:S02]  /*0050*/  SHFL.IDX PT, R0, R10, RZ, 0x1f ;  /* 0x00001fff0a007589 */ /* 0x000ea400000e0000 */
[----:B--2---:R-:W-:-:S13]  /*0060*/  ISETP.NE.OR P0, PT, R0, RZ, !P0 ;  /* 0x000000ff0000720c */ /* 0x004fda0004705670 */
[----:B-1----:R-:W-:Y:S05]  /*0070*/  @P0 BRA `(.L_x_1) ;  /* 0x00000000002c0947 */ /* 0x002fea0003800000 */
[----:B------:R-:W-:Y:S02]  /*0080*/  ULDC.64 UR4, c[0x0][0x198] ;  /* 0x0000660000047ab9 */ /* 0x000fe40000000a00 */
[----:B------:R-:W-:Y:S02]  /*0090*/  UIADD3 UR6, UP0, UR4, 0xf0, URZ ;  /* 0x000000f004067890 */ /* 0x000fe4000ff1e03f */
[----:B------:R-:W-:Y:S02]  /*00a0*/  UIADD3 UR8, UP1, UR4, 0x1f0, URZ ;  /* 0x000001f004087890 */ /* 0x000fe4000ff3e03f */
[----:B------:R-:W-:Y:S02]  /*00b0*/  UIADD3 UR4, UP2, UR4, 0x2f0, URZ ;  /* 0x000002f004047890 */ /* 0x000fe4000ff5e03f */
[----:B------:R-:W-:Y:S02]  /*00c0*/  UIADD3.X UR7, URZ, UR5, URZ, UP0, !UPT ;  /* 0x000000053f077290 */ /* 0x000fe400087fe43f */
[----:B------:R-:W-:-:S02]  /*00d0*/  UIADD3.X UR9, URZ, UR5, URZ, UP1, !UPT ;  /* 0x000000053f097290 */ /* 0x000fc40008ffe43f */
[----:B------:R-:W-:-:S05]  /*00e0*/  UIADD3.X UR5, URZ, UR5, URZ, UP2, !UPT ;  /* 0x000000053f057290 */ /* 0x000fca00097fe43f */
[----:B------:R1:W-:Y:S02]  /*00f0*/  UTMACCTL.PF [UR6] ;  /* 0x00000000060079b9 */ /* 0x0003e40008040000 */
[----:B------:R1:W-:Y:S02]  /*0100*/  UTMACCTL.PF [UR8] ;  /* 0x00000000080079b9 */ /* 0x0003e40008040000 */
[----:B------:R1:W-:Y:S02]  /*0110*/  UTMACCTL.PF [UR4] ;  /* 0x00000000040079b9 */ /* 0x0003e40008040000 */
[----:B-1----:R-:W-:Y:S01]  /*0120*/  NOP ;  /* 0x0000000000007918 */ /* 0x002fe20000000000 */
.L_x_1:
[----:B------:R-:W-:Y:S05]  /*0130*/  BSYNC B0 ;  /* 0x0000000000007941 */ /* 0x000fea0003800000 */
.L_x_0:
[----:B------:R-:W1:Y:S02]  /*0140*/  SHFL.IDX PT, R0, R10, RZ, 0x1f ;  /* 0x00001fff0a007589 */ /* 0x000e6400000e0000 */
[----:B-1----:R-:W-:-:S13]  /*0150*/  ISETP.NE.AND P0, PT, R0, RZ, PT ;  /* 0x000000ff0000720c */ /* 0x002fda0003f05270 */
[----:B------:R-:W-:Y:S05]  /*0160*/  @P0 BRA `(.L_x_2) ;  /* 0x0000000000400947 */ /* 0x000fea0003800000 */
[----:B------:R-:W1:Y:S01]  /*0170*/  S2UR UR8, SR_CgaCtaId ;  /* 0x00000000000879c3 */ /* 0x000e620000008800 */
[----:B------:R-:W-:Y:S01]  /*0180*/  UMOV UR4, 0x400 ;  /* 0x0000040000047882 */ /* 0x000fe20000000000 */
[----:B------:R-:W-:Y:S01]  /*0190*/  UMOV UR5, 0x1 ;  /* 0x0000000100057882 */ /* 0x000fe20000000000 */
[----:B------:R-:W-:Y:S01]  /*01a0*/  UMOV UR6, 0x80 ;  /* 0x0000008000067882 */ /* 0x000fe20000000000 */
[----:B------:R-:W-:Y:S01]  /*01b0*/  ELECT P0, URZ, PT ;  /* 0x00000000003f782f */ /* 0x000fe20003800000 */
[----:B------:R-:W-:-:S04]  /*01c0*/  UIADD3 UR6, -UR6, 0x100000, URZ ;  /* 0x0010000006067890 */ /* 0x000fc8000fffe13f */
[----:B------:R-:W-:Y:S02]  /*01d0*/  USHF.L.U32 UR7, UR6, 0xb, URZ ;  /* 0x0000000b06077899 */ /* 0x000fe4000800063f */
[----:B------:R-:W-:Y:S02]  /*01e0*/  USHF.L.U32 UR6, UR6, 0x1, URZ ;  /* 0x0000000106067899 */ /* 0x000fe4000800063f */
[----:B-1----:R-:W-:Y:S02]  /*01f0*/  ULEA UR8, UR8, UR4, 0x18 ;  /* 0x0000000408087291 */ /* 0x002fe4000f8ec03f */
[----:B------:R-:W-:-:S04]  /*0200*/  UIADD3 UR4, -UR5, 0x100000, URZ ;  /* 0x0010000005047890 */ /* 0x000fc8000fffe13f */
[----:B------:R-:W-:Y:S02]  /*0210*/  USHF.L.U32 UR5, UR4, 0xb, URZ ;  /* 0x0000000b04057899 */ /* 0x000fe4000800063f */
[----:B------:R-:W-:Y:S01]  /*0220*/  USHF.L.U32 UR4, UR4, 0x1, URZ ;  /* 0x0000000104047899 */ /* 0x000fe2000800063f */
[----:B------:R-:W1:Y:S11]  /*0230*/  FENCE.VIEW.ASYNC.S ;  /* 0x00000000000073c6 */ /* 0x000e760000000000 */
[----:B-1----:R1:W2:Y:S01]  /*0240*/  SYNCS.EXCH.64 URZ, [UR8+0x22040], UR4 ;  /* 0x02204004083f75b2 */ /* 0x0022a20008000100 */
[----:B------:R1:W3:Y:S01]  /*0250*/  SYNCS.EXCH.64 URZ, [UR8+0x22048], UR6 ;  /* 0x02204806083f75b2 */ /* 0x0002e20008000100 */
[----:B------:R-:W-:Y:S01]  /*0260*/  NOP ;  /* 0x0000000000007918 */ /* 0x000fe20000000000 */
.L_x_2:
[----:B------:R-:W4:Y:S01]  /*0270*/  SHFL.IDX PT, R0, R10, RZ, 0x1f ;  /* 0x00001fff0a007589 */ /* 0x000f2200000e0000 */
[----:B------:R-:W-:Y:S01]  /*0280*/  NOP ;  /* 0x0000000000007918 */ /* 0x000fe20000000000 */
[----:B----4-:R-:W-:-:S13]  /*0290*/  ISETP.NE.AND P0, PT, R0, RZ, PT ;  /* 0x000000ff0000720c */ /* 0x010fda0003f05270 */
[----:B------:R-:W-:Y:S05]  /*02a0*/  @P0 BRA `(.L_x_3) ;  /* 0x0000000000580947 */ /* 0x000fea0003800000 */
[----:B-1----:R-:W1:Y:S01]  /*02b0*/  S2UR UR5, SR_CgaCtaId ;  /* 0x00000000000579c3 */ /* 0x002e620000008800 */
[----:B------:R-:W-:Y:S01]  /*02c0*/  UMOV UR4, 0x400 ;  /* 0x0000040000047882 */ /* 0x000fe20000000000 */
[----:B------:R-:W-:Y:S01]  /*02d0*/  UMOV UR6, 0x1 ;  /* 0x0000000100067882 */ /* 0x000fe20000000000 */
[----:B------:R-:W-:Y:S01]  /*02e0*/  UMOV UR7, 0x80 ;  /* 0x0000008000077882 */ /* 0x000fe20000000000 */
[----:B------:R-:W-:Y:S01]  /*02f0*/  ELECT P0, URZ, PT ;  /* 0x00000000003f782f */ /* 0x000fe20003800000 */
[----:B-1----:R-:W-:Y:S02]  /*0300*/  ULEA UR8, UR5, UR4, 0x18 ;  /* 0x0000000405087291 */ /* 0x002fe4000f8ec03f */
[----:B------:R-:W-:-:S04]  /*0310*/  UIADD3 UR4, -UR6, 0x100000, URZ ;  /* 0x0010000006047890 */ /* 0x000fc8000fffe13f */
[----:B------:R-:W-:Y:S02]  /*0320*/  USHF.L.U32 UR5, UR4, 0xb, URZ ;  /* 0x0000000b04057899 */ /* 0x000fe4000800063f */
[----:B------:R-:W-:Y:S02]  /*0330*/  USHF.L.U32 UR4, UR4, 0x1, URZ ;  /* 0x0000000104047899 */ /* 0x000fe4000800063f */
[----:B------:R-:W-:-:S04]  /*0340*/  UIADD3 UR6, -UR7, 0x100000, URZ ;  /* 0x0010000007067890 */ /* 0x000fc8000fffe13f */
[----:B------:R-:W-:Y:S02]  /*0350*/  USHF.L.U32 UR7, UR6, 0xb, URZ ;  /* 0x0000000b06077899 */ /* 0x000fe4000800063f */
[----:B------:R-:W-:Y:S01]  /*0360*/  USHF.L.U32 UR6, UR6, 0x1, URZ ;  /* 0x0000000106067899 */ /* 0x000fe2000800063f */
[----:B------:R-:W1:Y:S03]  /*0370*/  FENCE.VIEW.ASYNC.S ;  /* 0x00000000000073c6 */ /* 0x000e660000000000 */
[----:B-1----:R4:W1:Y:S08]  /*0380*/  SYNCS.EXCH.64 URZ, [UR8+0x22000], UR4 ;  /* 0x02200004083f75b2 */ /* 0x0028700008000100 */
[----:B------:R4:W1:Y:S01]  /*0390*/  SYNCS.EXCH.64 URZ, [UR8+0x22020], UR6 ;  /* 0x02202006083f75b2 */ /* 0x0008620008000100 */
[----:B------:R4:W1:Y:S01]  /*03a0*/  SYNCS.EXCH.64 URZ, [UR8+0x22008], UR4 ;  /* 0x02200804083f75b2 */ /* 0x0008620008000100 */
[----:B------:R4:W1:Y:S01]  /*03b0*/  SYNCS.EXCH.64 URZ, [UR8+0x22028], UR6 ;  /* 0x02202806083f75b2 */ /* 0x0008620008000100 */
[----:B------:R4:W1:Y:S01]  /*03c0*/  SYNCS.EXCH.64 URZ, [UR8+0x22010], UR4 ;  /* 0x02201004083f75b2 */ /* 0x0008620008000100 */
[----:B------:R4:W1:Y:S01]  /*03d0*/  SYNCS.EXCH.64 URZ, [UR8+0x22030], UR6 ;  /* 0x02203006083f75b2 */ /* 0x0008620008000100 */
[----:B------:R4:W1:Y:S01]  /*03e0*/  SYNCS.EXCH.64 URZ, [UR8+0x22018], UR4 ;  /* 0x02201804083f75b2 */ /* 0x0008620008000100 */
[----:B------:R4:W1:Y:S02]  /*03f0*/  SYNCS.EXCH.64 URZ, [UR8+0x22038], UR6 ;  /* 0x02203806083f75b2 */ /* 0x0008640008000100 */
[----:B----4-:R-:W-:Y:S01]  /*0400*/  NOP ;  /* 0x0000000000007918 */ /* 0x010fe20000000000 */
.L_x_3:
        /* <DEDUP_REMOVED lines=20> */
[----:B------:R4:W1:Y:S02]  /*0550*/  SYNCS.EXCH.64 URZ, [UR8+0x22068], UR6 ;  /* 0x02206806083f75b2 */ /* 0x0008640008000100 */
[----:B----4-:R-:W-:Y:S01]  /*0560*/  NOP ;  /* 0x0000000000007918 */ /* 0x010fe20000000000 */
.L_x_4:
[----:B------:R-:W4:Y:S01]  /*0570*/  S2UR UR11, SR_CTAID.X ;  /* 0x00000000000b79c3 */ /* 0x000f220000002500 */
[----:B------:R-:W5:Y:S01]  /*0580*/  SHFL.IDX PT, R10, R10, RZ, 0x1f ;  /* 0x00001fff0a0a7589 */ /* 0x000f6200000e0000 */
[----:B-1----:R-:W-:Y:S01]  /*0590*/  ULDC UR4, c[0x0][0x28c] ;  /* 0x0000a30000047ab9 */ /* 0x002fe20000000800 */
[----:B------:R-:W-:Y:S02]  /*05a0*/  ELECT P0, URZ, PT ;  /* 0x00000000003f782f */ /* 0x000fe40003800000 */
[----:B------:R-:W-:Y:S01]  /*05b0*/  SHF.R.S32.HI R3, RZ, 0x1f, R16 ;  /* 0x0000001fff037819 */ /* 0x000fe20000011410 */
[----:B------:R-:W-:Y:S01]  /*05c0*/  UIADD3 UR4, UR4, 0xff, URZ ;  /* 0x000000ff04047890 */ /* 0x000fe2000fffe03f */
[----:B------:R-:W-:Y:S01]  /*05d0*/  NOP ;  /* 0x0000000000007918 */ /* 0x000fe20000000000 */
[----:B------:R-:W-:Y:S01]  /*05e0*/  BSSY B0, `(.L_x_5) ;  /* 0x000002e000007945 */ /* 0x000fe20003800000 */
[----:B------:R-:W-:Y:S01]  /*05f0*/  LEA.HI R3, R3, R16, RZ, 0x7 ;  /* 0x0000001003037211 */ /* 0x000fe200078f38ff */
[----:B------:R-:W-:Y:S01]  /*0600*/  USHF.R.S32.HI UR5, URZ, 0x1f, UR4 ;  /* 0x0000001f3f057899 */ /* 0x000fe20008011404 */
[----:B------:R-:W1:Y:S01]  /*0610*/  S2UR UR36, SR_CTAID.Y ;  /* 0x00000000002479c3 */ /* 0x000e620000002600 */
[----:B------:R-:W-:-:S02]  /*0620*/  MOV R9, RZ ;  /* 0x000000ff00097202 */ /* 0x000fc40000000f00 */
[----:B------:R-:W-:Y:S01]  /*0630*/  ULEA.HI UR5, UR5, UR4, URZ, 0x8 ;  /* 0x0000000405057291 */ /* 0x000fe2000f8f403f */
[----:B------:R-:W-:-:S03]  /*0640*/  LOP3.LUT R3, R3, 0xffffff80, RZ, 0xc0, !PT ;  /* 0xffffff8003037812 */ /* 0x000fc600078ec0ff */
[----:B------:R-:W-:Y:S01]  /*0650*/  USHF.R.S32.HI UR5, URZ, 0x8, UR5 ;  /* 0x000000083f057899 */ /* 0x000fe20008011405 */
[----:B------:R-:W1:Y:S01]  /*0660*/  S2UR UR37, SR_CTAID.Z ;  /* 0x00000000002579c3 */ /* 0x000e620000002700 */
[----:B----4-:R-:W-:-:S07]  /*0670*/  USHF.L.U32 UR11, UR11, 0x6, URZ ;  /* 0x000000060b0b7899 */ /* 0x010fce000800063f */
[----:B--23--:R-:W-:Y:S01]  /*0680*/  BAR.SYNC.DEFER_BLOCKING 0x0 ;  /* 0x0000000000007b1d */ /* 0x00cfe20000010000 */
[----:B-----5:R-:W-:Y:S01]  /*0690*/  ISETP.EQ.AND P1, PT, R10, RZ, P0 ;  /* 0x000000ff0a00720c */ /* 0x020fe20000722270 */
[----:B------:R-:W-:-:S04]  /*06a0*/  IMAD.U32 R0, RZ, RZ, UR11 ;  /* 0x0000000bff007e24 */ /* 0x000fc8000f8e00ff */
[----:B------:R-:W-:-:S05]  /*06b0*/  VIADD R0, R0, 0x13f ;  /* 0x0000013f00007836 */ /* 0x000fca0000000000 */
[----:B------:R-:W-:Y:S01]  /*06c0*/  SHF.R.U32.HI R20, RZ, 0x8, R0 ;  /* 0x00000008ff147819 */ /* 0x000fe20000011600 */
[----:B------:R-:W-:-:S03]  /*06d0*/  IMAD.IADD R0, R16, 0x1, -R3 ;  /* 0x0000000110007824 */ /* 0x000fc600078e0a03 */
[----:B------:R-:W-:Y:S01]  /*06e0*/  VIMNMX R2, R20, UR5, PT ;  /* 0x0000000514027c48 */ /* 0x000fe2000bfe0100 */
[----:B-1----:R-:W-:Y:S06]  /*06f0*/  @!P1 BRA `(.L_x_6) ;  /* 0x0000000000709947 */ /* 0x002fec0003800000 */
[----:B------:R-:W1:Y:S01]  /*0700*/  S2R R4, SR_CgaCtaId ;  /* 0x0000000000047919 */ /* 0x000e620000008800 */
[----:B------:R-:W-:Y:S01]  /*0710*/  MOV R3, 0x400 ;  /* 0x0000040000037802 */ /* 0x000fe20000000f00 */
[----:B------:R-:W-:Y:S01]  /*0720*/  IMAD.MOV.U32 R5, RZ, RZ, 0x1 ;  /* 0x00000001ff057424 */ /* 0x000fe200078e00ff */
[----:B------:R-:W-:Y:S02]  /*0730*/  ISETP.NE.AND P3, PT, R0, RZ, PT ;  /* 0x000000ff0000720c */ /* 0x000fe40003f65270 */
[----:B-1----:R-:W-:Y:S02]  /*0740*/  LEA R4, R4, R3, 0x18 ;  /* 0x0000000304047211 */ /* 0x002fe400078ec0ff */
[----:B------:R-:W-:-:S09]  /*0750*/  SHF.L.U32 R3, R5, 0x1f, RZ ;  /* 0x0000001f05037819 */ /* 0x000fd200000006ff */
.L_x_7:
[----:B-1----:R1:W2:Y:S02]  /*0760*/  SYNCS.PHASECHK.TRANS64.TRYWAIT P2, [R4+URZ+0x22048], R3 ;  /* 0x02204803040075a7 */ /* 0x0022a4000804017f */
[----:B--2---:R-:W-:Y:S05]  /*0770*/  @!P2 NANOSLEEP.SYNCS 0x989680 ;  /* 0x009896800000a95d */ /* 0x004fea0003900000 */
[----:B------:R-:W2:Y:S02]  /*0780*/  @!P2 SYNCS.PHASECHK.TRANS64 P2, [R4+URZ+0x22048], R3 ;  /* 0x022048030400a5a7 */ /* 0x000ea4000804007f */
[----:B--2---:R-:W-:Y:S05]  /*0790*/  @!P2 BRA `(.L_x_7) ;  /* 0xfffffffc00f0a947 */ /* 0x004fea000383ffff */
[----:B------:R-:W-:Y:S05]  /*07a0*/  @P3 BRA `(.L_x_8) ;  /* 0x0000000000143947 */ /* 0x000fea0003800000 */
[----:B------:R-:W-:Y:S02]  /*07b0*/  LOP3.LUT P2, RZ, R16, 0x1f, RZ, 0xc0, !PT ;  /* 0x0000001f10ff7812 */ /* 0x000fe4000784c0ff */
[----:B-1----:R-:W-:-:S04]  /*07c0*/  MOV R3, 0x2000 ;  /* 0x0000200000037802 */ /* 0x002fc80000000f00 */
[----:B------:R2:W-:Y:S07]  /*07d0*/  SYNCS.ARRIVE.TRANS64 RZ, [R4+URZ+0x22040], R3 ;  /* 0x0220400304ff79a7 */ /* 0x0005ee000800003f */
[----:B------:R-:W-:Y:S05]  /*07e0*/  @!P2 BRA `(.L_x_8) ;  /* 0x000000000004a947 */ /* 0x000fea0003800000 */
[----:B------:R-:W-:Y:S01]  /*07f0*/  BPT.TRAP 0x1 ;  /* 0x000000040000795c */ /* 0x000fe20000300000 */
.L_x_8:
[----:B------:R-:W-:Y:S01]  /*0800*/  R2UR UR8, R4 ;  /* 0x00000000040872ca */ /* 0x000fe200000e0000 */
[----:B------:R-:W-:Y:S01]  /*0810*/  ULDC.64 UR4, c[0x0][0x198] ;  /* 0x0000660000047ab9 */ /* 0x000fe20000000a00 */
[----:B------:R-:W-:Y:S01]  /*0820*/  UMOV UR6, 0x0 ;  /* 0x0000000000067882 */ /* 0x000fe20000000000 */
[----:B------:R-:W-:Y:S01]  /*0830*/  UIADD3 UR4, UP0, UR4, 0xf0, URZ ;  /* 0x000000f004047890 */ /* 0x000fe2000ff1e03f */
[----:B------:R-:W-:Y:S01]  /*0840*/  UMOV UR7, 0x10000000 ;  /* 0x1000000000077882 */ /* 0x000fe20000000000 */
[----:B------:R-:W-:Y:S02]  /*0850*/  UMOV UR10, URZ ;  /* 0x0000003f000a7c82 */ /* 0x000fe40008000000 */
[----:B------:R-:W-:Y:S01]  /*0860*/  UIADD3.X UR5, URZ, UR5, URZ, UP0, !UPT ;  /* 0x000000053f057290 */ /* 0x000fe200087fe43f */
[----:B------:R-:W-:Y:S01]  /*0870*/  UMOV UR12, UR36 ;  /* 0x00000024000c7c82 */ /* 0x000fe20008000000 */
[----:B------:R-:W-:-:S04]  /*0880*/  UMOV UR13, UR37 ;  /* 0x00000025000d7c82 */ /* 0x000fc80008000000 */
[----:B------:R-:W-:-:S09]  /*0890*/  UIADD3 UR9, UR8, 0x22040, URZ ;  /* 0x0002204008097890 */ /* 0x000fd2000fffe03f */
[----:B------:R3:W-:Y:S02]  /*08a0*/  UTMALDG.4D [UR8], [UR4], desc[UR6] ;  /* 0x00000608040075b4 */ /* 0x0007e40008019000 */
[----:B---3--:R-:W-:Y:S01]  /*08b0*/  NOP ;  /* 0x0000000000007918 */ /* 0x008fe20000000000 */
.L_x_6:
[----:B------:R-:W-:Y:S05]  /*08c0*/  BSYNC B0 ;  /* 0x0000000000007941 */ /* 0x000fea0003800000 */
.L_x_5:
[----:B------:R-:W-:Y:S01]  /*08d0*/  BSSY B0, `(.L_x_9) ;  /* 0x0000097000007945 */ /* 0x000fe20003800000 */
[----:B------:R-:W-:Y:S01]  /*08e0*/  IMAD.SHL.U32 R8, R2, 0x2, RZ ;  /* 0x0000000202087824 */ /* 0x000fe200078e00ff */
[----:B------:R-:W-:Y:S01]  /*08f0*/  MOV R6, 0x1 ;  /* 0x0000000100067802 */ /* 0x000fe20000000f00 */
[----:B------:R-:W-:Y:S02]  /*0900*/  IMAD.MOV.U32 R7, RZ, RZ, 0x1 ;  /* 0x00000001ff077424 */ /* 0x000fe400078e00ff */
[----:B------:R-:W-:Y:S01]  /*0910*/  IMAD.MOV.U32 R5, RZ, RZ, RZ ;  /* 0x000000ffff057224 */ /* 0x000fe200078e00ff */
[----:B------:R-:W-:Y:S06]  /*0920*/  @!P1 BRA `(.L_x_10) ;  /* 0x0000000800449947 */ /* 0x000fec0003800000 */
[----:B------:R-:W-:Y:S01]  /*0930*/  ISETP.GE.AND P1, PT, R2, 0x1, PT ;  /* 0x000000010200780c */ /* 0x000fe20003f26270 */
[----:B------:R-:W-:Y:S01]  /*0940*/  IMAD.MOV.U32 R9, RZ, RZ, RZ ;  /* 0x000000ffff097224 */ /* 0x000fe200078e00ff */
[----:B------:R-:W-:Y:S02]  /*0950*/  LOP3.LUT R11, R16, 0x1f, RZ, 0xc0, !PT ;  /* 0x0000001f100b7812 */ /* 0x000fe400078ec0ff */
[----:B------:R-:W-:-:S09]  /*0960*/  MOV R5, RZ ;  /* 0x000000ff00057202 */ /* 0x000fd20000000f00 */
[----:B------:R-:W-:Y:S05]  /*0970*/  @!P1 BRA `(.L_x_11) ;  /* 0x0000000000f49947 */ /* 0x000fea0003800000 */
[----:B-12---:R-:W1:Y:S01]  /*0980*/  S2R R4, SR_CgaCtaId ;  /* 0x0000000000047919 */ /* 0x006e620000008800 */
[----:B------:R-:W-:Y:S01]  /*0990*/  MOV R3, 0x400 ;  /* 0x0000040000037802 */ /* 0x000fe20000000f00 */
[----:B------:R-:W-:Y:S01]  /*09a0*/  IMAD.MOV.U32 R6, RZ, RZ, 0x1 ;  /* 0x00000001ff067424 */ /* 0x000fe200078e00ff */
[----:B------:R-:W-:Y:S01]  /*09b0*/  ISETP.NE.AND P2, PT, R0, RZ, PT ;  /* 0x000000ff0000720c */ /* 0x000fe20003f45270 */
[----:B------:R-:W-:Y:S01]  /*09c0*/  IMAD.MOV.U32 R5, RZ, RZ, 0x1 ;  /* 0x00000001ff057424 */ /* 0x000fe200078e00ff */
[----:B-1----:R-:W-:Y:S02]  /*09d0*/  LEA R4, R4, R3, 0x18 ;  /* 0x0000000304047211 */ /* 0x002fe400078ec0ff */
[----:B------:R-:W-:-:S09]  /*09e0*/  SHF.L.U32 R3, R6, 0x1f, RZ ;  /* 0x0000001f06037819 */ /* 0x000fd200000006ff */
.L_x_12:
[----:B-1----:R1:W2:Y:S02]  /*09f0*/  SYNCS.PHASECHK.TRANS64.TRYWAIT P1, [R4+URZ+0x22020], R3 ;  /* 0x02202003040075a7 */ /* 0x0022a4000802017f */
[----:B--2---:R-:W-:Y:S05]  /*0a00*/  @!P1 NANOSLEEP.SYNCS 0x989680 ;  /* 0x009896800000995d */ /* 0x004fea0003900000 */
[----:B------:R-:W2:Y:S02]  /*0a10*/  @!P1 SYNCS.PHASECHK.TRANS64 P1, [R4+URZ+0x22020], R3 ;  /* 0x02202003040095a7 */ /* 0x000ea4000802007f */
[----:B--2---:R-:W-:Y:S05]  /*0a20*/  @!P1 BRA `(.L_x_12) ;  /* 0xfffffffc00f09947 */ /* 0x004fea000383ffff */
[----:B------:R-:W-:Y:S05]  /*0a30*/  @P2 BRA `(.L_x_13) ;  /* 0x0000000000142947 */ /* 0x000fea0003800000 */
[----:B------:R-:W-:Y:S02]  /*0a40*/  ISETP.NE.AND P1, PT, R11, RZ, PT ;  /* 0x000000ff0b00720c */ /* 0x000fe40003f25270 */
[----:B-1----:R-:W-:-:S04]  /*0a50*/  MOV R3, 0x8000 ;  /* 0x0000800000037802 */ /* 0x002fc80000000f00 */
[----:B------:R2:W-:Y:S07]  /*0a60*/  SYNCS.ARRIVE.TRANS64 RZ, [R4+URZ+0x22000], R3 ;  /* 0x0220000304ff79a7 */ /* 0x0005ee000800003f */
[----:B------:R-:W-:Y:S05]  /*0a70*/  @!P1 BRA `(.L_x_13) ;  /* 0x0000000000049947 */ /* 0x000fea0003800000 */
[----:B------:R-:W-:Y:S01]  /*0a80*/  BPT.TRAP 0x1 ;  /* 0x000000040000795c */ /* 0x000fe20000300000 */
.L_x_13:
[----:B------:R-:W-:Y:S01]  /*0a90*/  R2UR UR33, R4 ;  /* 0x00000000042172ca */ /* 0x000fe200000e0000 */
[----:B------:R-:W-:Y:S01]  /*0aa0*/  ULDC.64 UR4, c[0x0][0x198] ;  /* 0x0000660000047ab9 */ /* 0x000fe20000000a00 */
[----:B-12---:R-:W1:Y:S01]  /*0ab0*/  S2R R4, SR_CgaCtaId ;  /* 0x0000000000047919 */ /* 0x006e620000008800 */
[----:B------:R-:W-:Y:S01]  /*0ac0*/  UIADD3 UR4, UP0, UR4, 0x1f0, URZ ;  /* 0x000001f004047890 */ /* 0x000fe2000ff1e03f */
[----:B------:R-:W-:Y:S01]  /*0ad0*/  MOV R3, 0x400 ;  /* 0x0000040000037802 */ /* 0x000fe20000000f00 */
[----:B------:R-:W-:Y:S01]  /*0ae0*/  UMOV UR6, 0x0 ;  /* 0x0000000000067882 */ /* 0x000fe20000000000 */
[----:B------:R-:W-:Y:S01]  /*0af0*/  UMOV UR7, 0x10000000 ;  /* 0x1000000000077882 */ /* 0x000fe20000000000 */
[----:B------:R-:W-:Y:S01]  /*0b00*/  UIADD3.X UR5, URZ, UR5, URZ, UP0, !UPT ;  /* 0x000000053f057290 */ /* 0x000fe200087fe43f */
[----:B------:R-:W-:Y:S01]  /*0b10*/  IMAD.MOV.U32 R6, RZ, RZ, 0x1 ;  /* 0x00000001ff067424 */ /* 0x000fe200078e00ff */
[----:B------:R-:W-:Y:S01]  /*0b20*/  UMOV UR34, URZ ;  /* 0x0000003f00227c82 */ /* 0x000fe20008000000 */
[----:B------:R-:W-:Y:S01]  /*0b30*/  UMOV UR35, URZ ;  /* 0x0000003f00237c82 */ /* 0x000fe20008000000 */
[----:B------:R-:W-:Y:S01]  /*0b40*/  ISETP.NE.AND P2, PT, R0, RZ, PT ;  /* 0x000000ff0000720c */ /* 0x000fe20003f45270 */
[----:B------:R-:W-:Y:S01]  /*0b50*/  IMAD.MOV.U32 R9, RZ, RZ, 0x1 ;  /* 0x00000001ff097424 */ /* 0x000fe200078e00ff */
[----:B------:R-:W-:Y:S01]  /*0b60*/  UIADD3 UR32, UR33, 0x2000, URZ ;  /* 0x0000200021207890 */ /* 0x000fe2000fffe03f */
[----:B------:R-:W-:Y:S01]  /*0b70*/  SHF.L.U32 R6, R6, 0x1f, RZ ;  /* 0x0000001f06067819 */ /* 0x000fe200000006ff */
[----:B------:R-:W-:-:S09]  /*0b80*/  UIADD3 UR33, UR33, 0x22000, URZ ;  /* 0x0002200021217890 */ /* 0x000fd2000fffe03f */
[----:B------:R2:W-:Y:S01]  /*0b90*/  UTMALDG.4D [UR32], [UR4], desc[UR6] ;  /* 0x00000620040075b4 */ /* 0x0005e20008019000 */
[----:B-1----:R-:W-:-:S04]  /*0ba0*/  LEA R4, R4, R3, 0x18 ;  /* 0x0000000304047211 */ /* 0x002fc800078ec0ff */
[----:B--2---:R-:W-:-:S07]  /*0bb0*/  LEA R3, R5, R4, 0x3 ;  /* 0x0000000405037211 */ /* 0x004fce00078e18ff */
.L_x_14:
[----:B-1----:R1:W2:Y:S02]  /*0bc0*/  SYNCS.PHASECHK.TRANS64.TRYWAIT P1, [R3+URZ+0x22020], R6 ;  /* 0x02202006030075a7 */ /* 0x0022a4000802017f */
[----:B--2---:R-:W-:Y:S05]  /*0bd0*/  @!P1 NANOSLEEP.SYNCS 0x989680 ;  /* 0x009896800000995d */ /* 0x004fea0003900000 */
[----:B------:R-:W2:Y:S02]  /*0be0*/  @!P1 SYNCS.PHASECHK.TRANS64 P1, [R3+URZ+0x22020], R6 ;  /* 0x02202006030095a7 */ /* 0x000ea4000802007f */
[----:B--2---:R-:W-:Y:S05]  /*0bf0*/  @!P1 BRA `(.L_x_14) ;  /* 0xfffffffc00f09947 */ /* 0x004fea000383ffff */
[----:B------:R-:W-:Y:S05]  /*0c00*/  @P2 BRA `(.L_x_15) ;  /* 0x0000000000142947 */ /* 0x000fea0003800000 */
[----:B------:R-:W-:Y:S01]  /*0c10*/  ISETP.NE.AND P1, PT, R11, RZ, PT ;  /* 0x000000ff0b00720c */ /* 0x000fe20003f25270 */
[----:B-1----:R-:W-:-:S04]  /*0c20*/  IMAD.MOV.U32 R6, RZ, RZ, 0x8000 ;  /* 0x00008000ff067424 */ /* 0x002fc800078e00ff */
[----:B------:R2:W-:Y:S08]  /*0c30*/  SYNCS.ARRIVE.TRANS64 RZ, [R3+URZ+0x22000], R6 ;  /* 0x0220000603ff79a7 */ /* 0x0005f0000800003f */
[----:B------:R-:W-:Y:S05]  /*0c40*/  @!P1 BRA `(.L_x_15) ;  /* 0x0000000000049947 */ /* 0x000fea0003800000 */
[----:B------:R-:W-:Y:S01]  /*0c50*/  BPT.TRAP 0x1 ;  /* 0x000000040000795c */ /* 0x000fe20000300000 */
.L_x_15:
[----:B------:R-:W-:Y:S01]  /*0c60*/  IMAD R4, R5, 0x8000, R4 ;  /* 0x0000800005047824 */ /* 0x000fe200078e0204 */
[----:B------:R-:W-:Y:S01]  /*0c70*/  R2UR UR33, R3 ;  /* 0x00000000032172ca */ /* 0x000fe200000e0000 */
[----:B------:R-:W-:Y:S01]  /*0c80*/  ULDC.64 UR4, c[0x0][0x198] ;  /* 0x0000660000047ab9 */ /* 0x000fe20000000a00 */
[----:B------:R-:W-:Y:S01]  /*0c90*/  UMOV UR6, 0x0 ;  /* 0x0000000000067882 */ /* 0x000fe20000000000 */
[----:B------:R-:W-:Y:S01]  /*0ca0*/  UIADD3 UR4, UP0, UR4, 0x2f0, URZ ;  /* 0x000002f004047890 */ /* 0x000fe2000ff1e03f */
[----:B------:R-:W-:Y:S01]  /*0cb0*/  R2UR UR32, R4 ;  /* 0x00000000042072ca */ /* 0x000fe200000e0000 */
[----:B------:R-:W-:Y:S01]  /*0cc0*/  UMOV UR7, 0x10000000 ;  /* 0x1000000000077882 */ /* 0x000fe20000000000 */
[----:B------:R-:W-:Y:S01]  /*0cd0*/  UMOV UR34, URZ ;  /* 0x0000003f00227c82 */ /* 0x000fe20008000000 */
[----:B------:R-:W-:Y:S01]  /*0ce0*/  UIADD3.X UR5, URZ, UR5, URZ, UP0, !UPT ;  /* 0x000000053f057290 */ /* 0x000fe200087fe43f */
[----:B------:R-:W-:Y:S01]  /*0cf0*/  IADD3 R5, R5, 0x1, RZ ;  /* 0x0000000105057810 */ /* 0x000fe20007ffe0ff */
[----:B------:R-:W-:-:S04]  /*0d00*/  UMOV UR35, URZ ;  /* 0x0000003f00237c82 */ /* 0x000fc80008000000 */
[----:B------:R-:W-:-:S04]  /*0d10*/  UIADD3 UR33, UR33, 0x22000, URZ ;  /* 0x0002200021217890 */ /* 0x000fc8000fffe03f */
[----:B------:R-:W-:-:S09]  /*0d20*/  UIADD3 UR32, UR32, 0x2000, URZ ;  /* 0x0000200020207890 */ /* 0x000fd2000fffe03f */
[----:B------:R3:W-:Y:S02]  /*0d30*/  UTMALDG.4D [UR32], [UR4], desc[UR6] ;  /* 0x00000620040075b4 */ /* 0x0007e40008019000 */
[----:B---3--:R-:W-:Y:S01]  /*0d40*/  NOP ;  /* 0x0000000000007918 */ /* 0x008fe20000000000 */
.L_x_11:
[----:B------:R-:W-:Y:S01]  /*0d50*/  ISETP.GE.AND P1, PT, R2, 0x2, PT ;  /* 0x000000020200780c */ /* 0x000fe20003f26270 */
[----:B-12---:R-:W-:-:S12]  /*0d60*/  IMAD.MOV.U32 R6, RZ, RZ, 0x1 ;  /* 0x00000001ff067424 */ /* 0x006fd800078e00ff */
[----:B------:R-:W-:Y:S05]  /*0d70*/  @!P1 BRA `(.L_x_16) ;  /* 0x0000000400249947 */ /* 0x000fea0003800000 */
[----:B------:R-:W1:Y:S01]  /*0d80*/  S2R R4, SR_CgaCtaId ;  /* 0x0000000000047919 */ /* 0x000e620000008800 */
[----:B------:R-:W-:Y:S01]  /*0d90*/  MOV R3, 0x400 ;  /* 0x0000040000037802 */ /* 0x000fe20000000f00 */
[----:B------:R-:W-:Y:S01]  /*0da0*/  IMAD.MOV.U32 R6, RZ, RZ, 0x1 ;  /* 0x00000001ff067424 */ /* 0x000fe200078e00ff */
[----:B------:R-:W-:-:S04]  /*0db0*/  ISETP.NE.AND P2, PT, R0, RZ, PT ;  /* 0x000000ff0000720c */ /* 0x000fc80003f45270 */
[----:B------:R-:W-:Y:S02]  /*0dc0*/  SHF.L.U32 R6, R6, 0x1f, RZ ;  /* 0x0000001f06067819 */ /* 0x000fe400000006ff */
[----:B-1----:R-:W-:-:S04]  /*0dd0*/  LEA R4, R4, R3, 0x18 ;  /* 0x0000000304047211 */ /* 0x002fc800078ec0ff */
[----:B------:R-:W-:-:S07]  /*0de0*/  LEA R3, R5, R4, 0x3 ;  /* 0x0000000405037211 */ /* 0x000fce00078e18ff */
.L_x_17:
        /* <DEDUP_REMOVED lines=10> */
.L_x_18:
[----:B------:R-:W-:Y:S01]  /*0e90*/  IMAD R4, R5, 0x8000, R4 ;  /* 0x0000800005047824 */ /* 0x000fe200078e0204 */
[----:B------:R-:W-:Y:S01]  /*0ea0*/  R2UR UR33, R3 ;  /* 0x00000000032172ca */ /* 0x000fe200000e0000 */
[----:B------:R-:W-:Y:S01]  /*0eb0*/  ULDC.64 UR4, c[0x0][0x198] ;  /* 0x0000660000047ab9 */ /* 0x000fe20000000a00 */
[----:B------:R-:W-:Y:S01]  /*0ec0*/  R2UR UR35, R9 ;  /* 0x00000000092372ca */ /* 0x000fe200000e0000 */
[----:B------:R-:W-:Y:S01]  /*0ed0*/  UIADD3 UR4, UP0, UR4, 0x1f0, URZ ;  /* 0x000001f004047890 */ /* 0x000fe2000ff1e03f */
[----:B------:R-:W-:Y:S01]  /*0ee0*/  R2UR UR32, R4 ;  /* 0x00000000042072ca */ /* 0x000fe200000e0000 */
[----:B------:R-:W-:Y:S01]  /*0ef0*/  UMOV UR6, 0x0 ;  /* 0x0000000000067882 */ /* 0x000fe20000000000 */
[----:B------:R-:W3:Y:S01]  /*0f00*/  S2R R4, SR_CgaCtaId ;  /* 0x0000000000047919 */ /* 0x000ee20000008800 */
[----:B------:R-:W-:Y:S01]  /*0f10*/  UIADD3.X UR5, URZ, UR5, URZ, UP0, !UPT ;  /* 0x000000053f057290 */ /* 0x000fe200087fe43f */
[----:B------:R-:W-:Y:S01]  /*0f20*/  IADD3 R5, R5, 0x1, RZ ;  /* 0x0000000105057810 */ /* 0x000fe20007ffe0ff */
[----:B------:R-:W-:Y:S01]  /*0f30*/  UMOV UR7, 0x10000000 ;  /* 0x1000000000077882 */ /* 0x000fe20000000000 */
[----:B------:R-:W-:Y:S01]  /*0f40*/  UMOV UR34, URZ ;  /* 0x0000003f00227c82 */ /* 0x000fe20008000000 */
[----:B-12---:R-:W-:-:S02]  /*0f50*/  MOV R3, 0x400 ;  /* 0x0000040000037802 */ /* 0x006fc40000000f00 */
[----:B------:R-:W-:Y:S01]  /*0f60*/  UIADD3 UR33, UR33, 0x22000, URZ ;  /* 0x0002200021217890 */ /* 0x000fe2000fffe03f */
[C---:B------:R-:W-:Y:S01]  /*0f70*/  ISETP.NE.AND P2, PT, R5.reuse, 0x4, PT ;  /* 0x000000040500780c */ /* 0x040fe20003f45270 */
[----:B------:R-:W-:Y:S01]  /*0f80*/  USHF.L.U32 UR35, UR35, 0x8, URZ ;  /* 0x0000000823237899 */ /* 0x000fe2000800063f */
[C---:B------:R-:W-:Y:S01]  /*0f90*/  ISETP.NE.AND P1, PT, R5.reuse, 0x4, PT ;  /* 0x000000040500780c */ /* 0x040fe20003f25270 */
[----:B------:R-:W-:Y:S01]  /*0fa0*/  UIADD3 UR32, UR32, 0x2000, URZ ;  /* 0x0000200020207890 */ /* 0x000fe2000fffe03f */
[----:B------:R-:W-:Y:S02]  /*0fb0*/  SEL R5, R5, RZ, P2 ;  /* 0x000000ff05057207 */ /* 0x000fe40001000000 */
[----:B------:R-:W-:Y:S02]  /*0fc0*/  SEL R6, RZ, 0x1, !P1 ;  /* 0x00000001ff067807 */ /* 0x000fe40004800000 */
[----:B------:R-:W-:-:S04]  /*0fd0*/  ISETP.NE.AND P3, PT, R0, RZ, PT ;  /* 0x000000ff0000720c */ /* 0x000fc80003f65270 */
[----:B------:R1:W-:Y:S01]  /*0fe0*/  UTMALDG.4D [UR32], [UR4], desc[UR6] ;  /* 0x00000620040075b4 */ /* 0x0003e20008019000 */
[----:B---3--:R-:W-:Y:S02]  /*0ff0*/  LEA R4, R4, R3, 0x18 ;  /* 0x0000000304047211 */ /* 0x008fe400078ec0ff */
[----:B------:R-:W-:-:S03]  /*1000*/  SHF.L.U32 R3, R6, 0x1f, RZ ;  /* 0x0000001f06037819 */ /* 0x000fc600000006ff */
[----:B-1----:R-:W-:-:S07]  /*1010*/  IMAD R8, R5, 0x8, R4 ;  /* 0x0000000805087824 */ /* 0x002fce00078e0204 */
.L_x_19:
        /* <DEDUP_REMOVED lines=10> */
.L_x_20:
[----:B------:R-:W-:Y:S01]  /*10c0*/  LEA R4, R5, R4, 0xf ;  /* 0x0000000405047211 */ /* 0x000fe200078e78ff */
[----:B------:R-:W-:Y:S01]  /*10d0*/  ULDC.64 UR4, c[0x0][0x198] ;  /* 0x0000660000047ab9 */ /* 0x000fe20000000a00 */
[----:B------:R-:W-:Y:S01]  /*10e0*/  R2UR UR35, R9 ;  /* 0x00000000092372ca */ /* 0x000fe200000e0000 */
[----:B------:R-:W-:Y:S01]  /*10f0*/  UIADD3 UR4, UP0, UR4, 0x2f0, URZ ;  /* 0x000002f004047890 */ /* 0x000fe2000ff1e03f */
[----:B------:R-:W-:Y:S01]  /*1100*/  R2UR UR33, R8 ;  /* 0x00000000082172ca */ /* 0x000fe200000e0000 */
[----:B------:R-:W-:Y:S01]  /*1110*/  UMOV UR6, 0x0 ;  /* 0x0000000000067882 */ /* 0x000fe20000000000 */
[----:B------:R-:W-:Y:S01]  /*1120*/  R2UR UR32, R4 ;  /* 0x00000000042072ca */ /* 0x000fe200000e0000 */
[----:B------:R-:W-:Y:S01]  /*1130*/  UIADD3.X UR5, URZ, UR5, URZ, UP0, !UPT ;  /* 0x000000053f057290 */ /* 0x000fe200087fe43f */
[----:B------:R-:W-:Y:S01]  /*1140*/  VIADD R5, R5, 0x1 ;  /* 0x0000000105057836 */ /* 0x000fe20000000000 */
[----:B------:R-:W-:Y:S01]  /*1150*/  UMOV UR7, 0x10000000 ;  /* 0x1000000000077882 */ /* 0x000fe20000000000 */
[----:B------:R-:W-:Y:S01]  /*1160*/  UMOV UR34, URZ ;  /* 0x0000003f00227c82 */ /* 0x000fe20008000000 */
[----:B------:R-:W-:-:S02]  /*1170*/  VIADD R9, R9, 0x1 ;  /* 0x0000000109097836 */ /* 0x000fc40000000000 */
[C---:B------:R-:W-:Y:S02]  /*1180*/  ISETP.NE.AND P1, PT, R5.reuse, 0x4, PT ;  /* 0x000000040500780c */ /* 0x040fe40003f25270 */
[----:B------:R-:W-:Y:S02]  /*1190*/  USHF.L.U32 UR35, UR35, 0x8, URZ ;  /* 0x0000000823237899 */ /* 0x000fe4000800063f */
[----:B------:R-:W-:Y:S01]  /*11a0*/  UIADD3 UR33, UR33, 0x22000, URZ ;  /* 0x0002200021217890 */ /* 0x000fe2000fffe03f */
[----:B-12---:R-:W-:Y:S01]  /*11b0*/  SEL R3, RZ, 0x1, P1 ;  /* 0x00000001ff037807 */ /* 0x006fe20000800000 */
[----:B------:R-:W-:Y:S01]  /*11c0*/  UIADD3 UR32, UR32, 0x2000, URZ ;  /* 0x0000200020207890 */ /* 0x000fe2000fffe03f */
[----:B------:R-:W-:Y:S02]  /*11d0*/  SEL R5, R5, RZ, P1 ;  /* 0x000000ff05057207 */ /* 0x000fe40000800000 */
[----:B------:R-:W-:-:S06]  /*11e0*/  LOP3.LUT R6, R6, R3, RZ, 0x3c, !PT ;  /* 0x0000000306067212 */ /* 0x000fcc00078e3cff */
[----:B------:R1:W-:Y:S02]  /*11f0*/  UTMALDG.4D [UR32], [UR4], desc[UR6] ;  /* 0x00000620040075b4 */ /* 0x0003e40008019000 */
[----:B-1----:R-:W-:Y:S01]  /*1200*/  NOP ;  /* 0x0000000000007918 */ /* 0x002fe20000000000 */
.L_x_16:
[----:B------:R-:W-:-:S04]  /*1210*/  SHF.L.U32 R8, R2, 0x1, RZ ;  /* 0x0000000102087819 */ /* 0x000fc800000006ff */
[----:B------:R-:W-:-:S04]  /*1220*/  LOP3.LUT R8, R8, 0xfffffffe, RZ, 0x3c, !PT ;  /* 0xfffffffe08087812 */ /* 0x000fc800078e3cff */
[----:B------:R-:W-:-:S07]  /*1230*/  IADD3 R8, -R8, -0x6, RZ ;  /* 0xfffffffa08087810 */ /* 0x000fce0007ffe1ff */
.L_x_10:
[----:B------:R-:W-:Y:S05]  /*1240*/  BSYNC B0 ;  /* 0x0000000000007941 */ /* 0x000fea0003800000 */
.L_x_9:
[----:B------:R-:W3:Y:S01]  /*1250*/  S2R R11, SR_CgaCtaId ;  /* 0x00000000000b7919 */ /* 0x000ee20000008800 */
[----:B------:R-:W-:Y:S01]  /*1260*/  MOV R2, 0x400 ;  /* 0x0000040000027802 */ /* 0x000fe20000000f00 */
[----:B-12---:R-:W-:Y:S01]  /*1270*/  IMAD.MOV.U32 R4, RZ, RZ, RZ ;  /* 0x000000ffff047224 */ /* 0x006fe200078e00ff */
[----:B------:R-:W-:Y:S02]  /*1280*/  SHF.L.U32 R3, RZ, 0x1f, RZ ;  /* 0x0000001fff037819 */ /* 0x000fe400000006ff */
[----:B---3--:R-:W-:-:S07]  /*1290*/  LEA R2, R11, R2, 0x18 ;  /* 0x000000020b027211 */ /* 0x008fce00078ec0ff */
.L_x_21:
[----:B-1----:R1:W2:Y:S02]  /*12a0*/  SYNCS.PHASECHK.TRANS64.TRYWAIT P1, [R2+URZ+0x22040], R3 ;  /* 0x02204003020075a7 */ /* 0x0022a4000802017f */
[----:B--2---:R-:W-:Y:S05]  /*12b0*/  @!P1 NANOSLEEP.SYNCS 0x989680 ;  /* 0x009896800000995d */ /* 0x004fea0003900000 */
[----:B------:R-:W2:Y:S02]  /*12c0*/  @!P1 SYNCS.PHASECHK.TRANS64 P1, [R2+URZ+0x22040], R3 ;  /* 0x02204003020095a7 */ /* 0x000ea4000802007f */
[----:B--2---:R-:W-:Y:S05]  /*12d0*/  @!P1 BRA `(.L_x_21) ;  /* 0xfffffffc00f09947 */ /* 0x004fea000383ffff */
[----:B------:R-:W2:Y:S01]  /*12e0*/  LDC R11, c[0x0][0x28c] ;  /* 0x0000a300ff0b7b82 */ /* 0x000ea20000000800 */
[----:B-1----:R-:W-:Y:S02]  /*12f0*/  SHF.R.S32.HI R3, RZ, 0x1f, R0 ;  /* 0x0000001fff037819 */ /* 0x002fe40000011400 */
[----:B------:R-:W-:Y:S01]  /*1300*/  SHF.L.U32 R17, RZ, 0x1f, RZ ;  /* 0x0000001fff117819 */ /* 0x000fe200000006ff */
[----:B--2---:R-:W-:Y:S01]  /*1310*/  VIADD R12, R11, 0xff ;  /* 0x000000ff0b0c7836 */ /* 0x004fe20000000000 */
[----:B------:R-:W-:-:S04]  /*1320*/  LEA.HI R11, R3, R0, RZ, 0x5 ;  /* 0x00000000030b7211 */ /* 0x000fc800078f28ff */
[----:B------:R-:W-:Y:S02]  /*1330*/  SHF.R.S32.HI R13, RZ, 0x1f, R12 ;  /* 0x0000001fff0d7819 */ /* 0x000fe4000001140c */
[----:B------:R-:W-:Y:S02]  /*1340*/  SHF.R.S32.HI R11, RZ, 0x5, R11 ;  /* 0x00000005ff0b7819 */ /* 0x000fe4000001140b */
[----:B------:R-:W-:Y:S02]  /*1350*/  LEA.HI R13, R13, R12, RZ, 0x8 ;  /* 0x0000000c0d0d7211 */ /* 0x000fe400078f40ff */
[----:B------:R-:W-:Y:S02]  /*1360*/  LEA R11, R11, UR11, 0x4 ;  /* 0x0000000b0b0b7c11 */ /* 0x000fe4000f8e20ff */
[----:B------:R-:W-:-:S07]  /*1370*/  SHF.R.S32.HI R15, RZ, 0x8, R13 ;  /* 0x00000008ff0f7819 */ /* 0x000fce000001140d */
.L_x_22:
[----:B-1----:R1:W2:Y:S02]  /*1380*/  SYNCS.PHASECHK.TRANS64.TRYWAIT P1, [R2+URZ+0x22000], R17 ;  /* 0x02200011020075a7 */ /* 0x0022a4000802017f */
[----:B--2---:R-:W-:Y:S05]  /*1390*/  @!P1 NANOSLEEP.SYNCS 0x989680 ;  /* 0x009896800000995d */ /* 0x004fea0003900000 */
[----:B------:R-:W2:Y:S02]  /*13a0*/  @!P1 SYNCS.PHASECHK.TRANS64 P1, [R2+URZ+0x22000], R17 ;  /* 0x02200011020095a7 */ /* 0x000ea4000802007f */
[----:B--2---:R-:W-:Y:S05]  /*13b0*/  @!P1 BRA `(.L_x_22) ;  /* 0xfffffffc00f09947 */ /* 0x004fea000383ffff */
[----:B------:R-:W-:Y:S01]  /*13c0*/  LEA.HI R3, R3, R0, RZ, 0x2 ;  /* 0x0000000003037211 */ /* 0x000fe200078f10ff */
[----:B------:R-:W-:Y:S05]  /*13d0*/  WARPSYNC.ALL ;  /* 0x0000000000007948 */ /* 0x000fea0003800000 */
[--C-:B------:R-:W-:Y:S02]  /*13e0*/  SHF.R.S32.HI R14, RZ, 0x2, R3.reuse ;  /* 0x00000002ff0e7819 */ /* 0x100fe40000011403 */
[----:B------:R-:W-:Y:S02]  /*13f0*/  SHF.R.S32.HI R13, RZ, 0x1f, R3 ;  /* 0x0000001fff0d7819 */ /* 0x000fe40000011403 */
[----:B------:R-:W-:-:S02]  /*1400*/  LOP3.LUT R3, R3, 0x7ffffffc, RZ, 0xc0, !PT ;  /* 0x7ffffffc03037812 */ /* 0x000fc400078ec0ff */
[----:B------:R-:W-:Y:S02]  /*1410*/  LEA.HI R13, R13, R14, RZ, 0x3 ;  /* 0x0000000e0d0d7211 */ /* 0x000fe400078f18ff */
[----:B------:R-:W-:Y:S02]  /*1420*/  IADD3 R12, -R3, R0, RZ ;  /* 0x00000000030c7210 */ /* 0x000fe40007ffe1ff */
[----:B------:R-:W-:Y:S02]  /*1430*/  LOP3.LUT R3, R13, 0xfffffff8, RZ, 0xc0, !PT ;  /* 0xfffffff80d037812 */ /* 0x000fe400078ec0ff */
[----:B------:R-:W-:Y:S01]  /*1440*/  VIMNMX R20, R15, R20, PT ;  /* 0x000000140f147248 */ /* 0x000fe20003fe0100 */
[----:B------:R-:W-:Y:S01]  /*1450*/  IMAD.SHL.U32 R12, R12, 0x2, RZ ;  /* 0x000000020c0c7824 */ /* 0x000fe200078e00ff */
[----:B------:R-:W-:Y:S02]  /*1460*/  IADD3 R3, R11, R14, -R3 ;  /* 0x0000000e0b037210 */ /* 0x000fe40007ffe803 */
[C---:B------:R-:W-:Y:S01]  /*1470*/  R2UR UR14, R2.reuse ;  /* 0x00000000020e72ca */ /* 0x040fe200000e0000 */
[----:B------:R-:W-:Y:S01]  /*1480*/  WARPGROUP.ARRIVE ;  /* 0x00000000000079c5 */ /* 0x000fe20000000000 */
[----:B------:R-:W-:Y:S01]  /*1490*/  R2UR UR4, R2 ;  /* 0x00000000020472ca */ /* 0x000fe200000e0000 */
[----:B------:R-:W-:Y:S01]  /*14a0*/  UMOV UR5, 0x40000040 ;  /* 0x4000004000057882 */ /* 0x000fe20000000000 */
[----:B------:R-:W-:Y:S01]  /*14b0*/  UMOV UR7, 0x40000040 ;  /* 0x4000004000077882 */ /* 0x000fe20000000000 */
[----:B------:R-:W-:Y:S01]  /*14c0*/  UMOV UR17, 0x40000040 ;  /* 0x4000004000117882 */ /* 0x000fe20000000000 */
[----:B------:R-:W-:Y:S01]  /*14d0*/  UMOV UR19, 0x40000040 ;  /* 0x4000004000137882 */ /* 0x000fe20000000000 */
[----:B------:R-:W-:Y:S01]  /*14e0*/  UMOV UR21, 0x40000040 ;  /* 0x4000004000157882 */ /* 0x000fe20000000000 */
[----:B------:R-:W-:Y:S01]  /*14f0*/  UMOV UR23, 0x40000040 ;  /* 0x4000004000177882 */ /* 0x000fe20000000000 */
[----:B------:R-:W-:Y:S01]  /*1500*/  UMOV UR25, 0x40000040 ;  /* 0x4000004000197882 */ /* 0x000fe20000000000 */
[----:B------:R-:W-:Y:S01]  /*1510*/  UMOV UR27, 0x40000040 ;  /* 0x40000040001b7882 */ /* 0x000fe20000000000 */
[C---:B------:R-:W-:Y:S01]  /*1520*/  VIADD R14, R12.reuse, 0x8 ;  /* 0x000000080c0e7836 */ /* 0x040fe20000000000 */
[C---:B------:R-:W-:Y:S01]  /*1530*/  IADD3 R18, R12.reuse, 0x9, RZ ;  /* 0x000000090c127810 */ /* 0x040fe20007ffe0ff */
[----:B------:R-:W-:Y:S01]  /*1540*/  UIADD3 UR14, UR14, 0x2000, URZ ;  /* 0x000020000e0e7890 */ /* 0x000fe2000fffe03f */
[C---:B------:R-:W-:Y:S01]  /*1550*/  ISETP.GE.AND P2, PT, R3.reuse, R12, PT ;  /* 0x0000000c0300720c */ /* 0x040fe20003f46270 */
[----:B------:R-:W-:Y:S01]  /*1560*/  USHF.R.U32.HI UR4, URZ, 0x4, UR4 ;  /* 0x000000043f047899 */ /* 0x000fe20008011604 */
[C---:B------:R-:W-:Y:S01]  /*1570*/  ISETP.GE.AND P6, PT, R3.reuse, R18, PT ;  /* 0x000000120300720c */ /* 0x040fe20003fc6270 */
[----:B------:R-:W-:Y:S01]  /*1580*/  USHF.R.U32.HI UR14, URZ, 0x4, UR14 ;  /* 0x000000043f0e7899 */ /* 0x000fe2000801160e */
[C---:B------:R-:W-:Y:S01]  /*1590*/  ISETP.GE.AND P4, PT, R3.reuse, R14, PT ;  /* 0x0000000e0300720c */ /* 0x040fe20003f86270 */
[----:B------:R-:W-:Y:S01]  /*15a0*/  ULOP3.LUT UR4, UR4, 0x3fff, URZ, 0xc0, !UPT ;  /* 0x00003fff04047892 */ /* 0x000fe2000f8ec03f */
[C---:B------:R-:W-:Y:S01]  /*15b0*/  ISETP.GT.AND P1, PT, R3.reuse, R12, PT ;  /* 0x0000000c0300720c */ /* 0x040fe20003f24270 */
[----:B------:R-:W-:Y:S01]  /*15c0*/  ULOP3.LUT UR14, UR14, 0x3fff, URZ, 0xc0, !UPT ;  /* 0x00003fff0e0e7892 */ /* 0x000fe2000f8ec03f */
[C---:B------:R-:W-:Y:S01]  /*15d0*/  VIADD R18, R12.reuse, 0x19 ;  /* 0x000000190c127836 */ /* 0x040fe20000000000 */
[----:B------:R-:W-:Y:S01]  /*15e0*/  ULOP3.LUT UR8, UR4, 0x10000, URZ, 0xfc, !UPT ;  /* 0x0001000004087892 */ /* 0x000fe2000f8efc3f */
[C---:B------:R-:W-:Y:S01]  /*15f0*/  IADD3 R14, R12.reuse, 0x18, RZ ;  /* 0x000000180c0e7810 */ /* 0x040fe20007ffe0ff */
[----:B------:R-:W-:Y:S01]  /*1600*/  ULOP3.LUT UR28, UR14, 0x10000, URZ, 0xfc, !UPT ;  /* 0x000100000e1c7892 */ /* 0x000fe2000f8efc3f */
[C---:B------:R-:W-:Y:S01]  /*1610*/  VIADD R152, R12.reuse, 0x11 ;  /* 0x000000110c987836 */ /* 0x040fe20000000000 */
[----:B------:R-:W-:Y:S01]  /*1620*/  UIADD3 UR16, UR8, 0x2, URZ ;  /* 0x0000000208107890 */ /* 0x000fe2000fffe03f */
[----:B------:R-:W-:Y:S01]  /*1630*/  VIADD R22, R12, 0x10 ;  /* 0x000000100c167836 */ /* 0x000fe20000000000 */
[----:B------:R-:W-:Y:S01]  /*1640*/  UIADD3 UR18, UR28, 0x2, URZ ;  /* 0x000000021c127890 */ /* 0x000fe2000fffe03f */
[C---:B------:R-:W-:Y:S01]  /*1650*/  IADD3 R11, R3.reuse, 0x8, RZ ;  /* 0x00000008030b7810 */ /* 0x040fe20007ffe0ff */
[----:B------:R-:W-:Y:S01]  /*1660*/  UMOV UR4, UR8 ;  /* 0x0000000800047c82 */ /* 0x000fe20008000000 */
[----:B------:R-:W-:Y:S01]  /*1670*/  UMOV UR6, UR28 ;  /* 0x0000001c00067c82 */ /* 0x000fe20008000000 */
[----:B------:R-:W-:Y:S01]  /*1680*/  UIADD3 UR20, UR8, 0x4, URZ ;  /* 0x0000000408147890 */ /* 0x000fe2000fffe03f */
[----:B------:R-:W-:Y:S01]  /*1690*/  HGMMA.64x256x16.F32.BF16 R24, gdesc[UR4], RZ, !UPT, gsb0 ;  /* 0x03e00000041879f0 */ /* 0x000fe2000c0018ff */
[----:B------:R-:W-:Y:S01]  /*16a0*/  UIADD3 UR22, UR28, 0x4, URZ ;  /* 0x000000041c167890 */ /* 0x000fe2000fffe03f */
[C---:B------:R-:W-:Y:S01]  /*16b0*/  ISETP.GE.AND P3, PT, R3.reuse, R152, PT ;  /* 0x000000980300720c */ /* 0x040fe20003f66270 */
[----:B------:R-:W-:Y:S01]  /*16c0*/  UIADD3 UR24, UR8, 0x6, URZ ;  /* 0x0000000608187890 */ /* 0x000fe2000fffe03f */
[----:B------:R-:W-:Y:S01]  /*16d0*/  ISETP.GE.AND P5, PT, R3, R22, PT ;  /* 0x000000160300720c */ /* 0x000fe20003fa6270 */
[----:B------:R-:W-:Y:S01]  /*16e0*/  UIADD3 UR26, UR28, 0x6, URZ ;  /* 0x000000061c1a7890 */ /* 0x000fe2000fffe03f */
[----:B------:R-:W-:Y:S01]  /*16f0*/  ULDC UR6, c[0x0][0x604] ;  /* 0x0001810000067ab9 */ /* 0x000fe20000000800 */
        /* <DEDUP_REMOVED lines=8> */
[----:B------:R-:W-:-:S02]  /*1780*/  WARPGROUP.DEPBAR.LE gsb0, 0x0 ;  /* 0x00008000000079c5 */ /* 0x000fc40000010000 */
[----:B------:R-:W-:-:S11]  /*1790*/  WARPGROUP.ARRIVE ;  /* 0x00000000000079c5 */ /* 0x000fd60000000000 */
[----:B------:R-:W-:Y:S03]  /*17a0*/  HGMMA.64x256x16.F32.BF16 R24, gdesc[UR16], R24, gsb0 ;  /* 0x03e00000101879f0 */ /* 0x000fe60008001818 */
[----:B------:R-:W-:Y:S02]  /*17b0*/  WARPGROUP.DEPBAR.LE gsb0, 0x0 ;  /* 0x00008000000079c5 */ /* 0x000fe40000010000 */
[----:B------:R-:W-:-:S15]  /*17c0*/  WARPGROUP.ARRIVE ;  /* 0x00000000000079c5 */ /* 0x000fde0000000000 */
[----:B------:R-:W-:-:S08]  /*17d0*/  NOP ;  /* 0x0000000000007918 */ /* 0x000fd00000000000 */
[----:B------:R-:W-:Y:S03]  /*17e0*/  HGMMA.64x256x16.F32.BF16 R24, gdesc[UR20], R24, gsb0 ;  /* 0x03e00000141879f0 */ /* 0x000fe60008001818 */
[----:B------:R-:W-:Y:S02]  /*17f0*/  WARPGROUP.DEPBAR.LE gsb0, 0x0 ;  /* 0x00008000000079c5 */ /* 0x000fe40000010000 */
[----:B------:R-:W-:-:S15]  /*1800*/  WARPGROUP.ARRIVE ;  /* 0x00000000000079c5 */ /* 0x000fde0000000000 */
[----:B------:R-:W-:-:S08]  /*1810*/  NOP ;  /* 0x0000000000007918 */ /* 0x000fd00000000000 */
[----:B------:R-:W-:Y:S03]  /*1820*/  HGMMA.64x256x16.F32.BF16 R24, gdesc[UR24], R24, gsb0 ;  /* 0x03e00000181879f0 */ /* 0x000fe60008001818 */
[----:B------:R-:W-:Y:S02]  /*1830*/  WARPGROUP.DEPBAR.LE gsb0, 0x0 ;  /* 0x00008000000079c5 */ /* 0x000fe40000010000 */
[----:B------:R-:W-:Y:S02]  /*1840*/  FSEL R24, R24, -INF , P2 ;  /* 0xff80000018187808 */ /* 0x000fe40001000000 */
[----:B------:R-:W-:Y:S02]  /*1850*/  FSEL R30, R30, -INF , P2 ;  /* 0xff8000001e1e7808 */ /* 0x000fe40001000000 */
[----:B------:R-:W-:Y:S02]  /*1860*/  FSEL R25, R25, -INF , P1 ;  /* 0xff80000019197808 */ /* 0x000fe40000800000 */
[----:B------:R-:W-:-:S02]  /*1870*/  FSEL R31, R31, -INF , P1 ;  /* 0xff8000001f1f7808 */ /* 0x000fc40000800000 */
[C---:B------:R-:W-:Y:S01]  /*1880*/  ISETP.GE.AND P2, PT, R3.reuse, R14, PT ;  /* 0x0000000e0300720c */ /* 0x040fe20003f46270 */
[C---:B------:R-:W-:Y:S01]  /*1890*/  VIADD R14, R12.reuse, 0x20 ;  /* 0x000000200c0e7836 */ /* 0x040fe20000000000 */
[----:B------:R-:W-:Y:S02]  /*18a0*/  ISETP.GE.AND P1, PT, R3, R18, PT ;  /* 0x000000120300720c */ /* 0x000fe40003f26270 */
[----:B------:R-:W-:Y:S02]  /*18b0*/  IADD3 R18, R12, 0x21, RZ ;  /* 0x000000210c127810 */ /* 0x000fe40007ffe0ff */
[----:B------:R-:W-:Y:S02]  /*18c0*/  FSEL R29, R29, -INF , P6 ;  /* 0xff8000001d1d7808 */ /* 0x000fe40003000000 */
[----:B------:R-:W-:Y:S02]  /*18d0*/  FSEL R35, R35, -INF , P6 ;  /* 0xff80000023237808 */ /* 0x000fe40003000000 */
[----:B------:R-:W-:-:S02]  /*18e0*/  FSEL R28, R28, -INF , P4 ;  /* 0xff8000001c1c7808 */ /* 0x000fc40002000000 */
[----:B------:R-:W-:Y:S02]  /*18f0*/  FSEL R34, R34, -INF , P4 ;  /* 0xff80000022227808 */ /* 0x000fe40002000000 */
[C---:B------:R-:W-:Y:S01]  /*1900*/  ISETP.GE.AND P6, PT, R3.reuse, R18, PT ;  /* 0x000000120300720c */ /* 0x040fe20003fc6270 */
[C---:B------:R-:W-:Y:S01]  /*1910*/  VIADD R18, R12.reuse, 0x29 ;  /* 0x000000290c127836 */ /* 0x040fe20000000000 */
[----:B------:R-:W-:Y:S01]  /*1920*/  ISETP.GE.AND P4, PT, R3, R14, PT ;  /* 0x0000000e0300720c */ /* 0x000fe20003f86270 */
[----:B------:R-:W-:Y:S01]  /*1930*/  VIADD R14, R12, 0x28 ;  /* 0x000000280c0e7836 */ /* 0x000fe20000000000 */
[----:B------:R-:W-:Y:S02]  /*1940*/  FSEL R33, R33, -INF , P3 ;  /* 0xff80000021217808 */ /* 0x000fe40001800000 */
[----:B------:R-:W-:Y:S02]  /*1950*/  FSEL R39, R39, -INF , P3 ;  /* 0xff80000027277808 */ /* 0x000fe40001800000 */
[----:B------:R-:W-:-:S02]  /*1960*/  FSEL R32, R32, -INF , P5 ;  /* 0xff80000020207808 */ /* 0x000fc40002800000 */
[----:B------:R-:W-:Y:S02]  /*1970*/  FSEL R38, R38, -INF , P5 ;  /* 0xff80000026267808 */ /* 0x000fe40002800000 */
[C---:B------:R-:W-:Y:S01]  /*1980*/  ISETP.GE.AND P3, PT, R3.reuse, R18, PT ;  /* 0x000000120300720c */ /* 0x040fe20003f66270 */
[C---:B------:R-:W-:Y:S01]  /*1990*/  VIADD R18, R12.reuse, 0x31 ;  /* 0x000000310c127836 */ /* 0x040fe20000000000 */
[----:B------:R-:W-:Y:S02]  /*19a0*/  ISETP.GE.AND P5, PT, R3, R14, PT ;  /* 0x0000000e0300720c */ /* 0x000fe40003fa6270 */
[----:B------:R-:W-:Y:S02]  /*19b0*/  IADD3 R14, R12, 0x30, RZ ;  /* 0x000000300c0e7810 */ /* 0x000fe40007ffe0ff */
[----:B------:R-:W-:Y:S02]  /*19c0*/  FSEL R36, R36, -INF , P2 ;  /* 0xff80000024247808 */ /* 0x000fe40001000000 */
[----:B------:R-:W-:-:S02]  /*19d0*/  FSEL R42, R42, -INF , P2 ;  /* 0xff8000002a2a7808 */ /* 0x000fc40001000000 */
[----:B------:R-:W-:Y:S02]  /*19e0*/  FSEL R37, R37, -INF , P1 ;  /* 0xff80000025257808 */ /* 0x000fe40000800000 */
[----:B------:R-:W-:Y:S02]  /*19f0*/  FSEL R43, R43, -INF , P1 ;  /* 0xff8000002b2b7808 */ /* 0x000fe40000800000 */
[C---:B------:R-:W-:Y:S01]  /*1a00*/  ISETP.GE.AND P2, PT, R3.reuse, R14, PT ;  /* 0x0000000e0300720c */ /* 0x040fe20003f46270 */
[C---:B------:R-:W-:Y:S01]  /*1a10*/  VIADD R14, R12.reuse, 0x38 ;  /* 0x000000380c0e7836 */ /* 0x040fe20000000000 */
[----:B------:R-:W-:Y:S02]  /*1a20*/  ISETP.GE.AND P1, PT, R3, R18, PT ;  /* 0x000000120300720c */ /* 0x000fe40003f26270 */
[----:B------:R-:W-:Y:S02]  /*1a30*/  IADD3 R18, R12, 0x39, RZ ;  /* 0x000000390c127810 */ /* 0x000fe40007ffe0ff */
[----:B------:R-:W-:-:S02]  /*1a40*/  FSEL R41, R41, -INF , P6 ;  /* 0xff80000029297808 */ /* 0x000fc40003000000 */
[----:B------:R-:W-:Y:S02]  /*1a50*/  FSEL R47, R47, -INF , P6 ;  /* 0xff8000002f2f7808 */ /* 0x000fe40003000000 */
[----:B------:R-:W-:Y:S02]  /*1a60*/  FSEL R40, R40, -INF , P4 ;  /* 0xff80000028287808 */ /* 0x000fe40002000000 */
[----:B------:R-:W-:Y:S02]  /*1a70*/  FSEL R46, R46, -INF , P4 ;  /* 0xff8000002e2e7808 */ /* 0x000fe40002000000 */
[C---:B------:R-:W-:Y:S01]  /*1a80*/  ISETP.GE.AND P6, PT, R3.reuse, R18, PT ;  /* 0x000000120300720c */ /* 0x040fe20003fc6270 */
[C---:B------:R-:W-:Y:S01]  /*1a90*/  VIADD R18, R12.reuse, 0x41 ;  /* 0x000000410c127836 */ /* 0x040fe20000000000 */
[----:B------:R-:W-:Y:S01]  /*1aa0*/  ISETP.GE.AND P4, PT, R3, R14, PT ;  /* 0x0000000e0300720c */ /* 0x000fe20003f86270 */
[----:B------:R-:W-:Y:S01]  /*1ab0*/  VIADD R14, R12, 0x40 ;  /* 0x000000400c0e7836 */ /* 0x000fe20000000000 */
[----:B------:R-:W-:-:S02]  /*1ac0*/  FSEL R45, R45, -INF , P3 ;  /* 0xff8000002d2d7808 */ /* 0x000fc40001800000 */
[----:B------:R-:W-:Y:S02]  /*1ad0*/  FSEL R51, R51, -INF , P3 ;  /* 0xff80000033337808 */ /* 0x000fe40001800000 */
[----:B------:R-:W-:Y:S02]  /*1ae0*/  FSEL R44, R44, -INF , P5 ;  /* 0xff8000002c2c7808 */ /* 0x000fe40002800000 */
[----:B------:R-:W-:Y:S02]  /*1af0*/  FSEL R50, R50, -INF , P5 ;  /* 0xff80000032327808 */ /* 0x000fe40002800000 */
[C---:B------:R-:W-:Y:S01]  /*1b00*/  ISETP.GE.AND P3, PT, R3.reuse, R18, PT ;  /* 0x000000120300720c */ /* 0x040fe20003f66270 */
[C---:B------:R-:W-:Y:S01]  /*1b10*/  VIADD R18, R12.reuse, 0x49 ;  /* 0x000000490c127836 */ /* 0x040fe20000000000 */
[----:B------:R-:W-:Y:S02]  /*1b20*/  ISETP.GE.AND P5, PT, R3, R14, PT ;  /* 0x0000000e0300720c */ /* 0x000fe40003fa6270 */
[----:B------:R-:W-:-:S02]  /*1b30*/  IADD3 R14, R12, 0x48, RZ ;  /* 0x000000480c0e7810 */ /* 0x000fc40007ffe0ff */
[----:B------:R-:W-:Y:S02]  /*1b40*/  FSEL R48, R48, -INF , P2 ;  /* 0xff80000030307808 */ /* 0x000fe40001000000 */
[----:B------:R-:W-:Y:S02]  /*1b50*/  FSEL R54, R54, -INF , P2 ;  /* 0xff80000036367808 */ /* 0x000fe40001000000 */
[----:B------:R-:W-:Y:S02]  /*1b60*/  FSEL R49, R49, -INF , P1 ;  /* 0xff80000031317808 */ /* 0x000fe40000800000 */
[----:B------:R-:W-:Y:S02]  /*1b70*/  FSEL R55, R55, -INF , P1 ;  /* 0xff80000037377808 */ /* 0x000fe40000800000 */
[C---:B------:R-:W-:Y:S01]  /*1b80*/  ISETP.GE.AND P2, PT, R3.reuse, R14, PT ;  /* 0x0000000e0300720c */ /* 0x040fe20003f46270 */
[----:B------:R-:W-:Y:S01]  /*1b90*/  VIADD R14, R12, 0x50 ;  /* 0x000000500c0e7836 */ /* 0x000fe20000000000 */
[----:B------:R-:W-:-:S02]  /*1ba0*/  ISETP.GE.AND P1, PT, R3, R18, PT ;  /* 0x000000120300720c */ /* 0x000fc40003f26270 */
[----:B------:R-:W-:Y:S02]  /*1bb0*/  IADD3 R18, R12, 0x51, RZ ;  /* 0x000000510c127810 */ /* 0x000fe40007ffe0ff */
[----:B------:R-:W-:Y:S02]  /*1bc0*/  FSEL R53, R53, -INF , P6 ;  /* 0xff80000035357808 */ /* 0x000fe40003000000 */
        /* <DEDUP_REMOVED lines=12> */
[----:B------:R-:W-:Y:S01]  /*1c90*/  VIADD R18, R12, 0x61 ;  /* 0x000000610c127836 */ /* 0x000fe20000000000 */
[----:B------:R-:W-:Y:S02]  /*1ca0*/  ISETP.GE.AND P5, PT, R3, R14, PT ;  /* 0x0000000e0300720c */ /* 0x000fe40003fa6270 */
[----:B------:R-:W-:-:S02]  /*1cb0*/  FSEL R61, R61, -INF , P1 ;  /* 0xff8000003d3d7808 */ /* 0x000fc40000800000 */
[----:B------:R-:W-:Y:S02]  /*1cc0*/  FSEL R67, R67, -INF , P1 ;  /* 0xff80000043437808 */ /* 0x000fe40000800000 */
[----:B------:R-:W-:Y:S02]  /*1cd0*/  FSEL R68, R68, -INF , P5 ;  /* 0xff80000044447808 */ /* 0x000fe40002800000 */
[----:B------:R-:W-:Y:S02]  /*1ce0*/  FSEL R74, R74, -INF , P5 ;  /* 0xff8000004a4a7808 */ /* 0x000fe40002800000 */
[----:B------:R-:W-:Y:S02]  /*1cf0*/  FSEL R69, R69, -INF , P3 ;  /* 0xff80000045457808 */ /* 0x000fe40001800000 */
[----:B------:R-:W-:Y:S02]  /*1d00*/  FSEL R75, R75, -INF , P3 ;  /* 0xff8000004b4b7808 */ /* 0x000fe40001800000 */
[----:B------:R-:W-:Y:S01]  /*1d10*/  ISETP.GE.AND P1, PT, R3, R18, PT ;  /* 0x000000120300720c */ /* 0x000fe20003f26270 */
[----:B------:R-:W-:Y:S01]  /*1d20*/  VIADD R18, R12, 0x69 ;  /* 0x000000690c127836 */ /* 0x000fe20000000000 */
[----:B------:R-:W-:-:S02]  /*1d30*/  ISETP.GE.AND P5, PT, R11, R12, PT ;  /* 0x0000000c0b00720c */ /* 0x000fc40003fa6270 */
[----:B------:R-:W-:Y:S02]  /*1d40*/  ISETP.GT.AND P3, PT, R11, R12, PT ;  /* 0x0000000c0b00720c */ /* 0x000fe40003f64270 */
[----:B------:R-:W-:Y:S02]  /*1d50*/  FSEL R26, R26, -INF , P5 ;  /* 0xff8000001a1a7808 */ /* 0x000fe40002800000 */
[----:B------:R-:W-:Y:S02]  /*1d60*/  FSEL R27, R27, -INF , P3 ;  /* 0xff8000001b1b7808 */ /* 0x000fe40001800000 */
[----:B------:R-:W-:Y:S02]  /*1d70*/  FSEL R65, R65, -INF , P6 ;  /* 0xff80000041417808 */ /* 0x000fe40003000000 */
[----:B------:R-:W-:Y:S02]  /*1d80*/  FSEL R71, R71, -INF , P6 ;  /* 0xff80000047477808 */ /* 0x000fe40003000000 */
[----:B------:R-:W-:-:S02]  /*1d90*/  ISETP.GE.AND P6, PT, R3, R18, PT ;  /* 0x000000120300720c */ /* 0x000fc40003fc6270 */
[----:B------:R-:W-:Y:S02]  /*1da0*/  IADD3 R18, R12, 0x71, RZ ;  /* 0x000000710c127810 */ /* 0x000fe40007ffe0ff */
[----:B------:R-:W-:Y:S02]  /*1db0*/  FMNMX R13, R26, R27, !PT ;  /* 0x0000001b1a0d7209 */ /* 0x000fe40007800000 */
[----:B------:R-:W-:Y:S02]  /*1dc0*/  ISETP.GE.AND P3, PT, R3, R18, PT ;  /* 0x000000120300720c */ /* 0x000fe40003f66270 */
[----:B------:R-:W-:Y:S02]  /*1dd0*/  FMNMX R18, R30, R13, !PT ;  /* 0x0000000d1e127209 */ /* 0x000fe40007800000 */
[----:B------:R-:W-:Y:S02]  /*1de0*/  IADD3 R14, R12, 0x60, RZ ;  /* 0x000000600c0e7810 */ /* 0x000fe40007ffe0ff */
[----:B------:R-:W-:-:S02]  /*1df0*/  FMNMX R13, R31, R18, !PT ;  /* 0x000000121f0d7209 */ /* 0x000fc40007800000 */
[----:B------:R-:W-:Y:S02]  /*1e00*/  FSEL R60, R60, -INF , P2 ;  /* 0xff8000003c3c7808 */ /* 0x000fe40001000000 */
[----:B------:R-:W-:Y:S02]  /*1e10*/  FMNMX R18, R34, R13, !PT ;  /* 0x0000000d22127209 */ /* 0x000fe40007800000 */
[----:B------:R-:W-:Y:S02]  /*1e20*/  FSEL R66, R66, -INF , P2 ;  /* 0xff80000042427808 */ /* 0x000fe40001000000 */
[----:B------:R-:W-:Y:S02]  /*1e30*/  FMNMX R13, R35, R18, !PT ;  /* 0x00000012230d7209 */ /* 0x000fe40007800000 */
[----:B------:R-:W-:Y:S02]  /*1e40*/  ISETP.GE.AND P2, PT, R3, R14, PT ;  /* 0x0000000e0300720c */ /* 0x000fe40003f46270 */
[----:B------:R-:W-:-:S02]  /*1e50*/  FMNMX R18, R38, R13, !PT ;  /* 0x0000000d26127209 */ /* 0x000fc40007800000 */
[----:B------:R-:W-:Y:S02]  /*1e60*/  IADD3 R14, R12, 0x68, RZ ;  /* 0x000000680c0e7810 */ /* 0x000fe40007ffe0ff */
[----:B------:R-:W-:Y:S02]  /*1e70*/  FMNMX R13, R39, R18, !PT ;  /* 0x00000012270d7209 */ /* 0x000fe40007800000 */
[----:B------:R-:W-:Y:S02]  /*1e80*/  FSEL R64, R64, -INF , P4 ;  /* 0xff80000040407808 */ /* 0x000fe40002000000 */
[----:B------:R-:W-:Y:S02]  /*1e90*/  FMNMX R18, R42, R13, !PT ;  /* 0x0000000d2a127209 */ /* 0x000fe40007800000 */
[----:B------:R-:W-:Y:S02]  /*1ea0*/  FSEL R70, R70, -INF , P4 ;  /* 0xff80000046467808 */ /* 0x000fe40002000000 */
[----:B------:R-:W-:-:S02]  /*1eb0*/  FMNMX R13, R43, R18, !PT ;  /* 0x000000122b0d7209 */ /* 0x000fc40007800000 */
[----:B------:R-:W-:Y:S01]  /*1ec0*/  ISETP.GE.AND P4, PT, R3, R14, PT ;  /* 0x0000000e0300720c */ /* 0x000fe20003f86270 */
[----:B------:R-:W-:Y:S01]  /*1ed0*/  VIADD R14, R12, 0x70 ;  /* 0x000000700c0e7836 */ /* 0x000fe20000000000 */
[----:B------:R-:W-:Y:S02]  /*1ee0*/  FMNMX R18, R46, R13, !PT ;  /* 0x0000000d2e127209 */ /* 0x000fe40007800000 */
[----:B------:R-:W-:Y:S02]  /*1ef0*/  FSEL R72, R72, -INF , P2 ;  /* 0xff80000048487808 */ /* 0x000fe40001000000 */
[----:B------:R-:W-:Y:S02]  /*1f00*/  FMNMX R13, R47, R18, !PT ;  /* 0x000000122f0d7209 */ /* 0x000fe40007800000 */
[----:B------:R-:W-:Y:S01]  /*1f10*/  ISETP.GE.AND P5, PT, R3, R14, PT ;  /* 0x0000000e0300720c */ /* 0x000fe20003fa6270 */
[----:B------:R-:W-:Y:S01]  /*1f20*/  VIADD R14, R12, 0x78 ;  /* 0x000000780c0e7836 */ /* 0x000fe20000000000 */
[----:B------:R-:W-:-:S02]  /*1f30*/  FMNMX R18, R50, R13, !PT ;  /* 0x0000000d32127209 */ /* 0x000fc40007800000 */
[----:B------:R-:W-:Y:S02]  /*1f40*/  FMNMX R13, R24, R25, !PT ;  /* 0x00000019180d7209 */ /* 0x000fe40007800000 */
[----:B------:R-:W-:Y:S02]  /*1f50*/  FMNMX R15, R51, R18, !PT ;  /* 0x00000012330f7209 */ /* 0x000fe40007800000 */
[----:B------:R-:W-:Y:S02]  /*1f60*/  FMNMX R18, R28, R13, !PT ;  /* 0x0000000d1c127209 */ /* 0x000fe40007800000 */
[----:B------:R-:W-:Y:S02]  /*1f70*/  FMNMX R22, R54, R15, !PT ;  /* 0x0000000f36167209 */ /* 0x000fe40007800000 */
[----:B------:R-:W-:Y:S02]  /*1f80*/  FMNMX R13, R29, R18, !PT ;  /* 0x000000121d0d7209 */ /* 0x000fe40007800000 */
[----:B------:R-:W-:-:S02]  /*1f90*/  FMNMX R15, R55, R22, !PT ;  /* 0x00000016370f7209 */ /* 0x000fc40007800000 */
[----:B------:R-:W-:Y:S02]  /*1fa0*/  FMNMX R18, R32, R13, !PT ;  /* 0x0000000d20127209 */ /* 0x000fe40007800000 */
[----:B------:R-:W-:Y:S02]  /*1fb0*/  FMNMX R22, R58, R15, !PT ;  /* 0x0000000f3a167209 */ /* 0x000fe40007800000 */
[----:B------:R-:W-:Y:S02]  /*1fc0*/  FMNMX R13, R33, R18, !PT ;  /* 0x00000012210d7209 */ /* 0x000fe40007800000 */
[----:B------:R-:W-:Y:S02]  /*1fd0*/  FMNMX R15, R59, R22, !PT ;  /* 0x000000163b0f7209 */ /* 0x000fe40007800000 */
[----:B------:R-:W-:Y:S02]  /*1fe0*/  FMNMX R18, R36, R13, !PT ;  /* 0x0000000d24127209 */ /* 0x000fe40007800000 */
[----:B------:R-:W-:-:S02]  /*1ff0*/  FMNMX R22, R62, R15, !PT ;  /* 0x0000000f3e167209 */ /* 0x000fc40007800000 */
[----:B------:R-:W-:Y:S02]  /*2000*/  FSEL R78, R78, -INF , P2 ;  /* 0xff8000004e4e7808 */ /* 0x000fe40001000000 */
[----:B------:R-:W-:Y:S02]  /*2010*/  ISETP.GE.AND P2, PT, R3, R14, PT ;  /* 0x0000000e0300720c */ /* 0x000fe40003f46270 */
[----:B------:R-:W-:Y:S02]  /*2020*/  IADD3 R14, R12, 0x79, RZ ;  /* 0x000000790c0e7810 */ /* 0x000fe40007ffe0ff */
[----:B------:R-:W-:Y:S02]  /*2030*/  FMNMX R13, R37, R18, !PT ;  /* 0x00000012250d7209 */ /* 0x000fe40007800000 */
[----:B------:R-:W-:Y:S02]  /*2040*/  FMNMX R15, R63, R22, !PT ;  /* 0x000000163f0f7209 */ /* 0x000fe40007800000 */
[----:B------:R-:W-:-:S02]  /*2050*/  FSEL R73, R73, -INF , P1 ;  /* 0xff80000049497808 */ /* 0x000fc40000800000 */
[----:B------:R-:W-:Y:S02]  /*2060*/  FSEL R79, R79, -INF , P1 ;  /* 0xff8000004f4f7808 */ /* 0x000fe40000800000 */
[----:B------:R-:W-:Y:S01]  /*2070*/  ISETP.GE.AND P1, PT, R3, R14, PT ;  /* 0x0000000e0300720c */ /* 0x000fe20003f26270 */
[----:B------:R-:W-:Y:S01]  /*2080*/  VIADD R14, R12, 0x80 ;  /* 0x000000800c0e7836 */ /* 0x000fe20000000000 */
[----:B------:R-:W-:Y:S02]  /*2090*/  FMNMX R18, R40, R13, !PT ;  /* 0x0000000d28127209 */ /* 0x000fe40007800000 */
[----:B------:R-:W-:Y:S02]  /*20a0*/  FMNMX R22, R66, R15, !PT ;  /* 0x0000000f42167209 */ /* 0x000fe40007800000 */
[----:B------:R-:W-:Y:S02]  /*20b0*/  FSEL R76, R76, -INF , P4 ;  /* 0xff8000004c4c7808 */ /* 0x000fe40002000000 */
[----:B------:R-:W-:-:S02]  /*20c0*/  FSEL R82, R82, -INF , P4 ;  /* 0xff80000052527808 */ /* 0x000fc40002000000 */
[----:B------:R-:W-:Y:S02]  /*20d0*/  FMNMX R13, R41, R18, !PT ;  /* 0x00000012290d7209 */ /* 0x000fe40007800000 */
[----:B------:R-:W-:Y:S02]  /*20e0*/  FMNMX R15, R67, R22, !PT ;  /* 0x00000016430f7209 */ /* 0x000fe40007800000 */
[----:B------:R-:W-:Y:S02]  /*20f0*/  ISETP.GE.AND P4, PT, R3, R14, PT ;  /* 0x0000000e0300720c */ /* 0x000fe40003f86270 */
[----:B------:R-:W-:Y:S02]  /*2100*/  IADD3 R14, R12, 0x81, RZ ;  /* 0x000000810c0e7810 */ /* 0x000fe40007ffe0ff */
[----:B------:R-:W-:Y:S02]  /*2110*/  FMNMX R18, R44, R13, !PT ;  /* 0x0000000d2c127209 */ /* 0x000fe40007800000 */
[----:B------:R-:W-:-:S02]  /*2120*/  FMNMX R22, R70, R15, !PT ;  /* 0x0000000f46167209 */ /* 0x000fc40007800000 */
[----:B------:R-:W-:Y:S02]  /*2130*/  FSEL R77, R77, -INF , P6 ;  /* 0xff8000004d4d7808 */ /* 0x000fe40003000000 */
[----:B------:R-:W-:Y:S02]  /*2140*/  FSEL R83, R83, -INF , P6 ;  /* 0xff80000053537808 */ /* 0x000fe40003000000 */
[----:B------:R-:W-:Y:S01]  /*2150*/  ISETP.GE.AND P6, PT, R3, R14, PT ;  /* 0x0000000e0300720c */ /* 0x000fe20003fc6270 */
[----:B------:R-:W-:Y:S01]  /*2160*/  VIADD R14, R12, 0x88 ;  /* 0x000000880c0e7836 */ /* 0x000fe20000000000 */
[----:B------:R-:W-:Y:S02]  /*2170*/  FMNMX R13, R45, R18, !PT ;  /* 0x000000122d0d7209 */ /* 0x000fe40007800000 */
[----:B------:R-:W-:Y:S02]  /*2180*/  FMNMX R15, R71, R22, !PT ;  /* 0x00000016470f7209 */ /* 0x000fe40007800000 */
[----:B------:R-:W-:-:S02]  /*2190*/  FSEL R80, R80, -INF , P5 ;  /* 0xff80000050507808 */ /* 0x000fc40002800000 */
[----:B------:R-:W-:Y:S02]  /*21a0*/  FSEL R86, R86, -INF , P5 ;  /* 0xff80000056567808 */ /* 0x000fe40002800000 */
[----:B------:R-:W-:Y:S02]  /*21b0*/  ISETP.GE.AND P5, PT, R3, R14, PT ;  /* 0x0000000e0300720c */ /* 0x000fe40003fa6270 */
[----:B------:R-:W-:Y:S02]  /*21c0*/  FMNMX R18, R48, R13, !PT ;  /* 0x0000000d30127209 */ /* 0x000fe40007800000 */
[----:B------:R-:W-:Y:S02]  /*21d0*/  FMNMX R22, R74, R15, !PT ;  /* 0x0000000f4a167209 */ /* 0x000fe40007800000 */
[----:B------:R-:W-:Y:S02]  /*21e0*/  IADD3 R14, R12, 0x89, RZ ;  /* 0x000000890c0e7810 */ /* 0x000fe40007ffe0ff */
[----:B------:R-:W-:-:S02]  /*21f0*/  FSEL R81, R81, -INF , P3 ;  /* 0xff80000051517808 */ /* 0x000fc40001800000 */
[----:B------:R-:W-:Y:S02]  /*2200*/  FSEL R87, R87, -INF , P3 ;  /* 0xff80000057577808 */ /* 0x000fe40001800000 */
[----:B------:R-:W-:Y:S02]  /*2210*/  FMNMX R13, R49, R18, !PT ;  /* 0x00000012310d7209 */ /* 0x000fe40007800000 */
[----:B------:R-:W-:Y:S02]  /*2220*/  FMNMX R15, R75, R22, !PT ;  /* 0x000000164b0f7209 */ /* 0x000fe40007800000 */
[----:B------:R-:W-:Y:S01]  /*2230*/  ISETP.GE.AND P3, PT, R3, R14, PT ;  /* 0x0000000e0300720c */ /* 0x000fe20003f66270 */
[----:B------:R-:W-:Y:S01]  /*2240*/  VIADD R14, R12, 0x90 ;  /* 0x000000900c0e7836 */ /* 0x000fe20000000000 */
[----:B------:R-:W-:Y:S02]  /*2250*/  FMNMX R18, R52, R13, !PT ;  /* 0x0000000d34127209 */ /* 0x000fe40007800000 */
[----:B------:R-:W-:-:S02]  /*2260*/  FMNMX R22, R78, R15, !PT ;  /* 0x0000000f4e167209 */ /* 0x000fc40007800000 */
[----:B------:R-:W-:Y:S02]  /*2270*/  FSEL R84, R84, -INF , P2 ;  /* 0xff80000054547808 */ /* 0x000fe40001000000 */
[----:B------:R-:W-:Y:S02]  /*2280*/  FSEL R90, R90, -INF , P2 ;  /* 0xff8000005a5a7808 */ /* 0x000fe40001000000 */
        /* <DEDUP_REMOVED lines=10> */
[----:B------:R-:W-:-:S02]  /*2330*/  FMNMX R13, R57, R18, !PT ;  /* 0x00000012390d7209 */ /* 0x000fc40007800000 */
[----:B------:R-:W-:Y:S02]  /*2340*/  FMNMX R15, R83, R22, !PT ;  /* 0x00000016530f7209 */ /* 0x000fe40007800000 */
[----:B------:R-:W-:Y:S02]  /*2350*/  FSEL R88, R88, -INF , P4 ;  /* 0xff80000058587808 */ /* 0x000fe40002000000 */
[----:B------:R-:W-:Y:S02]  /*2360*/  FSEL R94, R94, -INF , P4 ;  /* 0xff8000005e5e7808 */ /* 0x000fe40002000000 */
[----:B------:R-:W-:Y:S02]  /*2370*/  ISETP.GE.AND P4, PT, R3, R14, PT ;  /* 0x0000000e0300720c */ /* 0x000fe40003f86270 */
[----:B------:R-:W-:Y:S02]  /*2380*/  IADD3 R14, R12, 0x99, RZ ;  /* 0x000000990c0e7810 */ /* 0x000fe40007ffe0ff */
[----:B------:R-:W-:-:S02]  /*2390*/  FMNMX R18, R60, R13, !PT ;  /* 0x0000000d3c127209 */ /* 0x000fc40007800000 */
[----:B------:R-:W-:Y:S02]  /*23a0*/  FMNMX R22, R86, R15, !PT ;  /* 0x0000000f56167209 */ /* 0x000fe40007800000 */
[----:B------:R-:W-:Y:S02]  /*23b0*/  FSEL R89, R89, -INF , P6 ;  /* 0xff80000059597808 */ /* 0x000fe40003000000 */
[----:B------:R-:W-:Y:S02]  /*23c0*/  FSEL R95, R95, -INF , P6 ;  /* 0xff8000005f5f7808 */ /* 0x000fe40003000000 */
[----:B------:R-:W-:Y:S01]  /*23d0*/  ISETP.GE.AND P6, PT, R3, R14, PT ;  /* 0x0000000e0300720c */ /* 0x000fe20003fc6270 */
[----:B------:R-:W-:Y:S01]  /*23e0*/  VIADD R14, R12, 0xa0 ;  /* 0x000000a00c0e7836 */ /* 0x000fe20000000000 */
[----:B------:R-:W-:Y:S02]  /*23f0*/  FMNMX R13, R61, R18, !PT ;  /* 0x000000123d0d7209 */ /* 0x000fe40007800000 */
[----:B------:R-:W-:-:S02]  /*2400*/  FMNMX R15, R87, R22, !PT ;  /* 0x00000016570f7209 */ /* 0x000fc40007800000 */
[----:B------:R-:W-:Y:S02]  /*2410*/  FSEL R92, R92, -INF , P5 ;  /* 0xff8000005c5c7808 */ /* 0x000fe40002800000 */
[----:B------:R-:W-:Y:S02]  /*2420*/  FSEL R98, R98, -INF , P5 ;  /* 0xff80000062627808 */ /* 0x000fe40002800000 */
[----:B------:R-:W-:Y:S02]  /*2430*/  FMNMX R18, R64, R13, !PT ;  /* 0x0000000d40127209 */ /* 0x000fe40007800000 */
[----:B------:R-:W-:Y:S02]  /*2440*/  FMNMX R22, R90, R15, !PT ;  /* 0x0000000f5a167209 */ /* 0x000fe40007800000 */
[----:B------:R-:W-:Y:S02]  /*2450*/  ISETP.GE.AND P5, PT, R3, R14, PT ;  /* 0x0000000e0300720c */ /* 0x000fe40003fa6270 */
[----:B------:R-:W-:-:S02]  /*2460*/  IADD3 R14, R12, 0xa1, RZ ;  /* 0x000000a10c0e7810 */ /* 0x000fc40007ffe0ff */
[----:B------:R-:W-:Y:S02]  /*2470*/  FMNMX R13, R65, R18, !PT ;  /* 0x00000012410d7209 */ /* 0x000fe40007800000 */
[----:B------:R-:W-:Y:S02]  /*2480*/  FMNMX R15, R91, R22, !PT ;  /* 0x000000165b0f7209 */ /* 0x000fe40007800000 */
[----:B------:R-:W-:Y:S02]  /*2490*/  FSEL R93, R93, -INF , P3 ;  /* 0xff8000005d5d7808 */ /* 0x000fe40001800000 */
[----:B------:R-:W-:Y:S02]  /*24a0*/  FSEL R99, R99, -INF , P3 ;  /* 0xff80000063637808 */ /* 0x000fe40001800000 */
[----:B------:R-:W-:Y:S01]  /*24b0*/  ISETP.GE.AND P3, PT, R3, R14, PT ;  /* 0x0000000e0300720c */ /* 0x000fe20003f66270 */
[----:B------:R-:W-:Y:S01]  /*24c0*/  VIADD R14, R12, 0xa8 ;  /* 0x000000a80c0e7836 */ /* 0x000fe20000000000 */
[----:B------:R-:W-:-:S02]  /*24d0*/  FMNMX R18, R68, R13, !PT ;  /* 0x0000000d44127209 */ /* 0x000fc40007800000 */
[----:B------:R-:W-:Y:S02]  /*24e0*/  FMNMX R22, R94, R15, !PT ;  /* 0x0000000f5e167209 */ /* 0x000fe40007800000 */
[----:B------:R-:W-:Y:S02]  /*24f0*/  FSEL R96, R96, -INF , P2 ;  /* 0xff80000060607808 */ /* 0x000fe40001000000 */
[----:B------:R-:W-:Y:S02]  /*2500*/  FSEL R102, R102, -INF , P2 ;  /* 0xff80000066667808 */ /* 0x000fe40001000000 */
[----:B------:R-:W-:Y:S02]  /*2510*/  ISETP.GE.AND P2, PT, R3, R14, PT ;  /* 0x0000000e0300720c */ /* 0x000fe40003f46270 */
[----:B------:R-:W-:Y:S02]  /*2520*/  FMNMX R13, R69, R18, !PT ;  /* 0x00000012450d7209 */ /* 0x000fe40007800000 */
[----:B------:R-:W-:-:S02]  /*2530*/  FMNMX R15, R95, R22, !PT ;  /* 0x000000165f0f7209 */ /* 0x000fc40007800000 */
[----:B------:R-:W-:Y:S02]  /*2540*/  IADD3 R14, R12, 0xa9, RZ ;  /* 0x000000a90c0e7810 */ /* 0x000fe40007ffe0ff */
[----:B------:R-:W-:Y:S02]  /*2550*/  FSEL R97, R97, -INF , P1 ;  /* 0xff80000061617808 */ /* 0x000fe40000800000 */
[----:B------:R-:W-:Y:S02]  /*2560*/  FSEL R103, R103, -INF , P1 ;  /* 0xff80000067677808 */ /* 0x000fe40000800000 */
[----:B------:R-:W-:Y:S02]  /*2570*/  FMNMX R18, R72, R13, !PT ;  /* 0x0000000d48127209 */ /* 0x000fe40007800000 */
[----:B------:R-:W-:Y:S02]  /*2580*/  FMNMX R22, R98, R15, !PT ;  /* 0x0000000f62167209 */ /* 0x000fe40007800000 */
[----:B------:R-:W-:Y:S01]  /*2590*/  ISETP.GE.AND P1, PT, R3, R14, PT ;  /* 0x0000000e0300720c */ /* 0x000fe20003f26270 */
[----:B------:R-:W-:Y:S01]  /*25a0*/  VIADD R14, R12, 0xb0 ;  /* 0x000000b00c0e7836 */ /* 0x000fe20000000000 */
        /* <DEDUP_REMOVED lines=14> */
[----:B------:R-:W-:Y:S02]  /*2690*/  FMNMX R18, R80, R13, !PT ;  /* 0x0000000d50127209 */ /* 0x000fe40007800000 */
[----:B------:R-:W-:Y:S02]  /*26a0*/  FMNMX R22, R106, R15, !PT ;  /* 0x0000000f6a167209 */ /* 0x000fe40007800000 */
[----:B------:R-:W-:Y:S02]  /*26b0*/  FSEL R104, R104, -INF , P5 ;  /* 0xff80000068687808 */ /* 0x000fe40002800000 */
[----:B------:R-:W-:Y:S02]  /*26c0*/  FSEL R110, R110, -INF , P5 ;  /* 0xff8000006e6e7808 */ /* 0x000fe40002800000 */
        /* <DEDUP_REMOVED lines=12> */
[----:B------:R-:W-:Y:S02]  /*2790*/  FMNMX R13, R85, R18, !PT ;  /* 0x00000012550d7209 */ /* 0x000fe40007800000 */
[----:B------:R-:W-:Y:S02]  /*27a0*/  FMNMX R15, R111, R22, !PT ;  /* 0x000000166f0f7209 */ /* 0x000fe40007800000 */
[----:B------:R-:W-:-:S02]  /*27b0*/  ISETP.GE.AND P2, PT, R3, R14, PT ;  /* 0x0000000e0300720c */ /* 0x000fc40003f46270 */
[----:B------:R-:W-:Y:S02]  /*27c0*/  IADD3 R14, R12, 0xc1, RZ ;  /* 0x000000c10c0e7810 */ /* 0x000fe40007ffe0ff */
[----:B------:R-:W-:Y:S02]  /*27d0*/  FSEL R115, R115, -INF , P1 ;  /* 0xff80000073737808 */ /* 0x000fe40000800000 */
[----:B------:R-:W-:Y:S02]  /*27e0*/  FMNMX R18, R88, R13, !PT ;  /* 0x0000000d58127209 */ /* 0x000fe40007800000 */
[----:B------:R-:W-:Y:S02]  /*27f0*/  FMNMX R22, R114, R15, !PT ;  /* 0x0000000f72167209 */ /* 0x000fe40007800000 */
[----:B------:R-:W-:Y:S02]  /*2800*/  FSEL R109, R109, -INF , P1 ;  /* 0xff8000006d6d7808 */ /* 0x000fe40000800000 */
[----:B------:R-:W-:Y:S01]  /*2810*/  ISETP.GE.AND P1, PT, R3, R14, PT ;  /* 0x0000000e0300720c */ /* 0x000fe20003f26270 */
[----:B------:R-:W-:Y:S01]  /*2820*/  VIADD R14, R12, 0xc8 ;  /* 0x000000c80c0e7836 */ /* 0x000fe20000000000 */
[----:B------:R-:W-:-:S02]  /*2830*/  FSEL R118, R118, -INF , P4 ;  /* 0xff80000076767808 */ /* 0x000fc40002000000 */
[----:B------:R-:W-:Y:S02]  /*2840*/  FMNMX R13, R89, R18, !PT ;  /* 0x00000012590d7209 */ /* 0x000fe40007800000 */
[----:B------:R-:W-:Y:S02]  /*2850*/  FMNMX R15, R115, R22, !PT ;  /* 0x00000016730f7209 */ /* 0x000fe40007800000 */
[----:B------:R-:W-:Y:S02]  /*2860*/  FSEL R112, R112, -INF , P4 ;  /* 0xff80000070707808 */ /* 0x000fe40002000000 */
[----:B------:R-:W-:Y:S02]  /*2870*/  ISETP.GE.AND P4, PT, R3, R14, PT ;  /* 0x0000000e0300720c */ /* 0x000fe40003f86270 */
[----:B------:R-:W-:Y:S02]  /*2880*/  FSEL R119, R119, -INF , P6 ;  /* 0xff80000077777808 */ /* 0x000fe40003000000 */
[----:B------:R-:W-:-:S02]  /*2890*/  FMNMX R18, R92, R13, !PT ;  /* 0x0000000d5c127209 */ /* 0x000fc40007800000 */
[----:B------:R-:W-:Y:S02]  /*28a0*/  FMNMX R22, R118, R15, !PT ;  /* 0x0000000f76167209 */ /* 0x000fe40007800000 */
[----:B------:R-:W-:Y:S02]  /*28b0*/  IADD3 R14, R12, 0xc9, RZ ;  /* 0x000000c90c0e7810 */ /* 0x000fe40007ffe0ff */
[----:B------:R-:W-:Y:S02]  /*28c0*/  FSEL R113, R113, -INF , P6 ;  /* 0xff80000071717808 */ /* 0x000fe40003000000 */
[----:B------:R-:W-:Y:S02]  /*28d0*/  FSEL R122, R122, -INF , P5 ;  /* 0xff8000007a7a7808 */ /* 0x000fe40002800000 */
[----:B------:R-:W-:Y:S02]  /*28e0*/  FMNMX R13, R93, R18, !PT ;  /* 0x000000125d0d7209 */ /* 0x000fe40007800000 */
[----:B------:R-:W-:-:S02]  /*28f0*/  FMNMX R15, R119, R22, !PT ;  /* 0x00000016770f7209 */ /* 0x000fc40007800000 */
[----:B------:R-:W-:Y:S01]  /*2900*/  ISETP.GE.AND P6, PT, R3, R14, PT ;  /* 0x0000000e0300720c */ /* 0x000fe20003fc6270 */
[----:B------:R-:W-:Y:S01]  /*2910*/  VIADD R14, R12, 0xd0 ;  /* 0x000000d00c0e7836 */ /* 0x000fe20000000000 */
[----:B------:R-:W-:Y:S02]  /*2920*/  FSEL R123, R123, -INF , P3 ;  /* 0xff8000007b7b7808 */ /* 0x000fe40001800000 */
[----:B------:R-:W-:Y:S02]  /*2930*/  FMNMX R18, R96, R13, !PT ;  /* 0x0000000d60127209 */ /* 0x000fe40007800000 */
[----:B------:R-:W-:Y:S02]  /*2940*/  FMNMX R22, R122, R15, !PT ;  /* 0x0000000f7a167209 */ /* 0x000fe40007800000 */
[----:B------:R-:W-:Y:S02]  /*2950*/  FSEL R116, R116, -INF , P5 ;  /* 0xff80000074747808 */ /* 0x000fe40002800000 */
        /* <DEDUP_REMOVED lines=12> */
[----:B------:R-:W-:Y:S02]  /*2a20*/  FMNMX R13, R101, R18, !PT ;  /* 0x00000012650d7209 */ /* 0x000fe40007800000 */
[----:B------:R-:W-:Y:S02]  /*2a30*/  FMNMX R15, R127, R22, !PT ;  /* 0x000000167f0f7209 */ /* 0x000fe40007800000 */
[----:B------:R-:W-:-:S02]  /*2a40*/  FSEL R120, R120, -INF , P2 ;  /* 0xff80000078787808 */ /* 0x000fc40001000000 */
[----:B------:R-:W-:Y:S02]  /*2a50*/  ISETP.GE.AND P2, PT, R3, R14, PT ;  /* 0x0000000e0300720c */ /* 0x000fe40003f46270 */
[----:B------:R-:W-:Y:S02]  /*2a60*/  IADD3 R14, R12, 0xd9, RZ ;  /* 0x000000d90c0e7810 */ /* 0x000fe40007ffe0ff */
[----:B------:R-:W-:Y:S02]  /*2a70*/  FSEL R131, R131, -INF , P6 ;  /* 0xff80000083837808 */ /* 0x000fe40003000000 */
[----:B------:R-:W-:Y:S02]  /*2a80*/  FMNMX R18, R104, R13, !PT ;  /* 0x0000000d68127209 */ /* 0x000fe40007800000 */
[----:B------:R-:W-:Y:S02]  /*2a90*/  FMNMX R22, R130, R15, !PT ;  /* 0x0000000f82167209 */ /* 0x000fe40007800000 */
[----:B------:R-:W-:-:S02]  /*2aa0*/  FSEL R121, R121, -INF , P1 ;  /* 0xff80000079797808 */ /* 0x000fc40000800000 */
[----:B------:R-:W-:Y:S01]  /*2ab0*/  ISETP.GE.AND P1, PT, R3, R14, PT ;  /* 0x0000000e0300720c */ /* 0x000fe20003f26270 */
[----:B------:R-:W-:Y:S01]  /*2ac0*/  VIADD R14, R12, 0xe0 ;  /* 0x000000e00c0e7836 */ /* 0x000fe20000000000 */
[----:B------:R-:W-:Y:S02]  /*2ad0*/  FSEL R134, R134, -INF , P5 ;  /* 0xff80000086867808 */ /* 0x000fe40002800000 */
        /* <DEDUP_REMOVED lines=8> */
[----:B------:R-:W-:Y:S02]  /*2b60*/  FSEL R138, R138, -INF , P2 ;  /* 0xff8000008a8a7808 */ /* 0x000fe40001000000 */
[----:B------:R-:W-:-:S02]  /*2b70*/  FMNMX R13, R109, R18, !PT ;  /* 0x000000126d0d7209 */ /* 0x000fc40007800000 */
[----:B------:R-:W-:Y:S02]  /*2b80*/  FMNMX R15, R135, R22, !PT ;  /* 0x00000016870f7209 */ /* 0x000fe40007800000 */
[----:B------:R-:W-:Y:S02]  /*2b90*/  FSEL R125, R125, -INF , P6 ;  /* 0xff8000007d7d7808 */ /* 0x000fe40003000000 */
[----:B------:R-:W-:Y:S01]  /*2ba0*/  ISETP.GE.AND P6, PT, R3, R14, PT ;  /* 0x0000000e0300720c */ /* 0x000fe20003fc6270 */
[----:B------:R-:W-:Y:S01]  /*2bb0*/  VIADD R14, R12, 0xe8 ;  /* 0x000000e80c0e7836 */ /* 0x000fe20000000000 */
[----:B------:R-:W-:Y:S02]  /*2bc0*/  FSEL R139, R139, -INF , P1 ;  /* 0xff8000008b8b7808 */ /* 0x000fe40000800000 */
[----:B------:R-:W-:Y:S02]  /*2bd0*/  FMNMX R18, R112, R13, !PT ;  /* 0x0000000d70127209 */ /* 0x000fe40007800000 */
[----:B------:R-:W-:-:S02]  /*2be0*/  FMNMX R22, R138, R15, !PT ;  /* 0x0000000f8a167209 */ /* 0x000fc40007800000 */
[----:B------:R-:W-:Y:S02]  /*2bf0*/  FSEL R128, R128, -INF , P5 ;  /* 0xff80000080807808 */ /* 0x000fe40002800000 */
[----:B------:R-:W-:Y:S02]  /*2c00*/  ISETP.GE.AND P5, PT, R3, R14, PT ;  /* 0x0000000e0300720c */ /* 0x000fe40003fa6270 */
[----:B------:R-:W-:Y:S02]  /*2c10*/  FSEL R142, R142, -INF , P4 ;  /* 0xff8000008e8e7808 */ /* 0x000fe40002000000 */
[----:B------:R-:W-:Y:S02]  /*2c20*/  FMNMX R13, R113, R18, !PT ;  /* 0x00000012710d7209 */ /* 0x000fe40007800000 */
[----:B------:R-:W-:Y:S02]  /*2c30*/  FMNMX R15, R139, R22, !PT ;  /* 0x000000168b0f7209 */ /* 0x000fe40007800000 */
[----:B------:R-:W-:-:S02]  /*2c40*/  IADD3 R14, R12, 0xe9, RZ ;  /* 0x000000e90c0e7810 */ /* 0x000fc40007ffe0ff */
[----:B------:R-:W-:Y:S02]  /*2c50*/  FSEL R129, R129, -INF , P3 ;  /* 0xff80000081817808 */ /* 0x000fe40001800000 */
[----:B------:R-:W-:Y:S02]  /*2c60*/  FSEL R143, R143, -INF , P6 ;  /* 0xff8000008f8f7808 */ /* 0x000fe40003000000 */
[----:B------:R-:W-:Y:S02]  /*2c70*/  FMNMX R18, R116, R13, !PT ;  /* 0x0000000d74127209 */ /* 0x000fe40007800000 */
[----:B------:R-:W-:Y:S02]  /*2c80*/  FMNMX R22, R142, R15, !PT ;  /* 0x0000000f8e167209 */ /* 0x000fe40007800000 */
[----:B------:R-:W-:Y:S01]  /*2c90*/  ISETP.GE.AND P3, PT, R3, R14, PT ;  /* 0x0000000e0300720c */ /* 0x000fe20003f66270 */
[----:B------:R-:W-:Y:S01]  /*2ca0*/  VIADD R14, R12, 0xf0 ;  /* 0x000000f00c0e7836 */ /* 0x000fe20000000000 */
[----:B------:R-:W-:-:S02]  /*2cb0*/  FSEL R146, R146, -INF , P5 ;  /* 0xff80000092927808 */ /* 0x000fc40002800000 */
[----:B------:R-:W-:Y:S02]  /*2cc0*/  FMNMX R13, R117, R18, !PT ;  /* 0x00000012750d7209 */ /* 0x000fe40007800000 */
[----:B------:R-:W-:Y:S02]  /*2cd0*/  FMNMX R15, R143, R22, !PT ;  /* 0x000000168f0f7209 */ /* 0x000fe40007800000 */
[----:B------:R-:W-:Y:S02]  /*2ce0*/  FSEL R132, R132, -INF , P2 ;  /* 0xff80000084847808 */ /* 0x000fe40001000000 */
[----:B------:R-:W-:Y:S02]  /*2cf0*/  ISETP.GE.AND P2, PT, R3, R14, PT ;  /* 0x0000000e0300720c */ /* 0x000fe40003f46270 */
[----:B------:R-:W-:Y:S02]  /*2d00*/  IADD3 R14, R12, 0xf1, RZ ;  /* 0x000000f10c0e7810 */ /* 0x000fe40007ffe0ff */
        /* <DEDUP_REMOVED lines=8> */
[----:B------:R-:W-:Y:S02]  /*2d90*/  FSEL R151, R151, -INF , P1 ;  /* 0xff80000097977808 */ /* 0x000fe40000800000 */
[----:B------:R-:W-:Y:S02]  /*2da0*/  FMNMX R14, R124, R13, !PT ;  /* 0x0000000d7c0e7209 */ /* 0x000fe40007800000 */
[----:B------:R-:W-:Y:S02]  /*2db0*/  FMNMX R18, R150, R15, !PT ;  /* 0x0000000f96127209 */ /* 0x000fe40007800000 */
[----:B------:R-:W-:Y:S02]  /*2dc0*/  FMNMX R13, R125, R14, !PT ;  /* 0x0000000e7d0d7209 */ /* 0x000fe40007800000 */
[----:B------:R-:W-:-:S02]  /*2dd0*/  FMNMX R15, R151, R18, !PT ;  /* 0x00000012970f7209 */ /* 0x000fc40007800000 */
[----:B------:R-:W-:Y:S02]  /*2de0*/  FMNMX R14, R128, R13, !PT ;  /* 0x0000000d800e7209 */ /* 0x000fe40007800000 */
[----:B------:R-:W-:Y:S01]  /*2df0*/  FSEL R136, R136, -INF , P4 ;  /* 0xff80000088887808 */ /* 0x000fe20002000000 */
[----:B------:R-:W2:Y:S01]  /*2e00*/  SHFL.BFLY PT, R22, R15, 0x1, 0x1f ;  /* 0x0c201f000f167f89 */ /* 0x000ea200000e0000 */
[----:B------:R-:W-:Y:S02]  /*2e10*/  FMNMX R13, R129, R14, !PT ;  /* 0x0000000e810d7209 */ /* 0x000fe40007800000 */
[----:B------:R-:W-:Y:S02]  /*2e20*/  FSEL R137, R137, -INF , P6 ;  /* 0xff80000089897808 */ /* 0x000fe40003000000 */
[----:B------:R-:W-:Y:S02]  /*2e30*/  FMNMX R14, R132, R13, !PT ;  /* 0x0000000d840e7209 */ /* 0x000fe40007800000 */
[----:B------:R-:W-:-:S02]  /*2e40*/  FSEL R140, R140, -INF , P5 ;  /* 0xff8000008c8c7808 */ /* 0x000fc40002800000 */
[----:B------:R-:W-:Y:S02]  /*2e50*/  FMNMX R13, R133, R14, !PT ;  /* 0x0000000e850d7209 */ /* 0x000fe40007800000 */
[----:B------:R-:W-:Y:S02]  /*2e60*/  FSEL R141, R141, -INF , P3 ;  /* 0xff8000008d8d7808 */ /* 0x000fe40001800000 */
[----:B------:R-:W-:Y:S02]  /*2e70*/  FMNMX R14, R136, R13, !PT ;  /* 0x0000000d880e7209 */ /* 0x000fe40007800000 */
[----:B------:R-:W-:Y:S02]  /*2e80*/  FSEL R144, R144, -INF , P2 ;  /* 0xff80000090907808 */ /* 0x000fe40001000000 */
[----:B------:R-:W-:Y:S01]  /*2e90*/  FMNMX R13, R137, R14, !PT ;  /* 0x0000000e890d7209 */ /* 0x000fe20007800000 */
[----:B------:R-:W-:Y:S01]  /*2ea0*/  VIADD R14, R12, 0xf8 ;  /* 0x000000f80c0e7836 */ /* 0x000fe20000000000 */
[----:B------:R-:W-:-:S02]  /*2eb0*/  FSEL R145, R145, -INF , P1 ;  /* 0xff80000091917808 */ /* 0x000fc40000800000 */
[----:B------:R-:W-:Y:S02]  /*2ec0*/  FMNMX R18, R140, R13, !PT ;  /* 0x0000000d8c127209 */ /* 0x000fe40007800000 */
[----:B------:R-:W-:Y:S02]  /*2ed0*/  ISETP.GE.AND P2, PT, R3, R14, PT ;  /* 0x0000000e0300720c */ /* 0x000fe40003f46270 */
[----:B--2---:R-:W-:Y:S02]  /*2ee0*/  FMNMX R22, R15, R22, !PT ;  /* 0x000000160f167209 */ /* 0x004fe40007800000 */
[----:B------:R-:W-:Y:S02]  /*2ef0*/  FMNMX R13, R141, R18, !PT ;  /* 0x000000128d0d7209 */ /* 0x000fe40007800000 */
[----:B------:R-:W-:Y:S01]  /*2f00*/  IADD3 R14, R12, 0xf9, RZ ;  /* 0x000000f90c0e7810 */ /* 0x000fe20007ffe0ff */
[----:B------:R-:W2:Y:S01]  /*2f10*/  SHFL.BFLY PT, R19, R22, 0x2, 0x1f ;  /* 0x0c401f0016137f89 */ /* 0x000ea200000e0000 */
[----:B------:R-:W-:-:S02]  /*2f20*/  FMNMX R18, R144, R13, !PT ;  /* 0x0000000d90127209 */ /* 0x000fc40007800000 */
[----:B------:R-:W-:Y:S02]  /*2f30*/  ISETP.GE.AND P1, PT, R3, R14, PT ;  /* 0x0000000e0300720c */ /* 0x000fe40003f26270 */
[----:B------:R-:W-:Y:S02]  /*2f40*/  FSEL R148, R148, -INF , P2 ;  /* 0xff80000094947808 */ /* 0x000fe40001000000 */
[----:B------:R-:W-:Y:S02]  /*2f50*/  FMNMX R13, R145, R18, !PT ;  /* 0x00000012910d7209 */ /* 0x000fe40007800000 */
[----:B------:R-:W-:Y:S02]  /*2f60*/  FSEL R149, R149, -INF , P1 ;  /* 0xff80000095957808 */ /* 0x000fe40000800000 */
[----:B------:R-:W-:-:S04]  /*2f70*/  FMNMX R14, R148, R13, !PT ;  /* 0x0000000d940e7209 */ /* 0x000fc80007800000 */
[----:B------:R-:W-:-:S05]  /*2f80*/  FMNMX R14, R149, R14, !PT ;  /* 0x0000000e950e7209 */ /* 0x000fca0007800000 */
[----:B------:R-:W3:Y:S01]  /*2f90*/  SHFL.BFLY PT, R15, R14, 0x1, 0x1f ;  /* 0x0c201f000e0f7f89 */ /* 0x000ee200000e0000 */
[----:B--2---:R-:W-:-:S04]  /*2fa0*/  FMNMX R19, R22, R19, !PT ;  /* 0x0000001316137209 */ /* 0x004fc80007800000 */
[----:B------:R-:W-:-:S04]  /*2fb0*/  FSETP.NEU.AND P1, PT, R19, -INF , PT ;  /* 0xff8000001300780b */ /* 0x000fc80003f2d000 */
[----:B------:R-:W-:-:S05]  /*2fc0*/  FSEL R13, R19, RZ, P1 ;  /* 0x000000ff130d7208 */ /* 0x000fca0000800000 */
[----:B------:R-:W-:Y:S01]  /*2fd0*/  FMUL R13, R13, UR6 ;  /* 0x000000060d0d7c20 */ /* 0x000fe20008400000 */
[----:B------:R-:W-:-:S03]  /*2fe0*/  ULDC UR6, c[0x0][0x604] ;  /* 0x0001810000067ab9 */ /* 0x000fc60000000800 */
[--C-:B------:R-:W-:Y:S01]  /*2ff0*/  FFMA R26, R26, UR6, -R13.reuse ;  /* 0x000000061a1a7c23 */ /* 0x100fe2000800080d */
[----:B------:R-:W-:Y:S01]  /*3000*/  ULDC UR6, c[0x0][0x604] ;  /* 0x0001810000067ab9 */ /* 0x000fe20000000800 */
[----:B---3--:R-:W-:Y:S01]  /*3010*/  FMNMX R18, R14, R15, !PT ;  /* 0x0000000f0e127209 */ /* 0x008fe20007800000 */
[--C-:B------:R-:W-:Y:S02]  /*3020*/  FFMA R15, R27, UR6, -R13.reuse ;  /* 0x000000061b0f7c23 */ /* 0x100fe4000800080d */
[----:B------:R-:W-:Y:S01]  /*3030*/  FSETP.GEU.AND P6, PT, R26, -126, PT ;  /* 0xc2fc00001a00780b */ /* 0x000fe20003fce000 */
[----:B------:R-:W-:Y:S01]  /*3040*/  ULDC UR6, c[0x0][0x604] ;  /* 0x0001810000067ab9 */ /* 0x000fe20000000800 */
[----:B-1----:R-:W1:Y:S01]  /*3050*/  SHFL.BFLY PT, R17, R18, 0x2, 0x1f ;  /* 0x0c401f0012117f89 */ /* 0x002e6200000e0000 */
[----:B------:R-:W-:Y:S01]  /*3060*/  FSETP.GEU.AND P5, PT, R15, -126, PT ;  /* 0xc2fc00000f00780b */ /* 0x000fe20003fae000 */
[----:B------:R-:W-:Y:S01]  /*3070*/  FFMA R27, R30, UR6, -R13 ;  /* 0x000000061e1b7c23 */ /* 0x000fe2000800080d */
[----:B------:R-:W-:-:S02]  /*3080*/  ULDC UR6, c[0x0][0x604] ;  /* 0x0001810000067ab9 */ /* 0x000fc40000000800 */
[--C-:B------:R-:W-:Y:S01]  /*3090*/  FFMA R22, R31, UR6, -R13.reuse ;  /* 0x000000061f167c23 */ /* 0x100fe2000800080d */
[----:B------:R-:W-:Y:S01]  /*30a0*/  ULDC UR6, c[0x0][0x604] ;  /* 0x0001810000067ab9 */ /* 0x000fe20000000800 */
[----:B------:R-:W-:Y:S01]  /*30b0*/  FSETP.GEU.AND P3, PT, R27, -126, PT ;  /* 0xc2fc00001b00780b */ /* 0x000fe20003f6e000 */
[----:B------:R-:W-:Y:S01]  /*30c0*/  FFMA R34, R34, UR6, -R13 ;  /* 0x0000000622227c23 */ /* 0x000fe2000800080d */
[----:B------:R-:W-:Y:S02]  /*30d0*/  ULDC UR6, c[0x0][0x604] ;  /* 0x0001810000067ab9 */ /* 0x000fe40000000800 */
[----:B------:R-:W-:Y:S01]  /*30e0*/  @!P6 FMUL R26, R26, 0.5 ;  /* 0x3f0000001a1ae820 */ /* 0x000fe20000400000 */
[----:B------:R-:W-:Y:S02]  /*30f0*/  FSETP.GEU.AND P2, PT, R22, -126, PT ;  /* 0xc2fc00001600780b */ /* 0x000fe40003f4e000 */
[----:B------:R-:W-:Y:S01]  /*3100*/  FSETP.GEU.AND P4, PT, R34, -126, PT ;  /* 0xc2fc00002200780b */ /* 0x000fe20003f8e000 */
[----:B------:R-:W-:Y:S01]  /*3110*/  @!P5 FMUL R15, R15, 0.5 ;  /* 0x3f0000000f0fd820 */ /* 0x000fe20000400000 */
[----:B------:R2:W3:Y:S04]  /*3120*/  MUFU.EX2 R14, R26 ;  /* 0x0000001a000e7308 */ /* 0x0004e80000000800 */
[----:B------:R-:W-:-:S04]  /*3130*/  @!P3 FMUL R27, R27, 0.5 ;  /* 0x3f0000001b1bb820 */ /* 0x000fc80000400000 */
[----:B------:R-:W4:Y:S01]  /*3140*/  MUFU.EX2 R15, R15 ;  /* 0x0000000f000f7308 */ /* 0x000f220000000800 */
[----:B-1----:R-:W-:Y:S01]  /*3150*/  FMNMX R18, R18, R17, !PT ;  /* 0x0000001112127209 */ /* 0x002fe20007800000 */
[--C-:B--2---:R-:W-:Y:S01]  /*3160*/  FFMA R26, R35, UR6, -R13.reuse ;  /* 0x00000006231a7c23 */ /* 0x104fe2000800080d */
[----:B------:R-:W-:Y:S01]  /*3170*/  ULDC UR6, c[0x0][0x604] ;  /* 0x0001810000067ab9 */ /* 0x000fe20000000800 */
[----:B------:R-:W-:Y:S01]  /*3180*/  @!P2 FMUL R22, R22, 0.5 ;  /* 0x3f0000001616a820 */ /* 0x000fe20000400000 */
[--C-:B------:R-:W-:Y:S01]  /*3190*/  FFMA R31, R38, UR6, -R13.reuse ;  /* 0x00000006261f7c23 */ /* 0x100fe2000800080d */
[C---:B------:R-:W-:Y:S01]  /*31a0*/  FSETP.NEU.AND P1, PT, R18.reuse, -INF , PT ;  /* 0xff8000001200780b */ /* 0x040fe20003f2d000 */
[----:B------:R-:W-:Y:S01]  /*31b0*/  ULDC UR6, c[0x0][0x604] ;  /* 0x0001810000067ab9 */ /* 0x000fe20000000800 */
[----:B------:R-:W1:Y:S01]  /*31c0*/  MUFU.EX2 R27, R27 ;  /* 0x0000001b001b7308 */ /* 0x000e620000000800 */
[--C-:B------:R-:W-:Y:S01]  /*31d0*/  FFMA R30, R39, UR6, -R13.reuse ;  /* 0x00000006271e7c23 */ /* 0x100fe2000800080d */
[----:B------:R-:W-:Y:S01]  /*31e0*/  FSEL R152, R18, RZ, P1 ;  /* 0x000000ff12987208 */ /* 0x000fe20000800000 */
[----:B---3--:R-:W-:Y:S01]  /*31f0*/  @!P6 FMUL R14, R14, R14 ;  /* 0x0000000e0e0ee220 */ /* 0x008fe20000400000 */
[----:B------:R-:W-:Y:S01]  /*3200*/  FSETP.GEU.AND P1, PT, R26, -126, PT ;  /* 0xc2fc00001a00780b */ /* 0x000fe20003f2e000 */
[----:B------:R-:W-:Y:S01]  /*3210*/  ULDC UR6, c[0x0][0x604] ;  /* 0x0001810000067ab9 */ /* 0x000fe20000000800 */
[----:B------:R-:W-:Y:S01]  /*3220*/  FSETP.GEU.AND P6, PT, R31, -126, PT ;  /* 0xc2fc00001f00780b */ /* 0x000fe20003fce000 */
[----:B------:R-:W-:Y:S01]  /*3230*/  FFMA R21, R42, UR6, -R13 ;  /* 0x000000062a157c23 */ /* 0x000fe2000800080d */
[----:B------:R-:W2:Y:S01]  /*3240*/  MUFU.EX2 R22, R22 ;  /* 0x0000001600167308 */ /* 0x000ea20000000800 */
[----:B----4-:R-:W-:Y:S01]  /*3250*/  @!P5 FMUL R15, R15, R15 ;  /* 0x0000000f0f0fd220 */ /* 0x010fe20000400000 */
[----:B------:R-:W-:Y:S01]  /*3260*/  FSETP.GEU.AND P5, PT, R30, -126, PT ;  /* 0xc2fc00001e00780b */ /* 0x000fe20003fae000 */
[----:B------:R-:W-:Y:S01]  /*3270*/  @!P4 FMUL R34, R34, 0.5 ;  /* 0x3f0000002222c820 */ /* 0x000fe20000400000 */
[----:B------:R-:W-:-:S04]  /*3280*/  ULDC UR6, c[0x0][0x604] ;  /* 0x0001810000067ab9 */ /* 0x000fc80000000800 */
[----:B------:R3:W4:Y:S01]  /*3290*/  MUFU.EX2 R17, R34 ;  /* 0x0000002200117308 */ /* 0x0007220000000800 */
[----:B------:R-:W-:Y:S01]  /*32a0*/  @!P1 FMUL R26, R26, 0.5 ;  /* 0x3f0000001a1a9820 */ /* 0x000fe20000400000 */
[----:B-1----:R-:W-:Y:S01]  /*32b0*/  @!P3 FMUL R27, R27, R27 ;  /* 0x0000001b1b1bb220 */ /* 0x002fe20000400000 */
[----:B------:R-:W-:Y:S01]  /*32c0*/  FSETP.GEU.AND P3, PT, R21, -126, PT ;  /* 0xc2fc00001500780b */ /* 0x000fe20003f6e000 */
[----:B------:R-:W-:-:S03]  /*32d0*/  @!P6 FMUL R31, R31, 0.5 ;  /* 0x3f0000001f1fe820 */ /* 0x000fc60000400000 */
[----:B------:R-:W-:Y:S01]  /*32e0*/  @!P5 FMUL R30, R30, 0.5 ;  /* 0x3f0000001e1ed820 */ /* 0x000fe20000400000 */
[----:B------:R-:W1:Y:S01]  /*32f0*/  MUFU.EX2 R26, R26 ;  /* 0x0000001a001a7308 */ /* 0x000e620000000800 */
[--C-:B---3--:R-:W-:Y:S01]  /*3300*/  FFMA R34, R43, UR6, -R13.reuse ;  /* 0x000000062b227c23 */ /* 0x108fe2000800080d */
[----:B------:R-:W-:Y:S01]  /*3310*/  ULDC UR6, c[0x0][0x604] ;  /* 0x0001810000067ab9 */ /* 0x000fe20000000800 */
[----:B--2---:R-:W-:Y:S01]  /*3320*/  @!P2 FMUL R22, R22, R22 ;  /* 0x000000161616a220 */ /* 0x004fe20000400000 */
[--C-:B------:R-:W-:Y:S01]  /*3330*/  FFMA R35, R46, UR6, -R13.reuse ;  /* 0x000000062e237c23 */ /* 0x100fe2000800080d */
[----:B------:R-:W-:Y:S01]  /*3340*/  ULDC UR6, c[0x0][0x604] ;  /* 0x0001810000067ab9 */ /* 0x000fe20000000800 */
[----:B------:R-:W-:Y:S01]  /*3350*/  FSETP.GEU.AND P2, PT, R34, -126, PT ;  /* 0xc2fc00002200780b */ /* 0x000fe20003f4e000 */
[--C-:B------:R-:W-:Y:S01]  /*3360*/  FFMA R38, R47, UR6, -R13.reuse ;  /* 0x000000062f267c23 */ /* 0x100fe2000800080d */
[----:B------:R-:W2:Y:S01]  /*3370*/  MUFU.EX2 R30, R30 ;  /* 0x0000001e001e7308 */ /* 0x000ea20000000800 */
[----:B------:R-:W-:Y:S01]  /*3380*/  @!P3 FMUL R21, R21, 0.5 ;  /* 0x3f0000001515b820 */ /* 0x000fe20000400000 */
[----:B------:R-:W-:Y:S01]  /*3390*/  ULDC UR6, c[0x0][0x604] ;  /* 0x0001810000067ab9 */ /* 0x000fe20000000800 */
[----:B----4-:R-:W-:Y:S01]  /*33a0*/  @!P4 FMUL R17, R17, R17 ;  /* 0x000000111111c220 */ /* 0x010fe20000400000 */
[--C-:B------:R-:W-:Y:S01]  /*33b0*/  FFMA R23, R50, UR6, -R13.reuse ;  /* 0x0000000632177c23 */ /* 0x100fe2000800080d */
[----:B------:R-:W-:Y:S01]  /*33c0*/  ULDC UR6, c[0x0][0x604] ;  /* 0x0001810000067ab9 */ /* 0x000fe20000000800 */
[----:B------:R-:W-:Y:S01]  /*33d0*/  FSETP.GEU.AND P4, PT, R35, -126, PT ;  /* 0xc2fc00002300780b */ /* 0x000fe20003f8e000 */
[----:B------:R-:W-:Y:S01]  /*33e0*/  FFMA R42, R51, UR6, -R13 ;  /* 0x00000006332a7c23 */ /* 0x000fe2000800080d */
[----:B------:R-:W3:Y:S01]  /*33f0*/  MUFU.EX2 R31, R31 ;  /* 0x0000001f001f7308 */ /* 0x000ee20000000800 */
[----:B-1----:R-:W-:Y:S01]  /*3400*/  @!P1 FMUL R26, R26, R26 ;  /* 0x0000001a1a1a9220 */ /* 0x002fe20000400000 */
[----:B------:R-:W-:Y:S01]  /*3410*/  FSETP.GEU.AND P1, PT, R38, -126, PT ;  /* 0xc2fc00002600780b */ /* 0x000fe20003f2e000 */
[----:B------:R-:W-:Y:S01]  /*3420*/  @!P2 FMUL R34, R34, 0.5 ;  /* 0x3f0000002222a820 */ /* 0x000fe20000400000 */
[----:B------:R-:W-:-:S02]  /*3430*/  ULDC UR6, c[0x0][0x604] ;  /* 0x0001810000067ab9 */ /* 0x000fc40000000800 */
[--C-:B------:R-:W-:Y:S01]  /*3440*/  FFMA R39, R54, UR6, -R13.reuse ;  /* 0x0000000636277c23 */ /* 0x100fe2000800080d */
[----:B------:R-:W-:Y:S01]  /*3450*/  ULDC UR6, c[0x0][0x604] ;  /* 0x0001810000067ab9 */ /* 0x000fe20000000800 */
[----:B------:R-:W1:Y:S01]  /*3460*/  MUFU.EX2 R21, R21 ;  /* 0x0000001500157308 */ /* 0x000e620000000800 */
[----:B--2---:R-:W-:Y:S01]  /*3470*/  @!P5 FMUL R30, R30, R30 ;  /* 0x0000001e1e1ed220 */ /* 0x004fe20000400000 */
[----:B------:R-:W-:Y:S01]  /*3480*/  FSETP.GEU.AND P5, PT, R42, -126, PT ;  /* 0xc2fc00002a00780b */ /* 0x000fe20003fae000 */
[----:B------:R-:W-:Y:S01]  /*3490*/  @!P4 FMUL R35, R35, 0.5 ;  /* 0x3f0000002323c820 */ /* 0x000fe20000400000 */
[--C-:B------:R-:W-:Y:S01]  /*34a0*/  FFMA R46, R55, UR6, -R13.reuse ;  /* 0x00000006372e7c23 */ /* 0x100fe2000800080d */
[----:B------:R-:W-:Y:S02]  /*34b0*/  ULDC UR6, c[0x0][0x604] ;  /* 0x0001810000067ab9 */ /* 0x000fe40000000800 */
[----:B------:R-:W-:Y:S01]  /*34c0*/  @!P1 FMUL R38, R38, 0.5 ;  /* 0x3f00000026269820 */ /* 0x000fe20000400000 */
[----:B------:R-:W2:Y:S01]  /*34d0*/  MUFU.EX2 R34, R34 ;  /* 0x0000002200227308 */ /* 0x000ea20000000800 */
[----:B---3--:R-:W-:Y:S01]  /*34e0*/  @!P6 FMUL R31, R31, R31 ;  /* 0x0000001f1f1fe220 */ /* 0x008fe20000400000 */
[----:B------:R-:W-:Y:S01]  /*34f0*/  FSETP.GEU.AND P6, PT, R23, -126, PT ;  /* 0xc2fc00001700780b */ /* 0x000fe20003fce000 */
[----:B------:R-:W-:Y:S01]  /*3500*/  FFMA R43, R58, UR6, -R13 ;  /* 0x000000063a2b7c23 */ /* 0x000fe2000800080d */
[----:B------:R-:W-:-:S02]  /*3510*/  ULDC UR6, c[0x0][0x604] ;  /* 0x0001810000067ab9 */ /* 0x000fc40000000800 */
[--C-:B------:R-:W-:Y:S01]  /*3520*/  FFMA R50, R59, UR6, -R13.reuse ;  /* 0x000000063b327c23 */ /* 0x100fe2000800080d */
[----:B------:R-:W-:Y:S01]  /*3530*/  @!P5 FMUL R42, R42, 0.5 ;  /* 0x3f0000002a2ad820 */ /* 0x000fe20000400000 */
[----:B------:R-:W3:Y:S01]  /*3540*/  MUFU.EX2 R38, R38 ;  /* 0x0000002600267308 */ /* 0x000ee20000000800 */
[----:B-1----:R-:W-:Y:S01]  /*3550*/  @!P3 FMUL R21, R21, R21 ;  /* 0x000000151515b220 */ /* 0x002fe20000400000 */
[----:B------:R-:W-:Y:S01]  /*3560*/  FSETP.GEU.AND P3, PT, R39, -126, PT ;  /* 0xc2fc00002700780b */ /* 0x000fe20003f6e000 */
[----:B------:R-:W-:Y:S02]  /*3570*/  ULDC UR6, c[0x0][0x604] ;  /* 0x0001810000067ab9 */ /* 0x000fe40000000800 */
[--C-:B------:R-:W-:Y:S01]  /*3580*/  FFMA R47, R62, UR6, -R13.reuse ;  /* 0x000000063e2f7c23 */ /* 0x100fe2000800080d */
[----:B------:R-:W-:Y:S01]  /*3590*/  ULDC UR6, c[0x0][0x604] ;  /* 0x0001810000067ab9 */ /* 0x000fe20000000800 */
[----:B------:R-:W-:Y:S01]  /*35a0*/  @!P6 FMUL R23, R23, 0.5 ;  /* 0x3f0000001717e820 */ /* 0x000fe20000400000 */
[----:B------:R-:W1:Y:S01]  /*35b0*/  MUFU.EX2 R35, R35 ;  /* 0x0000002300237308 */ /* 0x000e620000000800 */
[----:B--2---:R-:W-:Y:S01]  /*35c0*/  @!P2 FMUL R34, R34, R34 ;  /* 0x000000222222a220 */ /* 0x004fe20000400000 */
[----:B------:R-:W-:Y:S01]  /*35d0*/  FSETP.GEU.AND P2, PT, R46, -126, PT ;  /* 0xc2fc00002e00780b */ /* 0x000fe20003f4e000 */
[----:B------:R-:W-:Y:S01]  /*35e0*/  FFMA R54, R63, UR6, -R13 ;  /* 0x000000063f367c23 */ /* 0x000fe2000800080d */
[----:B------:R-:W-:-:S02]  /*35f0*/  ULDC UR6, c[0x0][0x604] ;  /* 0x0001810000067ab9 */ /* 0x000fc40000000800 */
[--C-:B------:R-:W-:Y:S01]  /*3600*/  FFMA R51, R66, UR6, -R13.reuse ;  /* 0x0000000642337c23 */ /* 0x100fe2000800080d */
[----:B------:R-:W-:Y:S01]  /*3610*/  @!P3 FMUL R39, R39, 0.5 ;  /* 0x3f0000002727b820 */ /* 0x000fe20000400000 */
[----:B------:R-:W2:Y:S01]  /*3620*/  MUFU.EX2 R42, R42 ;  /* 0x0000002a002a7308 */ /* 0x000ea20000000800 */
[----:B---3--:R-:W-:Y:S01]  /*3630*/  @!P1 FMUL R38, R38, R38 ;  /* 0x0000002626269220 */ /* 0x008fe20000400000 */
[----:B------:R-:W-:Y:S01]  /*3640*/  FSETP.GEU.AND P1, PT, R50, -126, PT ;  /* 0xc2fc00003200780b */ /* 0x000fe20003f2e000 */
[----:B------:R-:W-:Y:S02]  /*3650*/  ULDC UR6, c[0x0][0x604] ;  /* 0x0001810000067ab9 */ /* 0x000fe40000000800 */
[--C-:B------:R-:W-:Y:S01]  /*3660*/  FFMA R58, R67, UR6, -R13.reuse ;  /* 0x00000006433a7c23 */ /* 0x100fe2000800080d */
[----:B------:R-:W-:Y:S01]  /*3670*/  ULDC UR6, c[0x0][0x604] ;  /* 0x0001810000067ab9 */ /* 0x000fe20000000800 */
[----:B------:R-:W-:Y:S01]  /*3680*/  @!P2 FMUL R46, R46, 0.5 ;  /* 0x3f0000002e2ea820 */ /* 0x000fe20000400000 */
[----:B------:R-:W3:Y:S01]  /*3690*/  MUFU.EX2 R23, R23 ;  /* 0x0000001700177308 */ /* 0x000ee20000000800 */
[----:B-1----:R-:W-:Y:S01]  /*36a0*/  @!P4 FMUL R35, R35, R35 ;  /* 0x000000232323c220 */ /* 0x002fe20000400000 */
[----:B------:R-:W-:Y:S01]  /*36b0*/  FSETP.GEU.AND P4, PT, R43, -126, PT ;  /* 0xc2fc00002b00780b */ /* 0x000fe20003f8e000 */
[----:B------:R-:W-:Y:S01]  /*36c0*/  FFMA R55, R70, UR6, -R13 ;  /* 0x0000000646377c23 */ /* 0x000fe2000800080d */
[----:B------:R-:W-:-:S02]  /*36d0*/  ULDC UR6, c[0x0][0x604] ;  /* 0x0001810000067ab9 */ /* 0x000fc40000000800 */
[--C-:B------:R-:W-:Y:S01]  /*36e0*/  FFMA R62, R71, UR6, -R13.reuse ;  /* 0x00000006473e7c23 */ /* 0x100fe2000800080d */
[----:B------:R-:W-:Y:S01]  /*36f0*/  @!P1 FMUL R50, R50, 0.5 ;  /* 0x3f00000032329820 */ /* 0x000fe20000400000 */
[----:B------:R-:W1:Y:S01]  /*3700*/  MUFU.EX2 R39, R39 ;  /* 0x0000002700277308 */ /* 0x000e620000000800 */
[----:B--2---:R-:W-:Y:S01]  /*3710*/  @!P5 FMUL R42, R42, R42 ;  /* 0x0000002a2a2ad220 */ /* 0x004fe20000400000 */
[----:B------:R-:W-:Y:S01]  /*3720*/  FSETP.GEU.AND P5, PT, R54, -126, PT ;  /* 0xc2fc00003600780b */ /* 0x000fe20003fae000 */
[----:B------:R-:W-:Y:S02]  /*3730*/  ULDC UR6, c[0x0][0x604] ;  /* 0x0001810000067ab9 */ /* 0x000fe40000000800 */
[--C-:B------:R-:W-:Y:S01]  /*3740*/  FFMA R59, R74, UR6, -R13.reuse ;  /* 0x000000064a3b7c23 */ /* 0x100fe2000800080d */
[----:B------:R-:W-:Y:S01]  /*3750*/  ULDC UR6, c[0x0][0x604] ;  /* 0x0001810000067ab9 */ /* 0x000fe20000000800 */
        /* <DEDUP_REMOVED lines=180> */
[----:B------:R-:W-:Y:S01]  /*42a0*/  FFMA R135, R151, UR6, -R13 ;  /* 0x0000000697877c23 */ /* 0x000fe2000800080d */
[----:B------:R-:W-:Y:S01]  /*42b0*/  ULDC UR6, c[0x0][0x604] ;  /* 0x0001810000067ab9 */ /* 0x000fe20000000800 */
[----:B------:R-:W-:Y:S01]  /*42c0*/  @!P6 FMUL R102, R102, 0.5 ;  /* 0x3f0000006666e820 */ /* 0x000fe20000400000 */
[----:B------:R-:W1:Y:S01]  /*42d0*/  MUFU.EX2 R98, R98 ;  /* 0x0000006200627308 */ /* 0x000e620000000800 */
[----:B--2---:R-:W-:Y:S01]  /*42e0*/  @!P2 FMUL R87, R87, R87 ;  /* 0x000000575757a220 */ /* 0x004fe20000400000 */
[----:B------:R-:W-:Y:S01]  /*42f0*/  FSETP.GEU.AND P2, PT, R99, -126, PT ;  /* 0xc2fc00006300780b */ /* 0x000fe20003f4e000 */
[----:B------:R-:W-:Y:S01]  /*4300*/  FMUL R13, R152, UR6 ;  /* 0x00000006980d7c20 */ /* 0x000fe20008400000 */
[----:B------:R-:W-:-:S03]  /*4310*/  ULDC UR6, c[0x0][0x604] ;  /* 0x0001810000067ab9 */ /* 0x000fc60000000800 */
[----:B------:R-:W-:Y:S01]  /*4320*/  @!P3 FMUL R106, R106, 0.5 ;  /* 0x3f0000006a6ab820 */ /* 0x000fe20000400000 */
[----:B------:R-:W2:Y:S01]  /*4330*/  MUFU.EX2 R95, R95 ;  /* 0x0000005f005f7308 */ /* 0x000ea20000000800 */
[----:B---3--:R-:W-:Y:S01]  /*4340*/  @!P1 FMUL R91, R91, R91 ;  /* 0x0000005b5b5b9220 */ /* 0x008fe20000400000 */
[----:B------:R-:W-:Y:S01]  /*4350*/  FSETP.GEU.AND P1, PT, R103, -126, PT ;  /* 0xc2fc00006700780b */ /* 0x000fe20003f2e000 */
[--C-:B------:R-:W-:Y:S01]  /*4360*/  FFMA R25, R25, UR6, -R13.reuse ;  /* 0x0000000619197c23 */ /* 0x100fe2000800080d */
[----:B------:R-:W-:Y:S01]  /*4370*/  ULDC UR6, c[0x0][0x604] ;  /* 0x0001810000067ab9 */ /* 0x000fe20000000800 */
[--C-:B------:R-:W-:Y:S01]  /*4380*/  FFMA R142, R24, UR7, -R13.reuse ;  /* 0x00000007188e7c23 */ /* 0x100fe2000800080d */
[--C-:B------:R-:W-:Y:S01]  /*4390*/  FFMA R146, R28, UR6, -R13.reuse ;  /* 0x000000061c927c23 */ /* 0x100fe2000800080d */
[----:B------:R-:W-:Y:S01]  /*43a0*/  @!P2 FMUL R99, R99, 0.5 ;  /* 0x3f0000006363a820 */ /* 0x000fe20000400000 */
[----:B------:R-:W3:Y:S01]  /*43b0*/  MUFU.EX2 R102, R102 ;  /* 0x0000006600667308 */ /* 0x000ee20000000800 */
[----:B-1----:R-:W-:Y:S01]  /*43c0*/  @!P4 FMUL R98, R98, R98 ;  /* 0x000000626262c220 */ /* 0x002fe20000400000 */
[----:B------:R-:W-:Y:S01]  /*43d0*/  FSETP.GEU.AND P4, PT, R110, -126, PT ;  /* 0xc2fc00006e00780b */ /* 0x000fe20003f8e000 */
[----:B------:R-:W-:Y:S01]  /*43e0*/  ULDC UR6, c[0x0][0x604] ;  /* 0x0001810000067ab9 */ /* 0x000fe20000000800 */
[----:B------:R-:W-:Y:S01]  /*43f0*/  ULDC UR7, c[0x0][0x604] ;  /* 0x0001810000077ab9 */ /* 0x000fe20000000800 */
[----:B------:R-:W-:Y:S01]  /*4400*/  FFMA R29, R29, UR6, -R13 ;  /* 0x000000061d1d7c23 */ /* 0x000fe2000800080d */
[----:B------:R-:W-:Y:S01]  /*4410*/  ULDC UR6, c[0x0][0x604] ;  /* 0x0001810000067ab9 */ /* 0x000fe20000000800 */
[----:B------:R-:W-:Y:S01]  /*4420*/  @!P1 FMUL R103, R103, 0.5 ;  /* 0x3f00000067679820 */ /* 0x000fe20000400000 */
[----:B------:R-:W1:Y:S01]  /*4430*/  MUFU.EX2 R106, R106 ;  /* 0x0000006a006a7308 */ /* 0x000e620000000800 */
[----:B--2---:R-:W-:Y:S01]  /*4440*/  @!P5 FMUL R95, R95, R95 ;  /* 0x0000005f5f5fd220 */ /* 0x004fe20000400000 */
[----:B------:R-:W-:-:S05]  /*4450*/  FSETP.GEU.AND P5, PT, R107, -126, PT ;  /* 0xc2fc00006b00780b */ /* 0x000fca0003fae000 */
[----:B------:R-:W-:Y:S01]  /*4460*/  @!P4 FMUL R110, R110, 0.5 ;  /* 0x3f0000006e6ec820 */ /* 0x000fe20000400000 */
[----:B------:R-:W2:Y:S01]  /*4470*/  MUFU.EX2 R99, R99 ;  /* 0x0000006300637308 */ /* 0x000ea20000000800 */
[----:B---3--:R-:W-:Y:S01]  /*4480*/  @!P6 FMUL R102, R102, R102 ;  /* 0x000000666666e220 */ /* 0x008fe20000400000 */
[----:B------:R-:W-:-:S05]  /*4490*/  FSETP.GEU.AND P6, PT, R114, -126, PT ;  /* 0xc2fc00007200780b */ /* 0x000fca0003fce000 */
[----:B------:R-:W-:Y:S01]  /*44a0*/  @!P5 FMUL R107, R107, 0.5 ;  /* 0x3f0000006b6bd820 */ /* 0x000fe20000400000 */
[----:B------:R-:W3:Y:S01]  /*44b0*/  MUFU.EX2 R103, R103 ;  /* 0x0000006700677308 */ /* 0x000ee20000000800 */
[----:B-1----:R-:W-:Y:S01]  /*44c0*/  @!P3 FMUL R106, R106, R106 ;  /* 0x0000006a6a6ab220 */ /* 0x002fe20000400000 */
[----:B------:R-:W-:-:S05]  /*44d0*/  FSETP.GEU.AND P3, PT, R118, -126, PT ;  /* 0xc2fc00007600780b */ /* 0x000fca0003f6e000 */
        /* <DEDUP_REMOVED lines=61> */
[----:B------:R1:W4:Y:S01]  /*48b0*/  MUFU.EX2 R24, R150 ;  /* 0x0000009600187308 */ /* 0x0003220000000800 */
[----:B--2---:R-:W-:Y:S01]  /*48c0*/  @!P5 FMUL R131, R131, R131 ;  /* 0x000000838383d220 */ /* 0x004fe20000400000 */
[----:B------:R-:W-:-:S05]  /*48d0*/  FSETP.GEU.AND P5, PT, R29, -126, PT ;  /* 0xc2fc00001d00780b */ /* 0x000fca0003fae000 */
[----:B------:R-:W-:Y:S01]  /*48e0*/  @!P4 FMUL R142, R142, 0.5 ;  /* 0x3f0000008e8ec820 */ /* 0x000fe20000400000 */
[----:B------:R-:W2:Y:S01]  /*48f0*/  MUFU.EX2 R135, R135 ;  /* 0x0000008700877308 */ /* 0x000ea20000000800 */
[----:B---3--:R-:W-:Y:S01]  /*4900*/  @!P6 FMUL R138, R138, R138 ;  /* 0x0000008a8a8ae220 */ /* 0x008fe20000400000 */
[----:B------:R-:W-:Y:S01]  /*4910*/  FSETP.GEU.AND P6, PT, R146, -126, PT ;  /* 0xc2fc00009200780b */ /* 0x000fe20003fce000 */
[--C-:B-1----:R-:W-:Y:S01]  /*4920*/  FFMA R150, R32, UR6, -R13.reuse ;  /* 0x0000000620967c23 */ /* 0x102fe2000800080d */
[----:B------:R-:W-:Y:S02]  /*4930*/  ULDC UR6, c[0x0][0x604] ;  /* 0x0001810000067ab9 */ /* 0x000fe40000000800 */
[----:B------:R-:W-:Y:S01]  /*4940*/  FFMA R33, R33, UR6, -R13 ;  /* 0x0000000621217c23 */ /* 0x000fe2000800080d */
[----:B------:R-:W-:Y:S01]  /*4950*/  @!P5 FMUL R29, R29, 0.5 ;  /* 0x3f0000001d1dd820 */ /* 0x000fe20000400000 */
[----:B------:R1:W3:Y:S01]  /*4960*/  MUFU.EX2 R139, R25 ;  /* 0x00000019008b7308 */ /* 0x0002e20000000800 */
[----:B----4-:R-:W-:Y:S01]  /*4970*/  @!P3 FMUL R24, R24, R24 ;  /* 0x000000181818b220 */ /* 0x010fe20000400000 */
[----:B------:R-:W-:Y:S01]  /*4980*/  FSETP.GEU.AND P3, PT, R150, -126, PT ;  /* 0xc2fc00009600780b */ /* 0x000fe20003f6e000 */
[----:B------:R-:W-:-:S04]  /*4990*/  ULDC UR6, c[0x0][0x604] ;  /* 0x0001810000067ab9 */ /* 0x000fc80000000800 */
[----:B------:R-:W-:Y:S01]  /*49a0*/  @!P6 FMUL R146, R146, 0.5 ;  /* 0x3f0000009292e820 */ /* 0x000fe20000400000 */
[----:B------:R4:W5:Y:S01]  /*49b0*/  MUFU.EX2 R28, R142 ;  /* 0x0000008e001c7308 */ /* 0x0009620000000800 */
[--C-:B-1----:R-:W-:Y:S01]  /*49c0*/  FFMA R25, R36, UR6, -R13.reuse ;  /* 0x0000000624197c23 */ /* 0x102fe2000800080d */
[----:B------:R-:W-:Y:S01]  /*49d0*/  ULDC UR6, c[0x0][0x604] ;  /* 0x0001810000067ab9 */ /* 0x000fe20000000800 */
[----:B--2---:R-:W-:Y:S01]  /*49e0*/  @!P2 FMUL R135, R135, R135 ;  /* 0x000000878787a220 */ /* 0x004fe20000400000 */
[----:B------:R-:W-:Y:S01]  /*49f0*/  FSETP.GEU.AND P2, PT, R33, -126, PT ;  /* 0xc2fc00002100780b */ /* 0x000fe20003f4e000 */
[--C-:B------:R-:W-:Y:S01]  /*4a00*/  FFMA R37, R37, UR6, -R13.reuse ;  /* 0x0000000625257c23 */ /* 0x100fe2000800080d */
[----:B------:R-:W-:Y:S01]  /*4a10*/  ULDC UR6, c[0x0][0x604] ;  /* 0x0001810000067ab9 */ /* 0x000fe20000000800 */
[----:B------:R-:W-:Y:S01]  /*4a20*/  @!P3 FMUL R150, R150, 0.5 ;  /* 0x3f0000009696b820 */ /* 0x000fe20000400000 */
[----:B------:R1:W2:Y:S01]  /*4a30*/  MUFU.EX2 R143, R29 ;  /* 0x0000001d008f7308 */ /* 0x0002a20000000800 */
[----:B---3--:R-:W-:Y:S01]  /*4a40*/  @!P1 FMUL R139, R139, R139 ;  /* 0x0000008b8b8b9220 */ /* 0x008fe20000400000 */
[----:B------:R-:W-:Y:S01]  /*4a50*/  FSETP.GEU.AND P1, PT, R37, -126, PT ;  /* 0xc2fc00002500780b */ /* 0x000fe20003f2e000 */
[--C-:B----4-:R-:W-:Y:S01]  /*4a60*/  FFMA R142, R145, UR13, -R13.reuse ;  /* 0x0000000d918e7c23 */ /* 0x110fe2000800080d */
[----:B------:R-:W-:Y:S01]  /*4a70*/  FFMA R145, R148, UR15, -R13 ;  /* 0x0000000f94917c23 */ /* 0x000fe2000800080d */
[----:B------:R-:W-:-:S03]  /*4a80*/  FADD R148, R63, R134 ;  /* 0x000000863f947221 */ /* 0x000fc60000000000 */
[----:B------:R3:W4:Y:S01]  /*4a90*/  MUFU.EX2 R32, R146 ;  /* 0x0000009200207308 */ /* 0x0007220000000800 */
[--C-:B-1----:R-:W-:Y:S01]  /*4aa0*/  FFMA R29, R40, UR6, -R13.reuse ;  /* 0x00000006281d7c23 */ /* 0x102fe2000800080d */
[----:B------:R-:W-:Y:S01]  /*4ab0*/  ULDC UR6, c[0x0][0x604] ;  /* 0x0001810000067ab9 */ /* 0x000fe20000000800 */
[----:B-----5:R-:W-:Y:S01]  /*4ac0*/  @!P4 FMUL R28, R28, R28 ;  /* 0x0000001c1c1cc220 */ /* 0x020fe20000400000 */
[----:B------:R-:W-:Y:S01]  /*4ad0*/  FFMA R41, R41, UR6, -R13 ;  /* 0x0000000629297c23 */ /* 0x000fe2000800080d */
[----:B------:R-:W-:Y:S01]  /*4ae0*/  FSETP.GEU.AND P4, PT, R25, -126, PT ;  /* 0xc2fc00001900780b */ /* 0x000fe20003f8e000 */
[----:B------:R-:W-:Y:S01]  /*4af0*/  @!P2 FMUL R33, R33, 0.5 ;  /* 0x3f0000002121a820 */ /* 0x000fe20000400000 */
[----:B------:R-:W-:Y:S01]  /*4b00*/  ULDC UR6, c[0x0][0x604] ;  /* 0x0001810000067ab9 */ /* 0x000fe20000000800 */
[----:B------:R-:W1:Y:S01]  /*4b10*/  MUFU.EX2 R36, R150 ;  /* 0x0000009600247308 */ /* 0x000e620000000800 */
[----:B--2---:R-:W-:Y:S01]  /*4b20*/  @!P5 FMUL R143, R143, R143 ;  /* 0x0000008f8f8fd220 */ /* 0x004fe20000400000 */
[----:B------:R-:W-:Y:S01]  /*4b30*/  FSETP.GEU.AND P5, PT, R41, -126, PT ;  /* 0xc2fc00002900780b */ /* 0x000fe20003fae000 */
[----:B------:R-:W-:Y:S01]  /*4b40*/  @!P1 FMUL R37, R37, 0.5 ;  /* 0x3f00000025259820 */ /* 0x000fe20000400000 */
[----:B---3--:R-:W-:-:S04]  /*4b50*/  FADD R146, R59, R130 ;  /* 0x000000823b927221 */ /* 0x008fc80000000000 */
[----:B------:R2:W3:Y:S01]  /*4b60*/  MUFU.EX2 R147, R33 ;  /* 0x0000002100937308 */ /* 0x0004e20000000800 */
[----:B----4-:R-:W-:Y:S01]  /*4b70*/  @!P6 FMUL R32, R32, R32 ;  /* 0x000000202020e220 */ /* 0x010fe20000400000 */
[----:B------:R-:W-:Y:S01]  /*4b80*/  FSETP.GEU.AND P6, PT, R29, -126, PT ;  /* 0xc2fc00001d00780b */ /* 0x000fe20003fce000 */
[----:B------:R-:W-:-:S04]  /*4b90*/  @!P4 FMUL R25, R25, 0.5 ;  /* 0x3f0000001919c820 */ /* 0x000fc80000400000 */
[----:B------:R-:W-:Y:S01]  /*4ba0*/  @!P5 FMUL R41, R41, 0.5 ;  /* 0x3f0000002929d820 */ /* 0x000fe20000400000 */
[----:B------:R-:W4:Y:S01]  /*4bb0*/  MUFU.EX2 R151, R37 ;  /* 0x0000002500977308 */ /* 0x000f220000000800 */
[--C-:B--2---:R-:W-:Y:S01]  /*4bc0*/  FFMA R33, R44, UR6, -R13.reuse ;  /* 0x000000062c217c23 */ /* 0x104fe2000800080d */
[----:B-1----:R-:W-:Y:S01]  /*4bd0*/  @!P3 FMUL R36, R36, R36 ;  /* 0x000000242424b220 */ /* 0x002fe20000400000 */
[----:B------:R-:W-:Y:S02]  /*4be0*/  ULDC UR6, c[0x0][0x604] ;  /* 0x0001810000067ab9 */ /* 0x000fe40000000800 */
[----:B------:R-:W-:Y:S01]  /*4bf0*/  FFMA R45, R45, UR6, -R13 ;  /* 0x000000062d2d7c23 */ /* 0x000fe2000800080d */
[----:B------:R-:W-:Y:S01]  /*4c00*/  FSETP.GEU.AND P3, PT, R33, -126, PT ;  /* 0xc2fc00002100780b */ /* 0x000fe20003f6e000 */
[----:B------:R-:W-:Y:S01]  /*4c10*/  @!P6 FMUL R29, R29, 0.5 ;  /* 0x3f0000001d1de820 */ /* 0x000fe20000400000 */
[----:B------:R1:W2:Y:S01]  /*4c20*/  MUFU.EX2 R40, R25 ;  /* 0x0000001900287308 */ /* 0x0002a20000000800 */
[----:B------:R-:W-:Y:S01]  /*4c30*/  ULDC UR6, c[0x0][0x604] ;  /* 0x0001810000067ab9 */ /* 0x000fe20000000800 */
[----:B---3--:R-:W-:Y:S01]  /*4c40*/  @!P2 FMUL R147, R147, R147 ;  /* 0x000000939393a220 */ /* 0x008fe20000400000 */
[----:B------:R-:W-:-:S05]  /*4c50*/  FSETP.GEU.AND P2, PT, R45, -126, PT ;  /* 0xc2fc00002d00780b */ /* 0x000fca0003f4e000 */
[----:B------:R-:W3:Y:S01]  /*4c60*/  MUFU.EX2 R153, R41 ;  /* 0x0000002900997308 */ /* 0x000ee20000000800 */
[--C-:B-1----:R-:W-:Y:S01]  /*4c70*/  FFMA R25, R48, UR6, -R13.reuse ;  /* 0x0000000630197c23 */ /* 0x102fe2000800080d */
[----:B------:R-:W-:Y:S01]  /*4c80*/  ULDC UR6, c[0x0][0x604] ;  /* 0x0001810000067ab9 */ /* 0x000fe20000000800 */
[----:B------:R-:W-:Y:S01]  /*4c90*/  @!P3 FMUL R33, R33, 0.5 ;  /* 0x3f0000002121b820 */ /* 0x000fe20000400000 */
[----:B------:R-:W-:Y:S01]  /*4ca0*/  FFMA R49, R49, UR6, -R13 ;  /* 0x0000000631317c23 */ /* 0x000fe2000800080d */
[----:B------:R-:W-:Y:S01]  /*4cb0*/  ULDC UR6, c[0x0][0x604] ;  /* 0x0001810000067ab9 */ /* 0x000fe20000000800 */
[----:B----4-:R-:W-:Y:S02]  /*4cc0*/  @!P1 FMUL R151, R151, R151 ;  /* 0x0000009797979220 */ /* 0x010fe40000400000 */
[----:B------:R1:W4:Y:S01]  /*4cd0*/  MUFU.EX2 R44, R29 ;  /* 0x0000001d002c7308 */ /* 0x0003220000000800 */
[----:B------:R-:W-:Y:S01]  /*4ce0*/  FSETP.GEU.AND P1, PT, R49, -126, PT ;  /* 0xc2fc00003100780b */ /* 0x000fe20003f2e000 */
[----:B--2---:R-:W-:Y:S01]  /*4cf0*/  @!P4 FMUL R40, R40, R40 ;  /* 0x000000282828c220 */ /* 0x004fe20000400000 */
[----:B------:R-:W-:Y:S01]  /*4d00*/  FSETP.GEU.AND P4, PT, R25, -126, PT ;  /* 0xc2fc00001900780b */ /* 0x000fe20003f8e000 */
[----:B------:R-:W-:-:S04]  /*4d10*/  @!P2 FMUL R45, R45, 0.5 ;  /* 0x3f0000002d2da820 */ /* 0x000fc80000400000 */
[----:B------:R2:W5:Y:S01]  /*4d20*/  MUFU.EX2 R48, R33 ;  /* 0x0000002100307308 */ /* 0x0005620000000800 */
[--C-:B-1----:R-:W-:Y:S01]  /*4d30*/  FFMA R29, R52, UR6, -R13.reuse ;  /* 0x00000006341d7c23 */ /* 0x102fe2000800080d */
[----:B------:R-:W-:Y:S01]  /*4d40*/  ULDC UR6, c[0x0][0x604] ;  /* 0x0001810000067ab9 */ /* 0x000fe20000000800 */
[----:B---3--:R-:W-:Y:S01]  /*4d50*/  @!P5 FMUL R153, R153, R153 ;  /* 0x000000999999d220 */ /* 0x008fe20000400000 */
[--C-:B------:R-:W-:Y:S01]  /*4d60*/  FFMA R53, R53, UR6, -R13.reuse ;  /* 0x0000000635357c23 */ /* 0x100fe2000800080d */
[----:B------:R-:W-:Y:S01]  /*4d70*/  ULDC UR6, c[0x0][0x604] ;  /* 0x0001810000067ab9 */ /* 0x000fe20000000800 */
[----:B------:R-:W-:Y:S02]  /*4d80*/  @!P1 FMUL R49, R49, 0.5 ;  /* 0x3f00000031319820 */ /* 0x000fe40000400000 */
[----:B------:R-:W1:Y:S01]  /*4d90*/  MUFU.EX2 R155, R45 ;  /* 0x0000002d009b7308 */ /* 0x000e620000000800 */
[----:B------:R-:W-:Y:S01]  /*4da0*/  FSETP.GEU.AND P5, PT, R53, -126, PT ;  /* 0xc2fc00003500780b */ /* 0x000fe20003fae000 */
[----:B----4-:R-:W-:Y:S01]  /*4db0*/  @!P6 FMUL R44, R44, R44 ;  /* 0x0000002c2c2ce220 */ /* 0x010fe20000400000 */
[----:B------:R-:W-:Y:S01]  /*4dc0*/  FSETP.GEU.AND P6, PT, R29, -126, PT ;  /* 0xc2fc00001d00780b */ /* 0x000fe20003fce000 */
[----:B--2---:R-:W-:Y:S01]  /*4dd0*/  FFMA R33, R56, UR6, -R13 ;  /* 0x0000000638217c23 */ /* 0x004fe2000800080d */
[----:B------:R-:W-:Y:S01]  /*4de0*/  @!P4 FMUL R25, R25, 0.5 ;  /* 0x3f0000001919c820 */ /* 0x000fe20000400000 */
[----:B------:R-:W-:-:S02]  /*4df0*/  ULDC UR6, c[0x0][0x604] ;  /* 0x0001810000067ab9 */ /* 0x000fc40000000800 */
[----:B------:R-:W2:Y:S01]  /*4e00*/  MUFU.EX2 R157, R49 ;  /* 0x00000031009d7308 */ /* 0x000ea20000000800 */
[----:B-----5:R-:W-:Y:S01]  /*4e10*/  @!P3 FMUL R48, R48, R48 ;  /* 0x000000303030b220 */ /* 0x020fe20000400000 */
[----:B------:R-:W-:Y:S01]  /*4e20*/  FSETP.GEU.AND P3, PT, R33, -126, PT ;  /* 0xc2fc00002100780b */ /* 0x000fe20003f6e000 */
[----:B------:R-:W-:Y:S01]  /*4e30*/  FFMA R57, R57, UR6, -R13 ;  /* 0x0000000639397c23 */ /* 0x000fe2000800080d */
[----:B------:R-:W-:Y:S02]  /*4e40*/  ULDC UR6, c[0x0][0x604] ;  /* 0x0001810000067ab9 */ /* 0x000fe40000000800 */
[----:B------:R-:W-:Y:S02]  /*4e50*/  @!P5 FMUL R53, R53, 0.5 ;  /* 0x3f0000003535d820 */ /* 0x000fe40000400000 */
[----:B------:R3:W4:Y:S01]  /*4e60*/  MUFU.EX2 R52, R25 ;  /* 0x0000001900347308 */ /* 0x0007220000000800 */
[----:B------:R-:W-:Y:S01]  /*4e70*/  @!P6 FMUL R29, R29, 0.5 ;  /* 0x3f0000001d1de820 */ /* 0x000fe20000400000 */
[----:B-1----:R-:W-:Y:S01]  /*4e80*/  @!P2 FMUL R155, R155, R155 ;  /* 0x0000009b9b9ba220 */ /* 0x002fe20000400000 */
[----:B------:R-:W-:-:S04]  /*4e90*/  FSETP.GEU.AND P2, PT, R57, -126, PT ;  /* 0xc2fc00003900780b */ /* 0x000fc80003f4e000 */
[----:B------:R-:W-:Y:S01]  /*4ea0*/  @!P3 FMUL R33, R33, 0.5 ;  /* 0x3f0000002121b820 */ /* 0x000fe20000400000 */
[----:B------:R-:W1:Y:S01]  /*4eb0*/  MUFU.EX2 R159, R53 ;  /* 0x00000035009f7308 */ /* 0x000e620000000800 */
[--C-:B---3--:R-:W-:Y:S01]  /*4ec0*/  FFMA R25, R60, UR6, -R13.reuse ;  /* 0x000000063c197c23 */ /* 0x108fe2000800080d */
[----:B------:R-:W-:Y:S01]  /*4ed0*/  ULDC UR6, c[0x0][0x604] ;  /* 0x0001810000067ab9 */ /* 0x000fe20000000800 */
[----:B--2---:R-:W-:Y:S01]  /*4ee0*/  @!P1 FMUL R157, R157, R157 ;  /* 0x0000009d9d9d9220 */ /* 0x004fe20000400000 */
[----:B------:R-:W-:Y:S01]  /*4ef0*/  FFMA R61, R61, UR6, -R13 ;  /* 0x000000063d3d7c23 */ /* 0x000fe2000800080d */
[----:B------:R-:W-:-:S03]  /*4f00*/  ULDC UR6, c[0x0][0x604] ;  /* 0x0001810000067ab9 */ /* 0x000fc60000000800 */
[----:B------:R2:W3:Y:S01]  /*4f10*/  MUFU.EX2 R56, R29 ;  /* 0x0000001d00387308 */ /* 0x0004e20000000800 */
[----:B------:R-:W-:Y:S01]  /*4f20*/  FSETP.GEU.AND P1, PT, R61, -126, PT ;  /* 0xc2fc00003d00780b */ /* 0x000fe20003f2e000 */
[----:B----4-:R-:W-:Y:S01]  /*4f30*/  @!P4 FMUL R52, R52, R52 ;  /* 0x000000343434c220 */ /* 0x010fe20000400000 */
[----:B------:R-:W-:Y:S01]  /*4f40*/  FSETP.GEU.AND P4, PT, R25, -126, PT ;  /* 0xc2fc00001900780b */ /* 0x000fe20003f8e000 */
[----:B------:R-:W-:-:S04]  /*4f50*/  @!P2 FMUL R57, R57, 0.5 ;  /* 0x3f0000003939a820 */ /* 0x000fc80000400000 */
[----:B------:R4:W5:Y:S01]  /*4f60*/  MUFU.EX2 R60, R33 ;  /* 0x00000021003c7308 */ /* 0x0009620000000800 */
[--C-:B--2---:R-:W-:Y:S01]  /*4f70*/  FFMA R29, R64, UR6, -R13.reuse ;  /* 0x00000006401d7c23 */ /* 0x104fe2000800080d */
[----:B------:R-:W-:Y:S01]  /*4f80*/  ULDC UR6, c[0x0][0x604] ;  /* 0x0001810000067ab9 */ /* 0x000fe20000000800 */
[----:B-1----:R-:W-:Y:S01]  /*4f90*/  @!P5 FMUL R159, R159, R159 ;  /* 0x0000009f9f9fd220 */ /* 0x002fe20000400000 */
[--C-:B------:R-:W-:Y:S01]  /*4fa0*/  FFMA R65, R65, UR6, -R13.reuse ;  /* 0x0000000641417c23 */ /* 0x100fe2000800080d */
[----:B------:R-:W-:Y:S01]  /*4fb0*/  ULDC UR6, c[0x0][0x604] ;  /* 0x0001810000067ab9 */ /* 0x000fe20000000800 */
[----:B------:R-:W-:Y:S02]  /*4fc0*/  @!P1 FMUL R61, R61, 0.5 ;  /* 0x3f0000003d3d9820 */ /* 0x000fe40000400000 */
[----:B------:R-:W1:Y:S01]  /*4fd0*/  MUFU.EX2 R161, R57 ;  /* 0x0000003900a17308 */ /* 0x000e620000000800 */
[----:B------:R-:W-:Y:S01]  /*4fe0*/  FSETP.GEU.AND P5, PT, R65, -126, PT ;  /* 0xc2fc00004100780b */ /* 0x000fe20003fae000 */
[----:B---3--:R-:W-:Y:S01]  /*4ff0*/  @!P6 FMUL R56, R56, R56 ;  /* 0x000000383838e220 */ /* 0x008fe20000400000 */
[----:B------:R-:W-:Y:S01]  /*5000*/  FSETP.GEU.AND P6, PT, R29, -126, PT ;  /* 0xc2fc00001d00780b */ /* 0x000fe20003fce000 */
[----:B----4-:R-:W-:Y:S01]  /*5010*/  FFMA R33, R68, UR6, -R13 ;  /* 0x0000000644217c23 */ /* 0x010fe2000800080d */
        /* <DEDUP_REMOVED lines=53> */
[--C-:B------:R-:W-:Y:S01]  /*5370*/  FFMA R85, R85, UR6, -R13.reuse ;  /* 0x0000000655557c23 */ /* 0x100fe2000800080d */
[----:B------:R-:W-:Y:S02]  /*5380*/  ULDC UR6, c[0x0][0x604] ;  /* 0x0001810000067ab9 */ /* 0x000fe40000000800 */
[----:B------:R-:W-:Y:S01]  /*5390*/  FFMA R175, R88, UR6, -R13 ;  /* 0x0000000658af7c23 */ /* 0x000fe2000800080d */
[----:B------:R2:W3:Y:S01]  /*53a0*/  MUFU.EX2 R80, R29 ;  /* 0x0000001d00507308 */ /* 0x0004e20000000800 */
[----:B------:R-:W-:Y:S01]  /*53b0*/  ULDC UR6, c[0x0][0x604] ;  /* 0x0001810000067ab9 */ /* 0x000fe20000000800 */
[----:B------:R-:W-:Y:S01]  /*53c0*/  FSETP.GEU.AND P1, PT, R85, -126, PT ;  /* 0xc2fc00005500780b */ /* 0x000fe20003f2e000 */
[----:B----4-:R-:W-:Y:S01]  /*53d0*/  @!P4 FMUL R76, R76, R76 ;  /* 0x0000004c4c4cc220 */ /* 0x010fe20000400000 */
[----:B------:R-:W-:Y:S01]  /*53e0*/  FSETP.GEU.AND P4, PT, R25, -126, PT ;  /* 0xc2fc00001900780b */ /* 0x000fe20003f8e000 */
[----:B------:R-:W-:-:S03]  /*53f0*/  @!P2 FMUL R81, R81, 0.5 ;  /* 0x3f0000005151a820 */ /* 0x000fc60000400000 */
[----:B------:R4:W5:Y:S01]  /*5400*/  MUFU.EX2 R84, R33 ;  /* 0x0000002100547308 */ /* 0x0009620000000800 */
[----:B--2---:R-:W-:Y:S01]  /*5410*/  FFMA R29, R89, UR6, -R13 ;  /* 0x00000006591d7c23 */ /* 0x004fe2000800080d */
[----:B-1----:R-:W-:Y:S01]  /*5420*/  @!P5 FMUL R171, R171, R171 ;  /* 0x000000abababd220 */ /* 0x002fe20000400000 */
[----:B------:R-:W-:-:S03]  /*5430*/  ULDC UR6, c[0x0][0x604] ;  /* 0x0001810000067ab9 */ /* 0x000fc60000000800 */
[----:B------:R-:W-:Y:S01]  /*5440*/  FSETP.GEU.AND P5, PT, R29, -126, PT ;  /* 0xc2fc00001d00780b */ /* 0x000fe20003fae000 */
[----:B------:R-:W-:Y:S01]  /*5450*/  @!P1 FMUL R85, R85, 0.5 ;  /* 0x3f00000055559820 */ /* 0x000fe20000400000 */
[----:B------:R-:W1:Y:S01]  /*5460*/  MUFU.EX2 R173, R81 ;  /* 0x0000005100ad7308 */ /* 0x000e620000000800 */
[----:B---3--:R-:W-:Y:S01]  /*5470*/  @!P6 FMUL R80, R80, R80 ;  /* 0x000000505050e220 */ /* 0x008fe20000400000 */
[----:B------:R-:W-:Y:S01]  /*5480*/  FSETP.GEU.AND P6, PT, R175, -126, PT ;  /* 0xc2fc0000af00780b */ /* 0x000fe20003fce000 */
[----:B----4-:R-:W-:Y:S01]  /*5490*/  FFMA R33, R92, UR6, -R13 ;  /* 0x000000065c217c23 */ /* 0x010fe2000800080d */
[----:B------:R-:W-:Y:S01]  /*54a0*/  @!P4 FMUL R25, R25, 0.5 ;  /* 0x3f0000001919c820 */ /* 0x000fe20000400000 */
[----:B------:R-:W-:-:S03]  /*54b0*/  ULDC UR6, c[0x0][0x604] ;  /* 0x0001810000067ab9 */ /* 0x000fc60000000800 */
[----:B------:R-:W2:Y:S01]  /*54c0*/  MUFU.EX2 R89, R85 ;  /* 0x0000005500597308 */ /* 0x000ea20000000800 */
[----:B-----5:R-:W-:Y:S01]  /*54d0*/  @!P3 FMUL R84, R84, R84 ;  /* 0x000000545454b220 */ /* 0x020fe20000400000 */
[----:B------:R-:W-:Y:S01]  /*54e0*/  FSETP.GEU.AND P3, PT, R33, -126, PT ;  /* 0xc2fc00002100780b */ /* 0x000fe20003f6e000 */
[----:B------:R-:W-:-:S04]  /*54f0*/  @!P5 FMUL R29, R29, 0.5 ;  /* 0x3f0000001d1dd820 */ /* 0x000fc80000400000 */
[----:B------:R-:W-:Y:S01]  /*5500*/  @!P6 FMUL R175, R175, 0.5 ;  /* 0x3f000000afafe820 */ /* 0x000fe20000400000 */
[----:B------:R3:W4:Y:S01]  /*5510*/  MUFU.EX2 R88, R25 ;  /* 0x0000001900587308 */ /* 0x0007220000000800 */
[----:B-1----:R-:W-:-:S06]  /*5520*/  @!P2 FMUL R173, R173, R173 ;  /* 0x000000adadada220 */ /* 0x002fcc0000400000 */
[----:B------:R-:W-:Y:S01]  /*5530*/  @!P3 FMUL R33, R33, 0.5 ;  /* 0x3f0000002121b820 */ /* 0x000fe20000400000 */
[----:B------:R1:W5:Y:S01]  /*5540*/  MUFU.EX2 R92, R29 ;  /* 0x0000001d005c7308 */ /* 0x0003620000000800 */
        /* <DEDUP_REMOVED lines=8> */
[----:B------:R-:W-:Y:S01]  /*55d0*/  ULDC UR6, c[0x0][0x604] ;  /* 0x0001810000067ab9 */ /* 0x000fe20000000800 */
[----:B----4-:R-:W-:Y:S01]  /*55e0*/  @!P4 FMUL R88, R88, R88 ;  /* 0x000000585858c220 */ /* 0x010fe20000400000 */
[----:B-1----:R-:W-:Y:S01]  /*55f0*/  FFMA R29, R100, UR6, -R13 ;  /* 0x00000006641d7c23 */ /* 0x002fe2000800080d */
[----:B------:R-:W-:Y:S01]  /*5600*/  ULDC UR6, c[0x0][0x604] ;  /* 0x0001810000067ab9 */ /* 0x000fe20000000800 */
[----:B------:R-:W-:-:S02]  /*5610*/  FSETP.GEU.AND P1, PT, R41, -126, PT ;  /* 0xc2fc00002900780b */ /* 0x000fc40003f2e000 */
[----:B------:R-:W-:Y:S01]  /*5620*/  FSETP.GEU.AND P4, PT, R37, -126, PT ;  /* 0xc2fc00002500780b */ /* 0x000fe20003f8e000 */
[----:B------:R1:W3:Y:S01]  /*5630*/  MUFU.EX2 R93, R33 ;  /* 0x00000021005d7308 */ /* 0x0002e20000000800 */
[----:B-----5:R-:W-:Y:S02]  /*5640*/  @!P5 FMUL R92, R92, R92 ;  /* 0x0000005c5c5cd220 */ /* 0x020fe40000400000 */
[----:B------:R-:W-:-:S05]  /*5650*/  @!P2 FMUL R25, R25, 0.5 ;  /* 0x3f0000001919a820 */ /* 0x000fca0000400000 */
[----:B------:R4:W5:Y:S01]  /*5660*/  MUFU.EX2 R96, R25 ;  /* 0x0000001900607308 */ /* 0x0009620000000800 */
[--C-:B-1----:R-:W-:Y:S01]  /*5670*/  FFMA R33, R101, UR6, -R13.reuse ;  /* 0x0000000665217c23 */ /* 0x102fe2000800080d */
[----:B--2---:R-:W-:Y:S01]  /*5680*/  @!P6 FMUL R175, R175, R175 ;  /* 0x000000afafafe220 */ /* 0x004fe20000400000 */
[----:B------:R-:W-:Y:S01]  /*5690*/  ULDC UR6, c[0x0][0x604] ;  /* 0x0001810000067ab9 */ /* 0x000fe20000000800 */
[----:B------:R-:W-:Y:S01]  /*56a0*/  FSETP.GEU.AND P6, PT, R29, -126, PT ;  /* 0xc2fc00001d00780b */ /* 0x000fe20003fce000 */
[----:B------:R-:W-:Y:S01]  /*56b0*/  @!P1 FMUL R41, R41, 0.5 ;  /* 0x3f00000029299820 */ /* 0x000fe20000400000 */
[----:B------:R-:W-:Y:S01]  /*56c0*/  FSETP.GEU.AND P5, PT, R33, -126, PT ;  /* 0xc2fc00002100780b */ /* 0x000fe20003fae000 */
[----:B------:R-:W-:Y:S01]  /*56d0*/  @!P4 FMUL R37, R37, 0.5 ;  /* 0x3f0000002525c820 */ /* 0x000fe20000400000 */
[----:B----4-:R-:W-:Y:S01]  /*56e0*/  FFMA R25, R104, UR6, -R13 ;  /* 0x0000000668197c23 */ /* 0x010fe2000800080d */
[----:B---3--:R-:W-:Y:S01]  /*56f0*/  @!P3 FMUL R93, R93, R93 ;  /* 0x0000005d5d5db220 */ /* 0x008fe20000400000 */
[----:B------:R-:W1:Y:S01]  /*5700*/  MUFU.EX2 R100, R41 ;  /* 0x0000002900647308 */ /* 0x000e620000000800 */
[----:B------:R-:W-:-:S02]  /*5710*/  ULDC UR6, c[0x0][0x604] ;  /* 0x0001810000067ab9 */ /* 0x000fc40000000800 */
[----:B------:R-:W-:-:S04]  /*5720*/  FSETP.GEU.AND P3, PT, R25, -126, PT ;  /* 0xc2fc00001900780b */ /* 0x000fc80003f6e000 */
[----:B------:R-:W-:Y:S01]  /*5730*/  @!P6 FMUL R29, R29, 0.5 ;  /* 0x3f0000001d1de820 */ /* 0x000fe20000400000 */
[----:B-----5:R-:W-:Y:S01]  /*5740*/  @!P2 FMUL R96, R96, R96 ;  /* 0x000000606060a220 */ /* 0x020fe20000400000 */
[----:B------:R-:W-:Y:S01]  /*5750*/  @!P5 FMUL R33, R33, 0.5 ;  /* 0x3f0000002121d820 */ /* 0x000fe20000400000 */
[----:B------:R2:W3:Y:S06]  /*5760*/  MUFU.EX2 R97, R37 ;  /* 0x0000002500617308 */ /* 0x0004ec0000000800 */
[----:B------:R-:W-:Y:S02]  /*5770*/  @!P3 FMUL R25, R25, 0.5 ;  /* 0x3f0000001919b820 */ /* 0x000fe40000400000 */
[----:B------:R-:W4:Y:S01]  /*5780*/  MUFU.EX2 R104, R33 ;  /* 0x0000002100687308 */ /* 0x000f220000000800 */
[--C-:B--2---:R-:W-:Y:S01]  /*5790*/  FFMA R37, R105, UR6, -R13.reuse ;  /* 0x0000000669257c23 */ /* 0x104fe2000800080d */
[----:B------:R-:W-:Y:S01]  /*57a0*/  ULDC UR6, c[0x0][0x604] ;  /* 0x0001810000067ab9 */ /* 0x000fe20000000800 */
[----:B-1----:R-:W-:Y:S01]  /*57b0*/  @!P1 FMUL R100, R100, R100 ;  /* 0x0000006464649220 */ /* 0x002fe20000400000 */
[----:B------:R-:W-:Y:S01]  /*57c0*/  FFMA R41, R108, UR6, -R13 ;  /* 0x000000066c297c23 */ /* 0x000fe2000800080d */
[----:B------:R-:W-:Y:S01]  /*57d0*/  ULDC UR6, c[0x0][0x604] ;  /* 0x0001810000067ab9 */ /* 0x000fe20000000800 */
[----:B------:R-:W-:-:S02]  /*57e0*/  FSETP.GEU.AND P2, PT, R37, -126, PT ;  /* 0xc2fc00002500780b */ /* 0x000fc40003f4e000 */
[----:B------:R1:W2:Y:S01]  /*57f0*/  MUFU.EX2 R101, R29 ;  /* 0x0000001d00657308 */ /* 0x0002a20000000800 */
[----:B---3--:R-:W-:Y:S01]  /*5800*/  @!P4 FMUL R97, R97, R97 ;  /* 0x000000616161c220 */ /* 0x008fe20000400000 */
[----:B------:R-:W-:-:S06]  /*5810*/  FSETP.GEU.AND P4, PT, R41, -126, PT ;  /* 0xc2fc00002900780b */ /* 0x000fcc0003f8e000 */
[----:B------:R3:W5:Y:S01]  /*5820*/  MUFU.EX2 R105, R25 ;  /* 0x0000001900697308 */ /* 0x0007620000000800 */
[--C-:B-1----:R-:W-:Y:S01]  /*5830*/  FFMA R29, R109, UR6, -R13.reuse ;  /* 0x000000066d1d7c23 */ /* 0x102fe2000800080d */
[----:B------:R-:W-:Y:S01]  /*5840*/  ULDC UR6, c[0x0][0x604] ;  /* 0x0001810000067ab9 */ /* 0x000fe20000000800 */
[----:B----4-:R-:W-:Y:S01]  /*5850*/  @!P5 FMUL R104, R104, R104 ;  /* 0x000000686868d220 */ /* 0x010fe20000400000 */
[--C-:B------:R-:W-:Y:S01]  /*5860*/  FFMA R33, R112, UR6, -R13.reuse ;  /* 0x0000000670217c23 */ /* 0x100fe2000800080d */
[----:B------:R-:W-:Y:S01]  /*5870*/  ULDC UR6, c[0x0][0x604] ;  /* 0x0001810000067ab9 */ /* 0x000fe20000000800 */
[----:B------:R-:W-:Y:S01]  /*5880*/  FSETP.GEU.AND P1, PT, R29, -126, PT ;  /* 0xc2fc00001d00780b */ /* 0x000fe20003f2e000 */
[----:B------:R-:W-:Y:S01]  /*5890*/  @!P2 FMUL R37, R37, 0.5 ;  /* 0x3f0000002525a820 */ /* 0x000fe20000400000 */
[----:B------:R-:W-:Y:S01]  /*58a0*/  @!P4 FMUL R41, R41, 0.5 ;  /* 0x3f0000002929c820 */ /* 0x000fe20000400000 */
[----:B---3--:R-:W-:Y:S01]  /*58b0*/  FFMA R25, R113, UR6, -R13 ;  /* 0x0000000671197c23 */ /* 0x008fe2000800080d */
[----:B------:R-:W-:Y:S01]  /*58c0*/  ULDC UR6, c[0x0][0x604] ;  /* 0x0001810000067ab9 */ /* 0x000fe20000000800 */
[----:B------:R1:W3:Y:S01]  /*58d0*/  MUFU.EX2 R108, R37 ;  /* 0x00000025006c7308 */ /* 0x0002e20000000800 */
[----:B--2---:R-:W-:Y:S01]  /*58e0*/  @!P6 FMUL R101, R101, R101 ;  /* 0x000000656565e220 */ /* 0x004fe20000400000 */
[----:B------:R-:W-:-:S02]  /*58f0*/  FSETP.GEU.AND P6, PT, R33, -126, PT ;  /* 0xc2fc00002100780b */ /* 0x000fc40003fce000 */
[----:B------:R-:W-:Y:S01]  /*5900*/  FSETP.GEU.AND P5, PT, R25, -126, PT ;  /* 0xc2fc00001900780b */ /* 0x000fe20003fae000 */
[----:B-----5:R-:W-:-:S03]  /*5910*/  @!P3 FMUL R105, R105, R105 ;  /* 0x000000696969b220 */ /* 0x020fc60000400000 */
[----:B------:R-:W-:Y:S01]  /*5920*/  @!P1 FMUL R29, R29, 0.5 ;  /* 0x3f0000001d1d9820 */ /* 0x000fe20000400000 */
[--C-:B-1----:R-:W-:Y:S01]  /*5930*/  FFMA R37, R116, UR6, -R13.reuse ;  /* 0x0000000674257c23 */ /* 0x102fe2000800080d */
[----:B------:R-:W-:Y:S01]  /*5940*/  ULDC UR6, c[0x0][0x604] ;  /* 0x0001810000067ab9 */ /* 0x000fe20000000800 */
[----:B------:R1:W2:Y:S01]  /*5950*/  MUFU.EX2 R109, R41 ;  /* 0x00000029006d7308 */ /* 0x0002a20000000800 */
[--C-:B------:R-:W-:Y:S01]  /*5960*/  FFMA R177, R120, UR6, -R13.reuse ;  /* 0x0000000678b17c23 */ /* 0x100fe2000800080d */
[----:B------:R-:W-:Y:S01]  /*5970*/  ULDC UR6, c[0x0][0x604] ;  /* 0x0001810000067ab9 */ /* 0x000fe20000000800 */
[----:B------:R-:W-:Y:S01]  /*5980*/  FSETP.GEU.AND P3, PT, R37, -126, PT ;  /* 0xc2fc00002500780b */ /* 0x000fe20003f6e000 */
[----:B------:R-:W-:Y:S01]  /*5990*/  FFMA R120, R121, UR6, -R13 ;  /* 0x0000000679787c23 */ /* 0x000fe2000800080d */
[----:B------:R-:W-:Y:S01]  /*59a0*/  ULDC UR6, c[0x0][0x604] ;  /* 0x0001810000067ab9 */ /* 0x000fe20000000800 */
[----:B------:R-:W-:Y:S01]  /*59b0*/  @!P5 FMUL R25, R25, 0.5 ;  /* 0x3f0000001919d820 */ /* 0x000fe20000400000 */
[----:B---3--:R-:W-:Y:S01]  /*59c0*/  @!P2 FMUL R108, R108, R108 ;  /* 0x0000006c6c6ca220 */ /* 0x008fe20000400000 */
[----:B------:R3:W4:Y:S01]  /*59d0*/  MUFU.EX2 R112, R29 ;  /* 0x0000001d00707308 */ /* 0x0007220000000800 */
[----:B------:R-:W-:Y:S01]  /*59e0*/  FSETP.GEU.AND P2, PT, R177, -126, PT ;  /* 0xc2fc0000b100780b */ /* 0x000fe20003f4e000 */
[----:B------:R-:W-:Y:S01]  /*59f0*/  @!P6 FMUL R33, R33, 0.5 ;  /* 0x3f0000002121e820 */ /* 0x000fe20000400000 */
[----:B-1----:R-:W-:Y:S01]  /*5a00*/  FADD R41, R35, R102 ;  /* 0x0000006623297221 */ /* 0x002fe20000000000 */
[----:B------:R-:W-:-:S03]  /*5a10*/  F2FP.BF16.F32.PACK_AB R35, R38, R35 ;  /* 0x000000232623723e */ /* 0x000fc600000010ff */
[----:B------:R-:W-:Y:S01]  /*5a20*/  FADD R174, R41, R148 ;  /* 0x0000009429ae7221 */ /* 0x000fe20000000000 */
[----:B------:R1:W5:Y:S01]  /*5a30*/  MUFU.EX2 R116, R25 ;  /* 0x0000001900747308 */ /* 0x0003620000000800 */
[--C-:B---3--:R-:W-:Y:S01]  /*5a40*/  FFMA R29, R124, UR6, -R13.reuse ;  /* 0x000000067c1d7c23 */ /* 0x108fe2000800080d */
[----:B------:R-:W-:Y:S01]  /*5a50*/  ULDC UR6, c[0x0][0x604] ;  /* 0x0001810000067ab9 */ /* 0x000fe20000000800 */
[----:B--2---:R-:W-:Y:S01]  /*5a60*/  @!P4 FMUL R109, R109, R109 ;  /* 0x0000006d6d6dc220 */ /* 0x004fe20000400000 */
[--C-:B------:R-:W-:Y:S01]  /*5a70*/  FFMA R124, R117, UR6, -R13.reuse ;  /* 0x00000006757c7c23 */ /* 0x100fe2000800080d */
[----:B------:R-:W-:Y:S01]  /*5a80*/  ULDC UR6, c[0x0][0x604] ;  /* 0x0001810000067ab9 */ /* 0x000fe20000000800 */
[----:B------:R-:W-:Y:S01]  /*5a90*/  FSETP.GEU.AND P4, PT, R120, -126, PT ;  /* 0xc2fc00007800780b */ /* 0x000fe20003f8e000 */
[----:B------:R-:W-:Y:S01]  /*5aa0*/  @!P2 FMUL R177, R177, 0.5 ;  /* 0x3f000000b1b1a820 */ /* 0x000fe20000400000 */
[----:B------:R2:W3:Y:S01]  /*5ab0*/  MUFU.EX2 R113, R33 ;  /* 0x0000002100717308 */ /* 0x0004e20000000800 */
[--C-:B-1----:R-:W-:Y:S01]  /*5ac0*/  FFMA R25, R125, UR6, -R13.reuse ;  /* 0x000000067d197c23 */ /* 0x102fe2000800080d */
[----:B----4-:R-:W-:Y:S01]  /*5ad0*/  @!P1 FMUL R112, R112, R112 ;  /* 0x0000007070709220 */ /* 0x010fe20000400000 */
[----:B------:R-:W-:Y:S01]  /*5ae0*/  FSETP.GEU.AND P1, PT, R29, -126, PT ;  /* 0xc2fc00001d00780b */ /* 0x000fe20003f2e000 */
[--C-:B------:R-:W-:Y:S01]  /*5af0*/  FFMA R125, R128, UR7, -R13.reuse ;  /* 0x00000007807d7c23 */ /* 0x100fe2000800080d */
[----:B------:R-:W-:Y:S01]  /*5b00*/  ULDC UR7, c[0x0][0x604] ;  /* 0x0001810000077ab9 */ /* 0x000fe20000000800 */
[----:B------:R-:W-:Y:S01]  /*5b10*/  ULDC UR6, c[0x0][0x604] ;  /* 0x0001810000067ab9 */ /* 0x000fe20000000800 */
[----:B------:R-:W-:Y:S01]  /*5b20*/  @!P3 FMUL R37, R37, 0.5 ;  /* 0x3f0000002525b820 */ /* 0x000fe20000400000 */
[----:B------:R-:W1:Y:S01]  /*5b30*/  MUFU.EX2 R177, R177 ;  /* 0x000000b100b17308 */ /* 0x000e620000000800 */
[----:B-----5:R-:W-:Y:S01]  /*5b40*/  @!P5 FMUL R116, R116, R116 ;  /* 0x000000747474d220 */ /* 0x020fe20000400000 */
[----:B------:R-:W-:Y:S01]  /*5b50*/  FSETP.GEU.AND P5, PT, R25, -126, PT ;  /* 0xc2fc00001900780b */ /* 0x000fe20003fae000 */
[----:B------:R-:W-:Y:S01]  /*5b60*/  @!P4 FMUL R120, R120, 0.5 ;  /* 0x3f0000007878c820 */ /* 0x000fe20000400000 */
[--C-:B--2---:R-:W-:Y:S01]  /*5b70*/  FFMA R33, R129, UR8, -R13.reuse ;  /* 0x0000000881217c23 */ /* 0x104fe2000800080d */
[--C-:B------:R-:W-:Y:S01]  /*5b80*/  FFMA R129, R136, UR10, -R13.reuse ;  /* 0x0000000a88817c23 */ /* 0x100fe2000800080d */
[--C-:B------:R-:W-:Y:S01]  /*5b90*/  FFMA R136, R137, UR7, -R13.reuse ;  /* 0x0000000789887c23 */ /* 0x100fe2000800080d */
[----:B------:R-:W-:Y:S01]  /*5ba0*/  ULDC UR8, c[0x0][0x604] ;  /* 0x0001810000087ab9 */ /* 0x000fe20000000800 */
[----:B------:R-:W-:Y:S01]  /*5bb0*/  @!P1 FMUL R29, R29, 0.5 ;  /* 0x3f0000001d1d9820 */ /* 0x000fe20000400000 */
[----:B------:R-:W2:Y:S01]  /*5bc0*/  MUFU.EX2 R120, R120 ;  /* 0x0000007800787308 */ /* 0x000ea20000000800 */
[----:B------:R-:W-:Y:S01]  /*5bd0*/  FFMA R137, R144, UR8, -R13 ;  /* 0x0000000890897c23 */ /* 0x000fe2000800080d */
[----:B------:R-:W-:Y:S01]  /*5be0*/  FADD R144, R43, R114 ;  /* 0x000000722b907221 */ /* 0x000fe20000000000 */
[----:B------:R-:W-:Y:S01]  /*5bf0*/  ULDC UR10, c[0x0][0x604] ;  /* 0x00018100000a7ab9 */ /* 0x000fe20000000800 */
[----:B------:R-:W-:Y:S01]  /*5c00*/  FADD R41, R23, R106 ;  /* 0x0000006a17297221 */ /* 0x000fe20000000000 */
[----:B------:R-:W-:Y:S01]  /*5c10*/  FADD R148, R67, R138 ;  /* 0x0000008a43947221 */ /* 0x000fe20000000000 */
[----:B------:R-:W-:Y:S01]  /*5c20*/  @!P5 FMUL R25, R25, 0.5 ;  /* 0x3f0000001919d820 */ /* 0x000fe20000400000 */
[----:B---3--:R-:W-:Y:S01]  /*5c30*/  @!P6 FMUL R113, R113, R113 ;  /* 0x000000717171e220 */ /* 0x008fe20000400000 */
[----:B------:R3:W4:Y:S01]  /*5c40*/  MUFU.EX2 R117, R29 ;  /* 0x0000001d00757308 */ /* 0x0007220000000800 */
[----:B-1----:R-:W-:Y:S01]  /*5c50*/  @!P2 FMUL R177, R177, R177 ;  /* 0x000000b1b1b1a220 */ /* 0x002fe20000400000 */
[----:B------:R-:W-:Y:S01]  /*5c60*/  FSETP.GEU.AND P2, PT, R125, -126, PT ;  /* 0xc2fc00007d00780b */ /* 0x000fe20003f4e000 */
[----:B------:R-:W-:Y:S01]  /*5c70*/  FADD R178, R41, R148 ;  /* 0x0000009429b27221 */ /* 0x000fe20000000000 */
[----:B------:R-:W-:Y:S01]  /*5c80*/  FSETP.GEU.AND P6, PT, R124, -126, PT ;  /* 0xc2fc00007c00780b */ /* 0x000fe20003fce000 */
[----:B------:R-:W-:Y:S01]  /*5c90*/  FADD R41, R46, R103 ;  /* 0x000000672e297221 */ /* 0x000fe20000000000 */
[----:B------:R-:W-:-:S02]  /*5ca0*/  FADD R148, R78, R135 ;  /* 0x000000874e947221 */ /* 0x000fc40000000000 */
[----:B------:R1:W5:Y:S01]  /*5cb0*/  MUFU.EX2 R128, R25 ;  /* 0x0000001900807308 */ /* 0x0003620000000800 */
[----:B--2---:R-:W-:Y:S01]  /*5cc0*/  @!P4 FMUL R120, R120, R120 ;  /* 0x000000787878c220 */ /* 0x004fe20000400000 */
[----:B------:R-:W-:Y:S01]  /*5cd0*/  FSETP.GEU.AND P4, PT, R33, -126, PT ;  /* 0xc2fc00002100780b */ /* 0x000fe20003f8e000 */
[----:B---3--:R-:W-:Y:S01]  /*5ce0*/  FFMA R29, R132, UR6, -R13 ;  /* 0x00000006841d7c23 */ /* 0x008fe2000800080d */
[----:B------:R-:W-:-:S03]  /*5cf0*/  FADD R179, R41, R148 ;  /* 0x0000009429b37221 */ /* 0x000fc60000000000 */
[----:B------:R-:W-:Y:S01]  /*5d00*/  @!P2 FMUL R125, R125, 0.5 ;  /* 0x3f0000007d7da820 */ /* 0x000fe20000400000 */
[----:B------:R2:W3:Y:S01]  /*5d10*/  MUFU.EX2 R121, R37 ;  /* 0x0000002500797308 */ /* 0x0004e20000000800 */
[----:B----4-:R-:W-:Y:S01]  /*5d20*/  @!P1 FMUL R117, R117, R117 ;  /* 0x0000007575759220 */ /* 0x010fe20000400000 */
[----:B------:R-:W-:Y:S01]  /*5d30*/  FSETP.GEU.AND P1, PT, R129, -126, PT ;  /* 0xc2fc00008100780b */ /* 0x000fe20003f2e000 */
[----:B-1----:R-:W-:Y:S01]  /*5d40*/  FADD R25, R14, R75 ;  /* 0x0000004b0e197221 */ /* 0x002fe20000000000 */
[----:B------:R-:W-:Y:S01]  /*5d50*/  @!P6 FMUL R124, R124, 0.5 ;  /* 0x3f0000007c7ce820 */ /* 0x000fe20000400000 */
[----:B------:R-:W-:Y:S02]  /*5d60*/  FADD R148, R64, R117 ;  /* 0x0000007540947221 */ /* 0x000fe40000000000 */
[----:B------:R-:W-:Y:S01]  /*5d70*/  @!P4 FMUL R33, R33, 0.5 ;  /* 0x3f0000002121c820 */ /* 0x000fe20000400000 */
[----:B------:R-:W1:Y:S01]  /*5d80*/  MUFU.EX2 R125, R125 ;  /* 0x0000007d007d7308 */ /* 0x000e620000000800 */
[----:B-----5:R-:W-:Y:S01]  /*5d90*/  @!P5 FMUL R128, R128, R128 ;  /* 0x000000808080d220 */ /* 0x020fe20000400000 */
[----:B------:R-:W-:Y:S01]  /*5da0*/  FSETP.GEU.AND P5, PT, R136, -126, PT ;  /* 0xc2fc00008800780b */ /* 0x000fe20003fae000 */
[--C-:B--2---:R-:W-:Y:S01]  /*5db0*/  FFMA R37, R133, UR9, -R13.reuse ;  /* 0x0000000985257c23 */ /* 0x104fe2000800080d */
[--C-:B------:R-:W-:Y:S01]  /*5dc0*/  FFMA R133, R140, UR11, -R13.reuse ;  /* 0x0000000b8c857c23 */ /* 0x100fe2000800080d */
[----:B------:R-:W-:Y:S01]  /*5dd0*/  FFMA R140, R141, UR12, -R13 ;  /* 0x0000000c8d8c7c23 */ /* 0x000fe2000800080d */
[----:B------:R-:W-:Y:S01]  /*5de0*/  FADD R65, R25, R144 ;  /* 0x0000009019417221 */ /* 0x000fe20000000000 */
[----:B------:R-:W-:Y:S01]  /*5df0*/  @!P1 FMUL R129, R129, 0.5 ;  /* 0x3f00000081819820 */ /* 0x000fe20000400000 */
[----:B------:R2:W4:Y:S01]  /*5e00*/  MUFU.EX2 R132, R33 ;  /* 0x0000002100847308 */ /* 0x0005220000000800 */
[----:B------:R-:W-:Y:S01]  /*5e10*/  FADD R25, R15, R82 ;  /* 0x000000520f197221 */ /* 0x000fe20000000000 */
[----:B------:R-:W-:Y:S01]  /*5e20*/  FADD R144, R50, R107 ;  /* 0x0000006b32907221 */ /* 0x000fe20000000000 */
[----:B------:R-:W-:Y:S01]  /*5e30*/  FFMA R13, R149, UR10, -R13 ;  /* 0x0000000a950d7c23 */ /* 0x000fe2000800080d */
[----:B---3--:R-:W-:-:S02]  /*5e40*/  @!P3 FMUL R121, R121, R121 ;  /* 0x000000797979b220 */ /* 0x008fc40000400000 */
[----:B------:R-:W-:Y:S01]  /*5e50*/  FADD R69, R25, R144 ;  /* 0x0000009019457221 */ /* 0x000fe20000000000 */
[----:B------:R-:W-:Y:S01]  /*5e60*/  @!P5 FMUL R136, R136, 0.5 ;  /* 0x3f0000008888d820 */ /* 0x000fe20000400000 */
[----:B------:R-:W3:Y:S01]  /*5e70*/  MUFU.EX2 R129, R129 ;  /* 0x0000008100817308 */ /* 0x000ee20000000800 */
[----:B-1----:R-:W-:Y:S01]  /*5e80*/  @!P2 FMUL R125, R125, R125 ;  /* 0x0000007d7d7da220 */ /* 0x002fe20000400000 */
[----:B------:R-:W-:Y:S01]  /*5e90*/  FSETP.GEU.AND P2, PT, R133, -126, PT ;  /* 0xc2fc00008500780b */ /* 0x000fe20003f4e000 */
[----:B--2---:R-:W-:Y:S01]  /*5ea0*/  FADD R33, R21, R98 ;  /* 0x0000006215217221 */ /* 0x004fe20000000000 */
[----:B------:R-:W-:Y:S01]  /*5eb0*/  FADD R25, R27, R86 ;  /* 0x000000561b197221 */ /* 0x000fe20000000000 */
[----:B------:R-:W-:Y:S01]  /*5ec0*/  FADD R144, R47, R118 ;  /* 0x000000762f907221 */ /* 0x000fe20000000000 */
[----:B------:R-:W-:Y:S01]  /*5ed0*/  F2FP.BF16.F32.PACK_AB R27, R22, R27 ;  /* 0x0000001b161b723e */ /* 0x000fe200000010ff */
[----:B------:R-:W-:Y:S01]  /*5ee0*/  FADD R170, R33, R146 ;  /* 0x0000009221aa7221 */ /* 0x000fe20000000000 */
[----:B------:R-:W1:Y:S01]  /*5ef0*/  MUFU.EX2 R136, R136 ;  /* 0x0000008800887308 */ /* 0x000e620000000800 */
[----:B----4-:R-:W-:Y:S01]  /*5f00*/  @!P4 FMUL R132, R132, R132 ;  /* 0x000000848484c220 */ /* 0x010fe20000400000 */
[----:B------:R-:W-:Y:S01]  /*5f10*/  FSETP.GEU.AND P4, PT, R140, -126, PT ;  /* 0xc2fc00008c00780b */ /* 0x000fe20003f8e000 */
[----:B------:R-:W-:Y:S01]  /*5f20*/  FADD R33, R34, R91 ;  /* 0x0000005b22217221 */ /* 0x000fe20000000000 */
[----:B------:R-:W-:Y:S01]  /*5f30*/  FADD R146, R66, R123 ;  /* 0x0000007b42927221 */ /* 0x000fe20000000000 */
[----:B------:R-:W-:Y:S01]  /*5f40*/  FADD R73, R25, R144 ;  /* 0x0000009019497221 */ /* 0x000fe20000000000 */
[----:B------:R-:W-:Y:S01]  /*5f50*/  FADD R25, R22, R79 ;  /* 0x0000004f16197221 */ /* 0x000fe20000000000 */
[----:B------:R-:W-:Y:S01]  /*5f60*/  @!P2 FMUL R133, R133, 0.5 ;  /* 0x3f0000008585a820 */ /* 0x000fe20000400000 */
[----:B------:R-:W-:Y:S01]  /*5f70*/  FADD R172, R33, R146 ;  /* 0x0000009221ac7221 */ /* 0x000fe20000000000 */
[----:B---3--:R-:W-:Y:S01]  /*5f80*/  @!P1 FMUL R129, R129, R129 ;  /* 0x0000008181819220 */ /* 0x008fe20000400000 */
[----:B------:R-:W-:Y:S01]  /*5f90*/  FSETP.GEU.AND P1, PT, R137, -126, PT ;  /* 0xc2fc00008900780b */ /* 0x000fe20003f2e000 */
[----:B------:R-:W-:Y:S01]  /*5fa0*/  FADD R144, R54, R111 ;  /* 0x0000006f36907221 */ /* 0x000fe20000000000 */
[----:B------:R-:W-:Y:S01]  /*5fb0*/  FADD R33, R38, R95 ;  /* 0x0000005f26217221 */ /* 0x000fe20000000000 */
[----:B------:R-:W-:Y:S01]  /*5fc0*/  FADD R146, R70, R127 ;  /* 0x0000007f46927221 */ /* 0x000fe20000000000 */
[----:B------:R-:W2:Y:S01]  /*5fd0*/  MUFU.EX2 R133, R133 ;  /* 0x0000008500857308 */ /* 0x000ea20000000800 */
[----:B------:R-:W-:Y:S01]  /*5fe0*/  @!P4 FMUL R140, R140, 0.5 ;  /* 0x3f0000008c8cc820 */ /* 0x000fe20000400000 */
[----:B------:R-:W-:Y:S01]  /*5ff0*/  FADD R77, R25, R144 ;  /* 0x00000090194d7221 */ /* 0x000fe20000000000 */
[----:B-1----:R-:W-:Y:S01]  /*6000*/  @!P5 FMUL R136, R136, R136 ;  /* 0x000000888888d220 */ /* 0x002fe20000400000 */
[----:B------:R-:W-:Y:S01]  /*6010*/  FSETP.GEU.AND P5, PT, R142, -126, PT ;  /* 0xc2fc00008e00780b */ /* 0x000fe20003fae000 */
[----:B------:R-:W-:Y:S01]  /*6020*/  FADD R176, R33, R146 ;  /* 0x0000009221b07221 */ /* 0x000fe20000000000 */
[----:B------:R-:W-:Y:S01]  /*6030*/  FADD R25, R17, R90 ;  /* 0x0000005a11197221 */ /* 0x000fe20000000000 */
[----:B------:R-:W-:Y:S01]  /*6040*/  FADD R144, R51, R122 ;  /* 0x0000007a33907221 */ /* 0x000fe20000000000 */
[----:B------:R-:W1:Y:S01]  /*6050*/  MUFU.EX2 R140, R140 ;  /* 0x0000008c008c7308 */ /* 0x000e620000000800 */
[----:B------:R-:W-:Y:S01]  /*6060*/  @!P1 FMUL R137, R137, 0.5 ;  /* 0x3f00000089899820 */ /* 0x000fe20000400000 */
[----:B------:R-:W-:Y:S01]  /*6070*/  FADD R33, R26, R83 ;  /* 0x000000531a217221 */ /* 0x000fe20000000000 */
[----:B------:R-:W-:Y:S01]  /*6080*/  FADD R146, R58, R115 ;  /* 0x000000733a927221 */ /* 0x000fe20000000000 */
[----:B------:R-:W-:Y:S01]  /*6090*/  FADD R81, R25, R144 ;  /* 0x0000009019517221 */ /* 0x000fe20000000000 */
[----:B------:R-:W-:Y:S01]  /*60a0*/  FADD R25, R31, R94 ;  /* 0x0000005e1f197221 */ /* 0x000fe20000000000 */
[----:B------:R-:W-:Y:S01]  /*60b0*/  FADD R144, R55, R126 ;  /* 0x0000007e37907221 */ /* 0x000fe20000000000 */
[----:B------:R-:W-:Y:S01]  /*60c0*/  FADD R85, R33, R146 ;  /* 0x0000009221557221 */ /* 0x000fe20000000000 */
[----:B------:R-:W3:Y:S01]  /*60d0*/  MUFU.EX2 R137, R137 ;  /* 0x0000008900897308 */ /* 0x000ee20000000800 */
[----:B------:R-:W-:Y:S01]  /*60e0*/  @!P5 FMUL R142, R142, 0.5 ;  /* 0x3f0000008e8ed820 */ /* 0x000fe20000400000 */
[----:B------:R-:W-:Y:S01]  /*60f0*/  FADD R33, R42, R99 ;  /* 0x000000632a217221 */ /* 0x000fe20000000000 */
[----:B------:R-:W-:Y:S01]  /*6100*/  FADD R146, R74, R131 ;  /* 0x000000834a927221 */ /* 0x000fe20000000000 */
[----:B------:R-:W-:Y:S01]  /*6110*/  FADD R149, R25, R144 ;  /* 0x0000009019957221 */ /* 0x000fe20000000000 */
[----:B------:R-:W-:Y:S01]  /*6120*/  FADD R25, R30, R87 ;  /* 0x000000571e197221 */ /* 0x000fe20000000000 */
[----:B------:R-:W-:Y:S01]  /*6130*/  FADD R144, R62, R119 ;  /* 0x000000773e907221 */ /* 0x000fe20000000000 */
[----:B------:R-:W-:Y:S01]  /*6140*/  FADD R180, R33, R146 ;  /* 0x0000009221b47221 */ /* 0x000fe20000000000 */
[----:B------:R-:W4:Y:S01]  /*6150*/  MUFU.EX2 R142, R142 ;  /* 0x0000008e008e7308 */ /* 0x000f220000000800 */
[----:B------:R-:W-:Y:S01]  /*6160*/  FADD R33, R39, R110 ;  /* 0x0000006e27217221 */ /* 0x000fe20000000000 */
[----:B------:R-:W-:Y:S01]  /*6170*/  FADD R146, R71, R24 ;  /* 0x0000001847927221 */ /* 0x000fe20000000000 */
[----:B--2---:R-:W-:Y:S01]  /*6180*/  @!P2 FMUL R133, R133, R133 ;  /* 0x000000858585a220 */ /* 0x004fe20000400000 */
[----:B-1----:R-:W-:Y:S01]  /*6190*/  @!P4 FMUL R140, R140, R140 ;  /* 0x0000008c8c8cc220 */ /* 0x002fe20000400000 */
[----:B------:R-:W-:Y:S01]  /*61a0*/  FSETP.GEU.AND P2, PT, R29, -126, PT ;  /* 0xc2fc00001d00780b */ /* 0x000fe20003f4e000 */
[----:B------:R-:W-:Y:S01]  /*61b0*/  FADD R182, R33, R146 ;  /* 0x0000009221b67221 */ /* 0x000fe20000000000 */
[----:B------:R-:W-:Y:S01]  /*61c0*/  FSETP.GEU.AND P4, PT, R37, -126, PT ;  /* 0xc2fc00002500780b */ /* 0x000fe20003f8e000 */
[----:B------:R-:W-:Y:S01]  /*61d0*/  FADD R168, R25, R144 ;  /* 0x0000009019a87221 */ /* 0x000fe20000000000 */
[----:B---3--:R-:W-:Y:S01]  /*61e0*/  @!P1 FMUL R137, R137, R137 ;  /* 0x0000008989899220 */ /* 0x008fe20000400000 */
[----:B------:R-:W-:Y:S01]  /*61f0*/  FSETP.GEU.AND P1, PT, R145, -126, PT ;  /* 0xc2fc00009100780b */ /* 0x000fe20003f2e000 */
[----:B------:R-:W-:Y:S01]  /*6200*/  FADD R25, R28, R175 ;  /* 0x000000af1c197221 */ /* 0x000fe20000000000 */
[----:B------:R-:W-:Y:S01]  /*6210*/  FADD R144, R60, R177 ;  /* 0x000000b13c907221 */ /* 0x000fe20000000000 */
[----:B------:R-:W-:Y:S01]  /*6220*/  FADD R33, R44, R105 ;  /* 0x000000692c217221 */ /* 0x000fe20000000000 */
[----:B------:R-:W-:Y:S01]  /*6230*/  FADD R146, R76, R129 ;  /* 0x000000814c927221 */ /* 0x000fe20000000000 */
[----:B------:R-:W1:Y:S01]  /*6240*/  MUFU.EX2 R124, R124 ;  /* 0x0000007c007c7308 */ /* 0x000e620000000800 */
[----:B------:R-:W-:Y:S01]  /*6250*/  FADD R41, R25, R144 ;  /* 0x0000009019297221 */ /* 0x000fe20000000000 */
[----:B----4-:R-:W-:Y:S01]  /*6260*/  @!P5 FMUL R142, R142, R142 ;  /* 0x0000008e8e8ed220 */ /* 0x010fe20000400000 */
[----:B------:R-:W-:Y:S01]  /*6270*/  FSETP.GEU.AND P5, PT, R13, -126, PT ;  /* 0xc2fc00000d00780b */ /* 0x000fe20003fae000 */
[----:B------:R-:W-:Y:S01]  /*6280*/  FADD R156, R33, R146 ;  /* 0x00000092219c7221 */ /* 0x000fe20000000000 */
[----:B------:R-:W-:Y:S01]  /*6290*/  FADD R25, R139, R92 ;  /* 0x0000005c8b197221 */ /* 0x000fe20000000000 */
[----:B------:R-:W-:Y:S01]  /*62a0*/  FADD R146, R161, R120 ;  /* 0x00000078a1927221 */ /* 0x000fe20000000000 */
[----:B------:R-:W-:Y:S01]  /*62b0*/  @!P2 FMUL R29, R29, 0.5 ;  /* 0x3f0000001d1da820 */ /* 0x000fe20000400000 */
[----:B------:R-:W-:Y:S01]  /*62c0*/  @!P1 FMUL R145, R145, 0.5 ;  /* 0x3f00000091919820 */ /* 0x000fe20000400000 */
[----:B------:R-:W-:Y:S01]  /*62d0*/  @!P4 FMUL R37, R37, 0.5 ;  /* 0x3f0000002525c820 */ /* 0x000fe20000400000 */
[----:B------:R-:W-:Y:S01]  /*62e0*/  FADD R45, R25, R146 ;  /* 0x00000092192d7221 */ /* 0x000fe20000000000 */
[----:B------:R-:W-:Y:S01]  /*62f0*/  FADD R146, R163, R128 ;  /* 0x00000080a3927221 */ /* 0x000fe20000000000 */
[----:B------:R-:W-:Y:S01]  /*6300*/  FADD R25, R143, R96 ;  /* 0x000000608f197221 */ /* 0x000fe20000000000 */
[----:B------:R2:W3:Y:S01]  /*6310*/  MUFU.EX2 R141, R29 ;  /* 0x0000001d008d7308 */ /* 0x0004e20000000800 */
[----:B------:R-:W-:Y:S01]  /*6320*/  FADD R33, R153, R108 ;  /* 0x0000006c99217221 */ /* 0x000fe20000000000 */
[----:B------:R-:W-:Y:S01]  /*6330*/  FADD R150, R169, R136 ;  /* 0x00000088a9967221 */ /* 0x000fe20000000000 */
[----:B------:R-:W-:Y:S01]  /*6340*/  @!P5 FMUL R13, R13, 0.5 ;  /* 0x3f0000000d0dd820 */ /* 0x000fe20000400000 */
[----:B------:R-:W-:Y:S01]  /*6350*/  FADD R53, R25, R146 ;  /* 0x0000009219357221 */ /* 0x000fe20000000000 */
[----:B------:R-:W-:Y:S01]  /*6360*/  FADD R25, R36, R97 ;  /* 0x0000006124197221 */ /* 0x000fe20000000000 */
[----:B------:R-:W-:Y:S01]  /*6370*/  FADD R158, R33, R150 ;  /* 0x00000096219e7221 */ /* 0x000fe20000000000 */
[----:B------:R-:W-:Y:S01]  /*6380*/  FADD R33, R155, R112 ;  /* 0x000000709b217221 */ /* 0x000fe20000000000 */
[----:B------:R4:W5:Y:S01]  /*6390*/  MUFU.EX2 R144, R37 ;  /* 0x0000002500907308 */ /* 0x0009620000000800 */
[----:B--2---:R-:W-:Y:S01]  /*63a0*/  FADD R29, R32, R93 ;  /* 0x0000005d201d7221 */ /* 0x004fe20000000000 */
[----:B------:R-:W-:Y:S01]  /*63b0*/  FADD R150, R171, R140 ;  /* 0x0000008cab967221 */ /* 0x000fe20000000000 */
[----:B------:R-:W-:Y:S01]  /*63c0*/  FADD R152, R84, R137 ;  /* 0x0000008954987221 */ /* 0x000fe20000000000 */
[----:B------:R-:W-:Y:S01]  /*63d0*/  FADD R154, R173, R142 ;  /* 0x0000008ead9a7221 */ /* 0x000fe20000000000 */
[----:B------:R-:W-:Y:S01]  /*63e0*/  FADD R49, R29, R148 ;  /* 0x000000941d317221 */ /* 0x000fe20000000000 */
[----:B------:R-:W-:Y:S01]  /*63f0*/  FADD R29, R48, R109 ;  /* 0x0000006d301d7221 */ /* 0x000fe20000000000 */
[----:B------:R-:W-:Y:S01]  /*6400*/  FADD R148, R80, R133 ;  /* 0x0000008550947221 */ /* 0x000fe20000000000 */
[----:B------:R-:W2:Y:S01]  /*6410*/  MUFU.EX2 R145, R145 ;  /* 0x0000009100917308 */ /* 0x000ea20000000800 */
[----:B------:R-:W-:Y:S01]  /*6420*/  FADD R162, R33, R150 ;  /* 0x0000009621a27221 */ /* 0x000fe20000000000 */
[----:B------:R-:W-:Y:S01]  /*6430*/  FADD R33, R52, R113 ;  /* 0x0000007134217221 */ /* 0x000fe20000000000 */
[----:B------:R-:W-:Y:S01]  /*6440*/  FADD R160, R29, R148 ;  /* 0x000000941da07221 */ /* 0x000fe20000000000 */
[----:B------:R-:W-:Y:S01]  /*6450*/  FADD R148, R68, R125 ;  /* 0x0000007d44947221 */ /* 0x000fe20000000000 */
[----:B------:R-:W-:Y:S01]  /*6460*/  FADD R29, R147, R100 ;  /* 0x00000064931d7221 */ /* 0x000fe20000000000 */
[----:B------:R-:W-:Y:S01]  /*6470*/  FADD R150, R165, R132 ;  /* 0x00000084a5967221 */ /* 0x000fe20000000000 */
[----:B----4-:R-:W-:Y:S01]  /*6480*/  FADD R37, R157, R116 ;  /* 0x000000749d257221 */ /* 0x010fe20000000000 */
[----:B------:R4:W4:Y:S01]  /*6490*/  MUFU.EX2 R146, R13 ;  /* 0x0000000d00927308 */ /* 0x0009220000000800 */
[----:B-1----:R-:W-:Y:S01]  /*64a0*/  @!P6 FMUL R124, R124, R124 ;  /* 0x0000007c7c7ce220 */ /* 0x002fe20000400000 */
[----:B---3--:R-:W-:Y:S01]  /*64b0*/  @!P2 FMUL R141, R141, R141 ;  /* 0x0000008d8d8da220 */ /* 0x008fe20000400000 */
[----:B-----5:R-:W-:Y:S01]  /*64c0*/  @!P4 FMUL R144, R144, R144 ;  /* 0x000000909090c220 */ /* 0x020fe20000400000 */
[----:B------:R-:W-:Y:S01]  /*64d0*/  FADD R57, R25, R148 ;  /* 0x0000009419397221 */ /* 0x000fe20000000000 */
[----:B------:R-:W-:Y:S01]  /*64e0*/  FADD R164, R33, R152 ;  /* 0x0000009821a47221 */ /* 0x000fe20000000000 */
[----:B------:R-:W-:Y:S01]  /*64f0*/  FADD R61, R29, R150 ;  /* 0x000000961d3d7221 */ /* 0x000fe20000000000 */
[----:B------:R-:W-:Y:S01]  /*6500*/  FADD R166, R37, R154 ;  /* 0x0000009a25a67221 */ /* 0x000fe20000000000 */
[----:B------:R-:W-:Y:S01]  /*6510*/  FADD R148, R72, R141 ;  /* 0x0000008d48947221 */ /* 0x000fe20000000000 */
[----:B--2---:R-:W-:Y:S01]  /*6520*/  @!P1 FMUL R145, R145, R145 ;  /* 0x0000009191919220 */ /* 0x004fe20000400000 */
[----:B----4-:R-:W-:Y:S01]  /*6530*/  FADD R13, R40, R101 ;  /* 0x00000065280d7221 */ /* 0x010fe20000000000 */
[----:B------:R-:W-:Y:S01]  /*6540*/  FADD R29, R56, R121 ;  /* 0x00000079381d7221 */ /* 0x000fe20000000000 */
[----:B------:R-:W-:Y:S01]  /*6550*/  FADD R25, R151, R104 ;  /* 0x0000006897197221 */ /* 0x000fe20000000000 */
[----:B------:R-:W-:Y:S01]  /*6560*/  FADD R152, R88, R145 ;  /* 0x0000009158987221 */ /* 0x000fe20000000000 */
[----:B------:R-:W-:Y:S01]  /*6570*/  FADD R150, R167, R144 ;  /* 0x00000090a7967221 */ /* 0x000fe20000000000 */
[----:B------:R-:W-:Y:S01]  /*6580*/  FADD R33, R159, R124 ;  /* 0x0000007c9f217221 */ /* 0x000fe20000000000 */
[----:B------:R-:W-:Y:S01]  /*6590*/  FADD R13, R13, R148 ;  /* 0x000000940d0d7221 */ /* 0x000fe20000000000 */
[----:B------:R-:W-:Y:S01]  /*65a0*/  @!P5 FMUL R146, R146, R146 ;  /* 0x000000929292d220 */ /* 0x000fe20000400000 */
[----:B------:R-:W-:Y:S01]  /*65b0*/  FADD R152, R29, R152 ;  /* 0x000000981d987221 */ /* 0x000fe20000000000 */
        /* <DEDUP_REMOVED lines=29> */
[----:B------:R-:W-:Y:S01]  /*6790*/  F2FP.BF16.F32.PACK_AB R45, R58, R51 ;  /* 0x000000333a2d723e */ /* 0x000fe200000010ff */
[----:B------:R-:W-:Y:S01]  /*67a0*/  FADD R65, R65, R182 ;  /* 0x000000b641417221 */ /* 0x000fe20000000000 */
[----:B------:R-:W-:Y:S01]  /*67b0*/  F2FP.BF16.F32.PACK_AB R51, R70, R63 ;  /* 0x0000003f4633723e */ /* 0x000fe200000010ff */
[----:B------:R-:W-:Y:S01]  /*67c0*/  FADD R168, R69, R168 ;  /* 0x000000a845a87221 */ /* 0x000fe20000000000 */
[----:B------:R-:W-:Y:S01]  /*67d0*/  F2FP.BF16.F32.PACK_AB R25, R15, R14 ;  /* 0x0000000e0f19723e */ /* 0x000fe200000010ff */
[----:B------:R-:W-:Y:S01]  /*67e0*/  FADD R15, R41, R154 ;  /* 0x0000009a290f7221 */ /* 0x000fe20000000000 */
[----:B------:R-:W-:Y:S01]  /*67f0*/  F2FP.BF16.F32.PACK_AB R63, R87, R94 ;  /* 0x0000005e573f723e */ /* 0x000fe200000010ff */
[----:B------:R-:W-:Y:S01]  /*6800*/  FADD R13, R65, R168 ;  /* 0x000000a8410d7221 */ /* 0x000fe20000000000 */
[----:B------:R-:W-:-:S02]  /*6810*/  F2FP.BF16.F32.PACK_AB R87, R135, R24 ;  /* 0x000000188757723e */ /* 0x000fc400000010ff */
[----:B------:R-:W-:Y:S01]  /*6820*/  F2FP.BF16.F32.PACK_AB R29, R26, R17 ;  /* 0x000000111a1d723e */ /* 0x000fe200000010ff */
[----:B------:R-:W-:Y:S01]  /*6830*/  IMAD.MOV.U32 R17, RZ, RZ, 0x2 ;  /* 0x00000002ff117424 */ /* 0x000fe200078e00ff */
[----:B------:R-:W-:Y:S02]  /*6840*/  F2FP.BF16.F32.PACK_AB R41, R50, R43 ;  /* 0x0000002b3229723e */ /* 0x000fe400000010ff */
[----:B------:R-:W-:Y:S02]  /*6850*/  F2FP.BF16.F32.PACK_AB R24, R139, R28 ;  /* 0x0000001c8b18723e */ /* 0x000fe400000010ff */
[----:B------:R-:W-:Y:S02]  /*6860*/  F2FP.BF16.F32.PACK_AB R31, R30, R31 ;  /* 0x0000001f1e1f723e */ /* 0x000fe400000010ff */
[----:B------:R-:W-:Y:S02]  /*6870*/  F2FP.BF16.F32.PACK_AB R33, R34, R21 ;  /* 0x000000152221723e */ /* 0x000fe400000010ff */
[----:B------:R-:W-:-:S02]  /*6880*/  F2FP.BF16.F32.PACK_AB R43, R54, R47 ;  /* 0x0000002f362b723e */ /* 0x000fc400000010ff */
[----:B------:R-:W-:Y:S02]  /*6890*/  F2FP.BF16.F32.PACK_AB R26, R143, R32 ;  /* 0x000000208f1a723e */ /* 0x000fe400000010ff */
        /* <DEDUP_REMOVED lines=50> */
[----:B------:R-:W-:-:S07]  /*6bc0*/  SHF.L.U32 R21, RZ, 0x1f, RZ ;  /* 0x0000001fff157819 */ /* 0x000fce00000006ff */
.L_x_23:
[----:B-1----:R1:W2:Y:S02]  /*6bd0*/  SYNCS.PHASECHK.TRANS64.TRYWAIT P1, [R2+URZ+0x22008], R21 ;  /* 0x02200815020075a7 */ /* 0x0022a4000802017f */
[----:B--2---:R-:W-:Y:S05]  /*6be0*/  @!P1 NANOSLEEP.SYNCS 0x989680 ;  /* 0x009896800000995d */ /* 0x004fea0003900000 */
[----:B------:R-:W2:Y:S02]  /*6bf0*/  @!P1 SYNCS.PHASECHK.TRANS64 P1, [R2+URZ+0x22008], R21 ;  /* 0x02200815020095a7 */ /* 0x000ea4000802007f */
[----:B--2---:R-:W-:Y:S05]  /*6c00*/  @!P1 BRA `(.L_x_23) ;  /* 0xfffffffc00f09947 */ /* 0x004fea000383ffff */
[----:B------:R-:W-:Y:S01]  /*6c10*/  UIADD3 UR6, UR14, 0x800, URZ ;  /* 0x000008000e067890 */ /* 0x000fe2000fffe03f */
[----:B------:R-:W-:Y:S01]  /*6c20*/  WARPGROUP.ARRIVE ;  /* 0x00000000000079c5 */ /* 0x000fe20000000000 */
[----:B------:R-:W-:Y:S01]  /*6c30*/  UMOV UR7, 0x40000040 ;  /* 0x4000004000077882 */ /* 0x000fe20000000000 */
[----:B------:R-:W-:Y:S01]  /*6c40*/  ISETP.GE.AND P1, PT, R20, 0x3, PT ;  /* 0x000000031400780c */ /* 0x000fe20003f26270 */
[----:B------:R-:W-:Y:S01]  /*6c50*/  VIADD R12, R12, 0x100 ;  /* 0x000001000c0c7836 */ /* 0x000fe20000000000 */
[----:B------:R-:W-:Y:S02]  /*6c60*/  IADD3 R14, R2, 0x22020, RZ ;  /* 0x00022020020e7810 */ /* 0x000fe40007ffe0ff */
[----:B------:R-:W-:Y:S02]  /*6c70*/  IADD3 R20, R20, -0x1, RZ ;  /* 0xffffffff14147810 */ /* 0x000fe40007ffe0ff */
[----:B------:R-:W-:Y:S01]  /*6c80*/  HGMMA.64x64x16.F32.BF16 R152, R24, gdesc[UR4].tnspB, RZ, !UPT, gsb0 ;  /* 0x40e0000418987df0 */ /* 0x000fe2000c0018ff */
[----:B------:R-:W-:Y:S01]  /*6c90*/  UIADD3 UR6, UR14, 0x880, URZ ;  /* 0x000008800e067890 */ /* 0x000fe2000fffe03f */
[----:B-1----:R-:W-:Y:S01]  /*6ca0*/  PRMT R21, RZ, 0x654, R14 ;  /* 0x00000654ff157816 */ /* 0x002fe2000000000e */
[----:B------:R-:W-:Y:S01]  /*6cb0*/  UMOV UR7, 0x40000040 ;  /* 0x4000004000077882 */ /* 0x000fe20000000000 */
[----:B------:R-:W-:-:S02]  /*6cc0*/  WARPGROUP.DEPBAR.LE gsb0, 0x0 ;  /* 0x00008000000079c5 */ /* 0x000fc40000010000 */
[----:B------:R-:W-:-:S06]  /*6cd0*/  WARPGROUP.ARRIVE ;  /* 0x00000000000079c5 */ /* 0x000fcc0000000000 */
[----:B------:R-:W-:Y:S01]  /*6ce0*/  HGMMA.64x64x16.F32.BF16 R152, R28, gdesc[UR4].tnspB, R152, gsb0 ;  /* 0x40e000041c987df0 */ /* 0x000fe20008001898 */
[----:B------:R-:W-:Y:S01]  /*6cf0*/  UIADD3 UR6, UR14, 0x900, URZ ;  /* 0x000009000e067890 */ /* 0x000fe2000fffe03f */
[----:B------:R-:W-:Y:S01]  /*6d00*/  UMOV UR7, 0x40000040 ;  /* 0x4000004000077882 */ /* 0x000fe20000000000 */
[----:B------:R-:W-:Y:S02]  /*6d10*/  WARPGROUP.DEPBAR.LE gsb0, 0x0 ;  /* 0x00008000000079c5 */ /* 0x000fe40000010000 */
        /* <DEDUP_REMOVED lines=66> */
[----:B------:R-:W-:Y:S03]  /*7140*/  HGMMA.64x64x16.F32.BF16 R152, R84, gdesc[UR4].tnspB, R152, gsb0 ;  /* 0x40e0000454987df0 */ /* 0x000fe60008001898 */
[----:B------:R-:W-:Y:S02]  /*7150*/  WARPGROUP.DEPBAR.LE gsb0, 0x0 ;  /* 0x00008000000079c5 */ /* 0x000fe40000010000 */
[----:B------:R1:W-:Y:S01]  /*7160*/  SYNCS.ARRIVE.TRANS64.RED.A1T0 RZ, [R21+URZ], RZ ;  /* 0x000000ff15ff79a7 */ /* 0x0003e2000810043f */
[----:B------:R-:W-:Y:S05]  /*7170*/  @!P1 BRA `(.L_x_24) ;  /* 0x0000004c00c89947 */ /* 0x000fea0003800000 */
[----:B------:R-:W-:Y:S01]  /*7180*/  IMAD.MOV.U32 R23, RZ, RZ, R18 ;  /* 0x000000ffff177224 */ /* 0x000fe200078e0012 */
[----:B-1----:R-:W-:Y:S01]  /*7190*/  MOV R21, R19 ;  /* 0x0000001300157202 */ /* 0x002fe20000000f00 */
[----:B------:R-:W-:Y:S01]  /*71a0*/  IMAD.MOV.U32 R17, RZ, RZ, 0x2 ;  /* 0x00000002ff117424 */ /* 0x000fe200078e00ff */
[----:B------:R-:W-:Y:S01]  /*71b0*/  MOV R7, 0x1 ;  /* 0x0000000100077802 */ /* 0x000fe20000000f00 */
[----:B------:R-:W-:Y:S01]  /*71c0*/  IMAD.MOV.U32 R4, RZ, RZ, RZ ;  /* 0x000000ffff047224 */ /* 0x000fe200078e00ff */
[----:B------:R-:W-:-:S06]  /*71d0*/  ULDC.64 UR30, c[0x0][0x198] ;  /* 0x00006600001e7ab9 */ /* 0x000fcc0000000a00 */
.L_x_36:
[C---:B------:R-:W-:Y:S01]  /*71e0*/  ISETP.GT.AND P1, PT, R20.reuse, 0x2, PT ;  /* 0x000000021400780c */ /* 0x040fe20003f24270 */
[----:B------:R-:W-:Y:S01]  /*71f0*/  IMAD R19, R17, 0x8, R2 ;  /* 0x0000000811137824 */ /* 0x000fe200078e0202 */
[----:B------:R-:W-:Y:S02]  /*7200*/  IADD3 R20, R20, -0x1, RZ ;  /* 0xffffffff14147810 */ /* 0x000fe40007ffe0ff */
[----:B------:R-:W-:-:S09]  /*7210*/  SHF.L.U32 R18, R4, 0x1f, RZ ;  /* 0x0000001f04127819 */ /* 0x000fd200000006ff */
.L_x_25:
[----:B-1----:R1:W2:Y:S02]  /*7220*/  SYNCS.PHASECHK.TRANS64.TRYWAIT P2, [R19+URZ+0x22000], R18 ;  /* 0x02200012130075a7 */ /* 0x0022a4000804017f */
[----:B--2---:R-:W-:Y:S05]  /*7230*/  @!P2 NANOSLEEP.SYNCS 0x989680 ;  /* 0x009896800000a95d */ /* 0x004fea0003900000 */
[----:B------:R-:W2:Y:S02]  /*7240*/  @!P2 SYNCS.PHASECHK.TRANS64 P2, [R19+URZ+0x22000], R18 ;  /* 0x022000121300a5a7 */ /* 0x000ea4000804007f */
[----:B--2---:R-:W-:Y:S05]  /*7250*/  @!P2 BRA `(.L_x_25) ;  /* 0xfffffffc00f0a947 */ /* 0x004fea000383ffff */
[----:B------:R-:W-:Y:S05]  /*7260*/  WARPSYNC.ALL ;  /* 0x0000000000007948 */ /* 0x000fea0003800000 */
[----:B------:R-:W-:Y:S01]  /*7270*/  R2UR UR6, R17 ;  /* 0x00000000110672ca */ /* 0x000fe200000e0000 */
[----:B------:R-:W-:Y:S01]  /*7280*/  WARPGROUP.ARRIVE ;  /* 0x00000000000079c5 */ /* 0x000fe20000000000 */
[----:B------:R-:W-:Y:S01]  /*7290*/  UMOV UR7, 0x40000040 ;  /* 0x4000004000077882 */ /* 0x000fe20000000000 */
[----:B------:R-:W-:Y:S01]  /*72a0*/  UMOV UR19, 0x40000040 ;  /* 0x4000004000137882 */ /* 0x000fe20000000000 */
[----:B------:R-:W-:Y:S01]  /*72b0*/  UMOV UR23, 0x40000040 ;  /* 0x4000004000177882 */ /* 0x000fe20000000000 */
[----:B------:R-:W-:Y:S01]  /*72c0*/  UMOV UR27, 0x40000040 ;  /* 0x40000040001b7882 */ /* 0x000fe20000000000 */
[----:B------:R-:W-:-:S07]  /*72d0*/  ISETP.NE.AND P2, PT, R10, RZ, PT ;  /* 0x000000ff0a00720c */ /* 0x000fce0003f45270 */
[----:B------:R-:W-:-:S04]  /*72e0*/  ULEA UR6, UR6, UR28, 0xb ;  /* 0x0000001c06067291 */ /* 0x000fc8000f8e583f */
[----:B------:R-:W-:Y:S02]  /*72f0*/  UIADD3 UR18, UR6, 0x2, URZ ;  /* 0x0000000206127890 */ /* 0x000fe4000fffe03f */
[----:B------:R-:W-:Y:S02]  /*7300*/  UIADD3 UR22, UR6, 0x4, URZ ;  /* 0x0000000406167890 */ /* 0x000fe4000fffe03f */
[----:B------:R-:W-:Y:S02]  /*7310*/  UIADD3 UR26, UR6, 0x6, URZ ;  /* 0x00000006061a7890 */ /* 0x000fe4000fffe03f */
[----:B------:R-:W-:Y:S03]  /*7320*/  HGMMA.64x256x16.F32.BF16 R24, gdesc[UR4], RZ, !UPT, gsb0 ;  /* 0x03e00000041879f0 */ /* 0x000fe6000c0018ff */
        /* <DEDUP_REMOVED lines=13> */
[----:B------:R-:W-:Y:S05]  /*7400*/  @P2 BRA `(.L_x_26) ;  /* 0x00000000008c2947 */ /* 0x000fea0003800000 */
[----:B------:R-:W-:-:S13]  /*7410*/  ISETP.LT.OR P3, PT, R8, 0x1, !P0 ;  /* 0x000000010800780c */ /* 0x000fda0004761670 */
[----:B------:R-:W-:Y:S05]  /*7420*/  @P3 BRA `(.L_x_27) ;  /* 0x0000000000803947 */ /* 0x000fea0003800000 */
[----:B------:R-:W-:Y:S02]  /*7430*/  ISETP.NE.AND P4, PT, R0, RZ, PT ;  /* 0x000000ff0000720c */ /* 0x000fe40003f85270 */
[----:B-1----:R-:W-:Y:S02]  /*7440*/  LEA R18, R5, R2, 0x3 ;  /* 0x0000000205127211 */ /* 0x002fe400078e18ff */
[----:B------:R-:W-:-:S09]  /*7450*/  SHF.L.U32 R19, R6, 0x1f, RZ ;  /* 0x0000001f06137819 */ /* 0x000fd200000006ff */
.L_x_28:
[----:B-1----:R1:W2:Y:S02]  /*7460*/  SYNCS.PHASECHK.TRANS64.TRYWAIT P3, [R18+URZ+0x22020], R19 ;  /* 0x02202013120075a7 */ /* 0x0022a4000806017f */
[----:B--2---:R-:W-:Y:S05]  /*7470*/  @!P3 NANOSLEEP.SYNCS 0x989680 ;  /* 0x009896800000b95d */ /* 0x004fea0003900000 */
[----:B------:R-:W2:Y:S02]  /*7480*/  @!P3 SYNCS.PHASECHK.TRANS64 P3, [R18+URZ+0x22020], R19 ;  /* 0x022020131200b5a7 */ /* 0x000ea4000806007f */
[----:B--2---:R-:W-:Y:S05]  /*7490*/  @!P3 BRA `(.L_x_28) ;  /* 0xfffffffc00f0b947 */ /* 0x004fea000383ffff */
[----:B------:R-:W-:Y:S05]  /*74a0*/  @P4 BRA `(.L_x_29) ;  /* 0x0000000000144947 */ /* 0x000fea0003800000 */
[----:B------:R-:W-:Y:S01]  /*74b0*/  LOP3.LUT P3, RZ, R16, 0x1f, RZ, 0xc0, !PT ;  /* 0x0000001f10ff7812 */ /* 0x000fe2000786c0ff */
[----:B-1----:R-:W-:-:S04]  /*74c0*/  IMAD.MOV.U32 R19, RZ, RZ, 0x8000 ;  /* 0x00008000ff137424 */ /* 0x002fc800078e00ff */
[----:B------:R2:W-:Y:S08]  /*74d0*/  SYNCS.ARRIVE.TRANS64 RZ, [R18+URZ+0x22000], R19 ;  /* 0x0220001312ff79a7 */ /* 0x0005f0000800003f */
[----:B------:R-:W-:Y:S05]  /*74e0*/  @!P3 BRA `(.L_x_29) ;  /* 0x000000000004b947 */ /* 0x000fea0003800000 */
[----:B------:R-:W-:Y:S01]  /*74f0*/  BPT.TRAP 0x1 ;  /* 0x000000040000795c */ /* 0x000fe20000300000 */
.L_x_29:
[----:B-12---:R-:W-:Y:S01]  /*7500*/  LEA R19, R5, R2, 0xf ;  /* 0x0000000205137211 */ /* 0x006fe200078e78ff */
[----:B------:R-:W-:Y:S01]  /*7510*/  UIADD3 UR6, UP0, UR30, 0x1f0, URZ ;  /* 0x000001f01e067890 */ /* 0x000fe2000ff1e03f */
[----:B------:R-:W-:Y:S01]  /*7520*/  R2UR UR35, R9 ;  /* 0x00000000092372ca */ /* 0x000fe200000e0000 */
[----:B------:R-:W-:Y:S01]  /*7530*/  UMOV UR8, 0x0 ;  /* 0x0000000000087882 */ /* 0x000fe20000000000 */
[----:B------:R-:W-:Y:S01]  /*7540*/  R2UR UR33, R18 ;  /* 0x00000000122172ca */ /* 0x000fe200000e0000 */
[----:B------:R-:W-:Y:S01]  /*7550*/  UIADD3.X UR7, URZ, UR31, URZ, UP0, !UPT ;  /* 0x0000001f3f077290 */ /* 0x000fe200087fe43f */
[----:B------:R-:W-:Y:S01]  /*7560*/  R2UR UR32, R19 ;  /* 0x00000000132072ca */ /* 0x000fe200000e0000 */
[----:B------:R-:W-:Y:S01]  /*7570*/  UMOV UR9, 0x10000000 ;  /* 0x1000000000097882 */ /* 0x000fe20000000000 */
[----:B------:R-:W-:Y:S01]  /*7580*/  UMOV UR34, URZ ;  /* 0x0000003f00227c82 */ /* 0x000fe20008000000 */
[----:B------:R-:W-:-:S05]  /*7590*/  VIADD R5, R5, 0x1 ;  /* 0x0000000105057836 */ /* 0x000fca0000000000 */
[C---:B------:R-:W-:Y:S01]  /*75a0*/  ISETP.NE.AND P3, PT, R5.reuse, 0x4, PT ;  /* 0x000000040500780c */ /* 0x040fe20003f65270 */
[----:B------:R-:W-:Y:S02]  /*75b0*/  USHF.L.U32 UR35, UR35, 0x8, URZ ;  /* 0x0000000823237899 */ /* 0x000fe4000800063f */
[----:B------:R-:W-:Y:S01]  /*75c0*/  UIADD3 UR33, UR33, 0x22000, URZ ;  /* 0x0002200021217890 */ /* 0x000fe2000fffe03f */
[----:B------:R-:W-:Y:S01]  /*75d0*/  SEL R19, RZ, 0x1, P3 ;  /* 0x00000001ff137807 */ /* 0x000fe20001800000 */
[----:B------:R-:W-:Y:S01]  /*75e0*/  UIADD3 UR32, UR32, 0x2000, URZ ;  /* 0x0000200020207890 */ /* 0x000fe2000fffe03f */
[----:B------:R-:W-:Y:S02]  /*75f0*/  SEL R5, R5, RZ, P3 ;  /* 0x000000ff05057207 */ /* 0x000fe40001800000 */
[----:B------:R-:W-:-:S06]  /*7600*/  LOP3.LUT R6, R6, R19, RZ, 0x3c, !PT ;  /* 0x0000001306067212 */ /* 0x000fcc00078e3cff */
[----:B------:R2:W-:Y:S02]  /*7610*/  UTMALDG.4D [UR32], [UR6], desc[UR8] ;  /* 0x00000820060075b4 */ /* 0x0005e40008019000 */
[----:B--2---:R-:W-:Y:S01]  /*7620*/  NOP ;  /* 0x0000000000007918 */ /* 0x004fe20000000000 */
.L_x_27:
[----:B------:R-:W-:-:S07]  /*7630*/  IADD3 R8, R8, -0x1, RZ ;  /* 0xffffffff08087810 */ /* 0x000fce0007ffe0ff */
.L_x_26:
[----:B------:R-:W-:Y:S01]  /*7640*/  VIADD R17, R17, 0x1 ;  /* 0x0000000111117836 */ /* 0x000fe20000000000 */
[----:B------:R-:W-:Y:S05]  /*7650*/  WARPSYNC.ALL ;  /* 0x0000000000007948 */ /* 0x000fea0003800000 */
[----:B------:R-:W-:-:S04]  /*7660*/  ISETP.NE.AND P3, PT, R17, 0x4, PT ;  /* 0x000000041100780c */ /* 0x000fc80003f65270 */
[----:B-1----:R-:W-:Y:S02]  /*7670*/  SEL R19, RZ, 0x1, P3 ;  /* 0x00000001ff137807 */ /* 0x002fe40001800000 */
[----:B------:R-:W-:Y:S02]  /*7680*/  SEL R17, R17, RZ, P3 ;  /* 0x000000ff11117207 */ /* 0x000fe40001800000 */
[----:B------:R-:W-:Y:S02]  /*7690*/  LOP3.LUT R4, R4, R19, RZ, 0x3c, !PT ;  /* 0x0000001304047212 */ /* 0x000fe400078e3cff */
[----:B------:R-:W-:Y:S01]  /*76a0*/  FMNMX R18, R24, R23, !PT ;  /* 0x0000001718127209 */ /* 0x000fe20007800000 */
[----:B------:R-:W-:Y:S01]  /*76b0*/  ULDC UR6, c[0x0][0x604] ;  /* 0x0001810000067ab9 */ /* 0x000fe20000000800 */
        /* <DEDUP_REMOVED lines=127> */
[----:B------:R-:W-:Y:S01]  /*7eb0*/  LEA R192, R17, R2, 0x3 ;  /* 0x0000000211c07211 */ /* 0x000fe200078e18ff */
[----:B------:R-:W1:Y:S04]  /*7ec0*/  SHFL.BFLY PT, R19, R22, 0x1, 0x1f ;  /* 0x0c201f0016137f89 */ /* 0x000e6800000e0000 */
[----:B------:R-:W2:Y:S01]  /*7ed0*/  SHFL.BFLY PT, R187, R184, 0x1, 0x1f ;  /* 0x0c201f00b8bb7f89 */ /* 0x000ea200000e0000 */
[----:B-1----:R-:W-:-:S02]  /*7ee0*/  FMNMX R185, R22, R19, !PT ;  /* 0x0000001316b97209 */ /* 0x002fc40007800000 */
[----:B--2---:R-:W-:-:S03]  /*7ef0*/  FMNMX R187, R184, R187, !PT ;  /* 0x000000bbb8bb7209 */ /* 0x004fc60007800000 */
[----:B------:R-:W1:Y:S04]  /*7f00*/  SHFL.BFLY PT, R18, R185, 0x2, 0x1f ;  /* 0x0c401f00b9127f89 */ /* 0x000e6800000e0000 */
[----:B------:R-:W2:Y:S01]  /*7f10*/  SHFL.BFLY PT, R186, R187, 0x2, 0x1f ;  /* 0x0c401f00bbba7f89 */ /* 0x000ea200000e0000 */
[----:B-1----:R-:W-:Y:S02]  /*7f20*/  FMNMX R18, R185, R18, !PT ;  /* 0x00000012b9127209 */ /* 0x002fe40007800000 */
[----:B--2---:R-:W-:Y:S02]  /*7f30*/  FMNMX R19, R187, R186, !PT ;  /* 0x000000babb137209 */ /* 0x004fe40007800000 */
[----:B------:R-:W-:Y:S02]  /*7f40*/  FSETP.NEU.AND P3, PT, R18, -INF , PT ;  /* 0xff8000001200780b */ /* 0x000fe40003f6d000 */
[----:B------:R-:W-:-:S02]  /*7f50*/  FSETP.NEU.AND P4, PT, R19, -INF , PT ;  /* 0xff8000001300780b */ /* 0x000fc40003f8d000 */
[----:B------:R-:W-:Y:S02]  /*7f60*/  FSEL R188, R18, RZ, P3 ;  /* 0x000000ff12bc7208 */ /* 0x000fe40001800000 */
[----:B------:R-:W-:-:S03]  /*7f70*/  FSEL R190, R19, RZ, P4 ;  /* 0x000000ff13be7208 */ /* 0x000fc60002000000 */
[----:B------:R-:W-:Y:S01]  /*7f80*/  FADD R22, -R188, R23 ;  /* 0x00000017bc167221 */ /* 0x000fe20000000100 */
[C---:B------:R-:W-:Y:S01]  /*7f90*/  LEA R23, R7.reuse, R14, 0x3 ;  /* 0x0000000e07177211 */ /* 0x040fe200078e18ff */
[----:B------:R-:W-:Y:S01]  /*7fa0*/  FADD R21, -R190, R21 ;  /* 0x00000015be157221 */ /* 0x000fe20000000100 */
[----:B------:R-:W-:Y:S02]  /*7fb0*/  VIADD R7, R7, 0x1 ;  /* 0x0000000107077836 */ /* 0x000fe40000000000 */
[----:B------:R-:W-:Y:S01]  /*7fc0*/  FMUL R22, R22, UR6 ;  /* 0x0000000616167c20 */ /* 0x000fe20008400000 */
[----:B------:R-:W-:Y:S01]  /*7fd0*/  PRMT R23, RZ, 0x654, R23 ;  /* 0x00000654ff177816 */ /* 0x000fe20000000017 */
[----:B------:R-:W-:-:S03]  /*7fe0*/  FMUL R21, R21, UR6 ;  /* 0x0000000615157c20 */ /* 0x000fc60008400000 */
[----:B------:R-:W-:Y:S01]  /*7ff0*/  FSETP.GEU.AND P3, PT, R22, -126, PT ;  /* 0xc2fc00001600780b */ /* 0x000fe20003f6e000 */
[----:B------:R1:W-:Y:S01]  /*8000*/  SYNCS.ARRIVE.TRANS64.RED.A1T0 RZ, [R23+URZ], RZ ;  /* 0x000000ff17ff79a7 */ /* 0x0003e2000810043f */
[----:B------:R-:W-:Y:S02]  /*8010*/  FSETP.GEU.AND P4, PT, R21, -126, PT ;  /* 0xc2fc00001500780b */ /* 0x000fe40003f8e000 */
[----:B-1----:R-:W-:-:S09]  /*8020*/  SHF.L.U32 R23, R4, 0x1f, RZ ;  /* 0x0000001f04177819 */ /* 0x002fd200000006ff */
[----:B------:R-:W-:Y:S02]  /*8030*/  @!P3 FMUL R22, R22, 0.5 ;  /* 0x3f0000001616b820 */ /* 0x000fe40000400000 */
[----:B------:R-:W-:Y:S02]  /*8040*/  @!P4 FMUL R21, R21, 0.5 ;  /* 0x3f0000001515c820 */ /* 0x000fe40000400000 */
[----:B------:R-:W1:Y:S08]  /*8050*/  MUFU.EX2 R186, R22 ;  /* 0x0000001600ba7308 */ /* 0x000e700000000800 */
[----:B------:R-:W2:Y:S01]  /*8060*/  MUFU.EX2 R184, R21 ;  /* 0x0000001500b87308 */ /* 0x000ea20000000800 */
[----:B-1----:R-:W-:Y:S01]  /*8070*/  @!P3 FMUL R186, R186, R186 ;  /* 0x000000bababab220 */ /* 0x002fe20000400000 */
[----:B------:R-:W-:-:S03]  /*8080*/  ISETP.NE.AND P3, PT, R7, 0x4, PT ;  /* 0x000000040700780c */ /* 0x000fc60003f65270 */
[-C--:B------:R-:W-:Y:S01]  /*8090*/  FMUL R152, R152, R186.reuse ;  /* 0x000000ba98987220 */ /* 0x080fe20000400000 */
[-C--:B------:R-:W-:Y:S01]  /*80a0*/  FMUL R153, R153, R186.reuse ;  /* 0x000000ba99997220 */ /* 0x080fe20000400000 */
[-C--:B------:R-:W-:Y:S01]  /*80b0*/  FMUL R156, R156, R186.reuse ;  /* 0x000000ba9c9c7220 */ /* 0x080fe20000400000 */
[----:B------:R-:W-:Y:S01]  /*80c0*/  FMUL R157, R157, R186 ;  /* 0x000000ba9d9d7220 */ /* 0x000fe20000400000 */
[----:B--2---:R-:W-:Y:S01]  /*80d0*/  @!P4 FMUL R184, R184, R184 ;  /* 0x000000b8b8b8c220 */ /* 0x004fe20000400000 */
[-C--:B------:R-:W-:Y:S01]  /*80e0*/  FMUL R160, R160, R186.reuse ;  /* 0x000000baa0a07220 */ /* 0x080fe20000400000 */
        /* <DEDUP_REMOVED lines=10> */
[----:B------:R-:W-:Y:S01]  /*8190*/  FMUL R181, R181, R186 ;  /* 0x000000bab5b57220 */ /* 0x000fe20000400000 */
        /* <DEDUP_REMOVED lines=15> */
[----:B------:R-:W-:-:S07]  /*8290*/  FMUL R183, R183, R184 ;  /* 0x000000b8b7b77220 */ /* 0x000fce0000400000 */
.L_x_30:
[----:B-1----:R1:W2:Y:S02]  /*82a0*/  SYNCS.PHASECHK.TRANS64.TRYWAIT P4, [R192+URZ+0x22000], R23 ;  /* 0x02200017c00075a7 */ /* 0x0022a4000808017f */
[----:B--2---:R-:W-:Y:S05]  /*82b0*/  @!P4 NANOSLEEP.SYNCS 0x989680 ;  /* 0x009896800000c95d */ /* 0x004fea0003900000 */
[----:B------:R-:W2:Y:S02]  /*82c0*/  @!P4 SYNCS.PHASECHK.TRANS64 P4, [R192+URZ+0x22000], R23 ;  /* 0x02200017c000c5a7 */ /* 0x000ea4000808007f */
[----:B--2---:R-:W-:Y:S05]  /*82d0*/  @!P4 BRA `(.L_x_30) ;  /* 0xfffffffc00f0c947 */ /* 0x004fea000383ffff */
[----:B------:R-:W-:Y:S01]  /*82e0*/  ULDC UR7, c[0x0][0x604] ;  /* 0x0001810000077ab9 */ /* 0x000fe20000000800 */
[----:B------:R-:W-:Y:S01]  /*82f0*/  R2UR UR6, R17 ;  /* 0x00000000110672ca */ /* 0x000fe200000e0000 */
[----:B------:R-:W-:Y:S01]  /*8300*/  FMUL R21, R188, UR7 ;  /* 0x00000007bc157c20 */ /* 0x000fe20008400000 */
[----:B------:R-:W-:Y:S01]  /*8310*/  FMUL R22, R190, UR7 ;  /* 0x00000007be167c20 */ /* 0x000fe20008400000 */
[----:B------:R-:W-:Y:S01]  /*8320*/  UMOV UR11, 0x40000040 ;  /* 0x40000040000b7882 */ /* 0x000fe20000000000 */
[----:B------:R-:W-:Y:S01]  /*8330*/  SEL R7, R7, RZ, P3 ;  /* 0x000000ff07077207 */ /* 0x000fe20001800000 */
[--C-:B------:R-:W-:Y:S01]  /*8340*/  FFMA R28, R28, UR7, -R21.reuse ;  /* 0x000000071c1c7c23 */ /* 0x100fe20008000815 */
[--C-:B------:R-:W-:Y:S01]  /*8350*/  FFMA R24, R24, UR7, -R21.reuse ;  /* 0x0000000718187c23 */ /* 0x100fe20008000815 */
[--C-:B------:R-:W-:Y:S01]  /*8360*/  FFMA R27, R27, UR7, -R22.reuse ;  /* 0x000000071b1b7c23 */ /* 0x100fe20008000816 */
[--C-:B------:R-:W-:Y:S01]  /*8370*/  FFMA R29, R29, UR7, -R21.reuse ;  /* 0x000000071d1d7c23 */ /* 0x100fe20008000815 */
[--C-:B------:R-:W-:Y:S01]  /*8380*/  FFMA R25, R25, UR7, -R21.reuse ;  /* 0x0000000719197c23 */ /* 0x100fe20008000815 */
[----:B------:R-:W-:Y:S01]  /*8390*/  FSETP.GEU.AND P6, PT, R28, -126, PT ;  /* 0xc2fc00001c00780b */ /* 0x000fe20003fce000 */
[--C-:B------:R-:W-:Y:S01]  /*83a0*/  FFMA R32, R32, UR7, -R21.reuse ;  /* 0x0000000720207c23 */ /* 0x100fe20008000815 */
[----:B------:R-:W-:Y:S01]  /*83b0*/  FSETP.GEU.AND P5, PT, R24, -126, PT ;  /* 0xc2fc00001800780b */ /* 0x000fe20003fae000 */
[--C-:B------:R-:W-:Y:S01]  /*83c0*/  FFMA R30, R30, UR7, -R22.reuse ;  /* 0x000000071e1e7c23 */ /* 0x100fe20008000816 */
[----:B------:R-:W-:Y:S01]  /*83d0*/  FSETP.GEU.AND P4, PT, R25, -126, PT ;  /* 0xc2fc00001900780b */ /* 0x000fe20003f8e000 */
[--C-:B------:R-:W-:Y:S01]  /*83e0*/  FFMA R26, R26, UR7, -R22.reuse ;  /* 0x000000071a1a7c23 */ /* 0x100fe20008000816 */
[--C-:B------:R-:W-:Y:S01]  /*83f0*/  FFMA R37, R37, UR7, -R21.reuse ;  /* 0x0000000725257c23 */ /* 0x100fe20008000815 */
[--C-:B------:R-:W-:Y:S01]  /*8400*/  FFMA R33, R33, UR7, -R21.reuse ;  /* 0x0000000721217c23 */ /* 0x100fe20008000815 */
[--C-:B------:R-:W-:Y:S01]  /*8410*/  FFMA R31, R31, UR7, -R22.reuse ;  /* 0x000000071f1f7c23 */ /* 0x100fe20008000816 */
[--C-:B------:R-:W-:Y:S01]  /*8420*/  FFMA R38, R38, UR7, -R22.reuse ;  /* 0x0000000726267c23 */ /* 0x100fe20008000816 */
[--C-:B------:R-:W-:Y:S01]  /*8430*/  FFMA R34, R34, UR7, -R22.reuse ;  /* 0x0000000722227c23 */ /* 0x100fe20008000816 */
[--C-:B------:R-:W-:Y:S01]  /*8440*/  FFMA R36, R36, UR7, -R21.reuse ;  /* 0x0000000724247c23 */ /* 0x100fe20008000815 */
[--C-:B------:R-:W-:Y:S01]  /*8450*/  FFMA R41, R41, UR7, -R21.reuse ;  /* 0x0000000729297c23 */ /* 0x100fe20008000815 */
[----:B------:R-:W-:Y:S01]  /*8460*/  @!P6 FMUL R28, R28, 0.5 ;  /* 0x3f0000001c1ce820 */ /* 0x000fe20000400000 */
[--C-:B------:R-:W-:Y:S01]  /*8470*/  FFMA R39, R39, UR7, -R22.reuse ;  /* 0x0000000727277c23 */ /* 0x100fe20008000816 */
[----:B------:R-:W-:Y:S01]  /*8480*/  @!P5 FMUL R24, R24, 0.5 ;  /* 0x3f0000001818d820 */ /* 0x000fe20000400000 */
[--C-:B------:R-:W-:Y:S01]  /*8490*/  FFMA R35, R35, UR7, -R22.reuse ;  /* 0x0000000723237c23 */ /* 0x100fe20008000816 */
[----:B------:R-:W2:Y:S01]  /*84a0*/  MUFU.EX2 R185, R28 ;  /* 0x0000001c00b97308 */ /* 0x000ea20000000800 */
[----:B------:R-:W-:Y:S01]  /*84b0*/  @!P4 FMUL R25, R25, 0.5 ;  /* 0x3f0000001919c820 */ /* 0x000fe20000400000 */
[--C-:B------:R-:W-:Y:S01]  /*84c0*/  FFMA R42, R42, UR7, -R22.reuse ;  /* 0x000000072a2a7c23 */ /* 0x100fe20008000816 */
[--C-:B------:R-:W-:Y:S01]  /*84d0*/  FFMA R44, R44, UR7, -R21.reuse ;  /* 0x000000072c2c7c23 */ /* 0x100fe20008000815 */
[--C-:B------:R-:W-:Y:S01]  /*84e0*/  FFMA R40, R40, UR7, -R21.reuse ;  /* 0x0000000728287c23 */ /* 0x100fe20008000815 */
[--C-:B------:R-:W-:Y:S01]  /*84f0*/  FFMA R47, R47, UR7, -R22.reuse ;  /* 0x000000072f2f7c23 */ /* 0x100fe20008000816 */
[--C-:B------:R-:W-:Y:S01]  /*8500*/  FFMA R43, R43, UR7, -R22.reuse ;  /* 0x000000072b2b7c23 */ /* 0x100fe20008000816 */
[--C-:B------:R-:W-:Y:S01]  /*8510*/  FFMA R45, R45, UR7, -R21.reuse ;  /* 0x000000072d2d7c23 */ /* 0x100fe20008000815 */
[----:B------:R-:W3:Y:S01]  /*8520*/  MUFU.EX2 R187, R24 ;  /* 0x0000001800bb7308 */ /* 0x000ee20000000800 */
[--C-:B------:R-:W-:Y:S01]  /*8530*/  FFMA R52, R52, UR7, -R21.reuse ;  /* 0x0000000734347c23 */ /* 0x100fe20008000815 */
[--C-:B------:R-:W-:Y:S01]  /*8540*/  FFMA R48, R48, UR7, -R21.reuse ;  /* 0x0000000730307c23 */ /* 0x100fe20008000815 */
[--C-:B------:R-:W-:Y:S01]  /*8550*/  FFMA R46, R46, UR7, -R22.reuse ;  /* 0x000000072e2e7c23 */ /* 0x100fe20008000816 */
[--C-:B------:R-:W-:Y:S01]  /*8560*/  FFMA R51, R51, UR7, -R22.reuse ;  /* 0x0000000733337c23 */ /* 0x100fe20008000816 */
[--C-:B------:R-:W-:Y:S01]  /*8570*/  FFMA R53, R53, UR7, -R21.reuse ;  /* 0x0000000735357c23 */ /* 0x100fe20008000815 */
[--C-:B------:R-:W-:Y:S01]  /*8580*/  FFMA R49, R49, UR7, -R21.reuse ;  /* 0x0000000731317c23 */ /* 0x100fe20008000815 */
[--C-:B------:R-:W-:Y:S01]  /*8590*/  FFMA R56, R56, UR7, -R21.reuse ;  /* 0x0000000738387c23 */ /* 0x100fe20008000815 */
[----:B-1----:R-:W1:Y:S01]  /*85a0*/  MUFU.EX2 R23, R25 ;  /* 0x0000001900177308 */ /* 0x002e620000000800 */
[----:B--2---:R-:W-:Y:S01]  /*85b0*/  @!P6 FMUL R185, R185, R185 ;  /* 0x000000b9b9b9e220 */ /* 0x004fe20000400000 */
[----:B------:R-:W-:Y:S01]  /*85c0*/  FSETP.GEU.AND P6, PT, R27, -126, PT ;  /* 0xc2fc00001b00780b */ /* 0x000fe20003fce000 */
[--C-:B------:R-:W-:Y:S01]  /*85d0*/  FFMA R54, R54, UR7, -R22.reuse ;  /* 0x0000000736367c23 */ /* 0x100fe20008000816 */
[--C-:B------:R-:W-:Y:S01]  /*85e0*/  FFMA R50, R50, UR7, -R22.reuse ;  /* 0x0000000732327c23 */ /* 0x100fe20008000816 */
[--C-:B------:R-:W-:Y:S01]  /*85f0*/  FFMA R61, R61, UR7, -R21.reuse ;  /* 0x000000073d3d7c23 */ /* 0x100fe20008000815 */
[--C-:B------:R-:W-:Y:S01]  /*8600*/  FFMA R57, R57, UR7, -R21.reuse ;  /* 0x0000000739397c23 */ /* 0x100fe20008000815 */
[--C-:B------:R-:W-:Y:S01]  /*8610*/  FFMA R55, R55, UR7, -R22.reuse ;  /* 0x0000000737377c23 */ /* 0x100fe20008000816 */
[--C-:B------:R-:W-:Y:S01]  /*8620*/  FFMA R62, R62, UR7, -R22.reuse ;  /* 0x000000073e3e7c23 */ /* 0x100fe20008000816 */
[----:B---3--:R-:W-:Y:S01]  /*8630*/  @!P5 FMUL R187, R187, R187 ;  /* 0x000000bbbbbbd220 */ /* 0x008fe20000400000 */
[----:B------:R-:W-:Y:S01]  /*8640*/  FSETP.GEU.AND P5, PT, R29, -126, PT ;  /* 0xc2fc00001d00780b */ /* 0x000fe20003fae000 */
[--C-:B------:R-:W-:Y:S01]  /*8650*/  FFMA R58, R58, UR7, -R22.reuse ;  /* 0x000000073a3a7c23 */ /* 0x100fe20008000816 */
[--C-:B------:R-:W-:Y:S01]  /*8660*/  FFMA R60, R60, UR7, -R21.reuse ;  /* 0x000000073c3c7c23 */ /* 0x100fe20008000815 */
[----:B------:R-:W-:Y:S01]  /*8670*/  ULEA UR6, UR6, UR14, 0xb ;  /* 0x0000000e06067291 */ /* 0x000fe2000f8e583f */
[--C-:B------:R-:W-:Y:S01]  /*8680*/  FFMA R65, R65, UR7, -R21.reuse ;  /* 0x0000000741417c23 */ /* 0x100fe20008000815 */
[----:B------:R-:W-:Y:S01]  /*8690*/  @!P6 FMUL R27, R27, 0.5 ;  /* 0x3f0000001b1be820 */ /* 0x000fe20000400000 */
[--C-:B------:R-:W-:Y:S01]  /*86a0*/  FFMA R63, R63, UR7, -R22.reuse ;  /* 0x000000073f3f7c23 */ /* 0x100fe20008000816 */
[----:B-1----:R-:W-:Y:S01]  /*86b0*/  @!P4 FMUL R23, R23, R23 ;  /* 0x000000171717c220 */ /* 0x002fe20000400000 */
[----:B------:R-:W-:Y:S01]  /*86c0*/  FSETP.GEU.AND P4, PT, R26, -126, PT ;  /* 0xc2fc00001a00780b */ /* 0x000fe20003f8e000 */
[----:B------:R-:W1:Y:S01]  /*86d0*/  MUFU.EX2 R189, R27 ;  /* 0x0000001b00bd7308 */ /* 0x000e620000000800 */
[----:B------:R-:W-:Y:S01]  /*86e0*/  UMOV UR10, UR6 ;  /* 0x00000006000a7c82 */ /* 0x000fe20008000000 */
[--C-:B------:R-:W-:Y:S01]  /*86f0*/  FFMA R59, R59, UR7, -R22.reuse ;  /* 0x000000073b3b7c23 */ /* 0x100fe20008000816 */
[----:B------:R-:W-:Y:S01]  /*8700*/  F2FP.BF16.F32.PACK_AB R24, R23, R187 ;  /* 0x000000bb1718723e */ /* 0x000fe200000010ff */
[----:B------:R-:W-:Y:S01]  /*8710*/  @!P5 FMUL R29, R29, 0.5 ;  /* 0x3f0000001d1dd820 */ /* 0x000fe20000400000 */
[--C-:B------:R-:W-:Y:S01]  /*8720*/  FFMA R66, R66, UR7, -R22.reuse ;  /* 0x0000000742427c23 */ /* 0x100fe20008000816 */
[--C-:B------:R-:W-:Y:S01]  /*8730*/  FFMA R68, R68, UR7, -R21.reuse ;  /* 0x0000000744447c23 */ /* 0x100fe20008000815 */
[--C-:B------:R-:W-:Y:S01]  /*8740*/  FFMA R64, R64, UR7, -R21.reuse ;  /* 0x0000000740407c23 */ /* 0x100fe20008000815 */
[----:B------:R-:W2:Y:S01]  /*8750*/  MUFU.EX2 R188, R29 ;  /* 0x0000001d00bc7308 */ /* 0x000ea20000000800 */
[----:B------:R-:W-:Y:S01]  /*8760*/  UIADD3 UR8, UR6, 0x80, URZ ;  /* 0x0000008006087890 */ /* 0x000fe2000fffe03f */
[--C-:B------:R-:W-:Y:S01]  /*8770*/  FFMA R71, R71, UR7, -R22.reuse ;  /* 0x0000000747477c23 */ /* 0x100fe20008000816 */
[--C-:B------:R-:W-:Y:S01]  /*8780*/  FFMA R67, R67, UR7, -R22.reuse ;  /* 0x0000000743437c23 */ /* 0x100fe20008000816 */
[----:B------:R-:W-:Y:S01]  /*8790*/  @!P4 FMUL R26, R26, 0.5 ;  /* 0x3f0000001a1ac820 */ /* 0x000fe20000400000 */
[--C-:B------:R-:W-:Y:S01]  /*87a0*/  FFMA R69, R69, UR7, -R21.reuse ;  /* 0x0000000745457c23 */ /* 0x100fe20008000815 */
[--C-:B------:R-:W-:Y:S01]  /*87b0*/  FFMA R76, R76, UR7, -R21.reuse ;  /* 0x000000074c4c7c23 */ /* 0x100fe20008000815 */
[--C-:B------:R-:W-:Y:S01]  /*87c0*/  FFMA R72, R72, UR7, -R21.reuse ;  /* 0x0000000748487c23 */ /* 0x100fe20008000815 */
[----:B------:R3:W4:Y:S01]  /*87d0*/  MUFU.EX2 R191, R26 ;  /* 0x0000001a00bf7308 */ /* 0x0007220000000800 */
[----:B-1----:R-:W-:Y:S01]  /*87e0*/  @!P6 FMUL R189, R189, R189 ;  /* 0x000000bdbdbde220 */ /* 0x002fe20000400000 */
[----:B------:R-:W-:Y:S01]  /*87f0*/  FSETP.GEU.AND P6, PT, R32, -126, PT ;  /* 0xc2fc00002000780b */ /* 0x000fe20003fce000 */
[--C-:B------:R-:W-:Y:S01]  /*8800*/  FFMA R70, R70, UR7, -R22.reuse ;  /* 0x0000000746467c23 */ /* 0x100fe20008000816 */
[--C-:B------:R-:W-:Y:S01]  /*8810*/  FFMA R75, R75, UR7, -R22.reuse ;  /* 0x000000074b4b7c23 */ /* 0x100fe20008000816 */
[--C-:B------:R-:W-:Y:S01]  /*8820*/  FFMA R77, R77, UR7, -R21.reuse ;  /* 0x000000074d4d7c23 */ /* 0x100fe20008000815 */
[--C-:B------:R-:W-:Y:S01]  /*8830*/  FFMA R78, R78, UR7, -R22.reuse ;  /* 0x000000074e4e7c23 */ /* 0x100fe20008000816 */
[--C-:B------:R-:W-:Y:S01]  /*8840*/  FFMA R74, R74, UR7, -R22.reuse ;  /* 0x000000074a4a7c23 */ /* 0x100fe20008000816 */
[--C-:B------:R-:W-:Y:S01]  /*8850*/  FFMA R81, R81, UR7, -R21.reuse ;  /* 0x0000000751517c23 */ /* 0x100fe20008000815 */
[----:B--2---:R-:W-:Y:S01]  /*8860*/  @!P5 FMUL R188, R188, R188 ;  /* 0x000000bcbcbcd220 */ /* 0x004fe20000400000 */
[----:B------:R-:W-:Y:S01]  /*8870*/  FSETP.GEU.AND P5, PT, R30, -126, PT ;  /* 0xc2fc00001e00780b */ /* 0x000fe20003fae000 */
[--C-:B------:R-:W-:Y:S01]  /*8880*/  FFMA R79, R79, UR7, -R22.reuse ;  /* 0x000000074f4f7c23 */ /* 0x100fe20008000816 */
[--C-:B------:R-:W-:Y:S01]  /*8890*/  FFMA R84, R84, UR7, -R21.reuse ;  /* 0x0000000754547c23 */ /* 0x100fe20008000815 */
[--C-:B------:R-:W-:Y:S01]  /*88a0*/  FFMA R85, R85, UR7, -R21.reuse ;  /* 0x0000000755557c23 */ /* 0x100fe20008000815 */
[----:B---3--:R-:W-:Y:S01]  /*88b0*/  F2FP.BF16.F32.PACK_AB R26, R188, R185 ;  /* 0x000000b9bc1a723e */ /* 0x008fe200000010ff */
[----:B------:R-:W-:Y:S01]  /*88c0*/  @!P6 FMUL R32, R32, 0.5 ;  /* 0x3f0000002020e820 */ /* 0x000fe20000400000 */
[--C-:B------:R-:W-:Y:S01]  /*88d0*/  FFMA R88, R88, UR7, -R21.reuse ;  /* 0x0000000758587c23 */ /* 0x100fe20008000815 */
[----:B----4-:R-:W-:Y:S01]  /*88e0*/  @!P4 FMUL R191, R191, R191 ;  /* 0x000000bfbfbfc220 */ /* 0x010fe20000400000 */
[----:B------:R-:W-:Y:S01]  /*88f0*/  FSETP.GEU.AND P4, PT, R31, -126, PT ;  /* 0xc2fc00001f00780b */ /* 0x000fe20003f8e000 */
[----:B------:R-:W1:Y:S01]  /*8900*/  MUFU.EX2 R192, R32 ;  /* 0x0000002000c07308 */ /* 0x000e620000000800 */
[--C-:B------:R-:W-:Y:S01]  /*8910*/  FFMA R87, R87, UR7, -R22.reuse ;  /* 0x0000000757577c23 */ /* 0x100fe20008000816 */
[--C-:B------:R-:W-:Y:S01]  /*8920*/  FFMA R86, R86, UR7, -R22.reuse ;  /* 0x0000000756567c23 */ /* 0x100fe20008000816 */
[----:B------:R-:W-:Y:S01]  /*8930*/  F2FP.BF16.F32.PACK_AB R25, R189, R191 ;  /* 0x000000bfbd19723e */ /* 0x000fe200000010ff */
[----:B------:R-:W-:Y:S01]  /*8940*/  @!P5 FMUL R30, R30, 0.5 ;  /* 0x3f0000001e1ed820 */ /* 0x000fe20000400000 */
[--C-:B------:R-:W-:Y:S01]  /*8950*/  FFMA R93, R93, UR7, -R21.reuse ;  /* 0x000000075d5d7c23 */ /* 0x100fe20008000815 */
[--C-:B------:R-:W-:Y:S01]  /*8960*/  FFMA R89, R89, UR7, -R21.reuse ;  /* 0x0000000759597c23 */ /* 0x100fe20008000815 */
[--C-:B------:R-:W-:Y:S01]  /*8970*/  FFMA R94, R94, UR7, -R22.reuse ;  /* 0x000000075e5e7c23 */ /* 0x100fe20008000816 */
[----:B------:R-:W2:Y:S01]  /*8980*/  MUFU.EX2 R190, R30 ;  /* 0x0000001e00be7308 */ /* 0x000ea20000000800 */
[--C-:B------:R-:W-:Y:S01]  /*8990*/  FFMA R90, R90, UR7, -R22.reuse ;  /* 0x000000075a5a7c23 */ /* 0x100fe20008000816 */
[--C-:B------:R-:W-:Y:S01]  /*89a0*/  FFMA R91, R91, UR7, -R22.reuse ;  /* 0x000000075b5b7c23 */ /* 0x100fe20008000816 */
[--C-:B------:R-:W-:Y:S01]  /*89b0*/  FFMA R97, R97, UR7, -R21.reuse ;  /* 0x0000000761617c23 */ /* 0x100fe20008000815 */
[----:B------:R-:W-:Y:S01]  /*89c0*/  @!P4 FMUL R31, R31, 0.5 ;  /* 0x3f0000001f1fc820 */ /* 0x000fe20000400000 */
[--C-:B------:R-:W-:Y:S01]  /*89d0*/  FFMA R98, R98, UR7, -R22.reuse ;  /* 0x0000000762627c23 */ /* 0x100fe20008000816 */
[--C-:B------:R-:W-:Y:S01]  /*89e0*/  FFMA R100, R100, UR7, -R21.reuse ;  /* 0x0000000764647c23 */ /* 0x100fe20008000815 */
[--C-:B------:R-:W-:Y:S01]  /*89f0*/  FFMA R101, R101, UR7, -R21.reuse ;  /* 0x0000000765657c23 */ /* 0x100fe20008000815 */
[----:B------:R-:W3:Y:S01]  /*8a00*/  MUFU.EX2 R193, R31 ;  /* 0x0000001f00c17308 */ /* 0x000ee20000000800 */
        /* <DEDUP_REMOVED lines=13> */
[--C-:B------:R-:W-:Y:S01]  /*8ae0*/  FFMA R116, R116, UR7, -R21.reuse ;  /* 0x0000000774747c23 */ /* 0x100fe20008000815 */
[----:B------:R-:W-:Y:S01]  /*8af0*/  @!P6 FMUL R37, R37, 0.5 ;  /* 0x3f0000002525e820 */ /* 0x000fe20000400000 */
[--C-:B------:R-:W-:Y:S01]  /*8b00*/  FFMA R115, R115, UR7, -R22.reuse ;  /* 0x0000000773737c23 */ /* 0x100fe20008000816 */
[----:B---3--:R-:W-:Y:S01]  /*8b10*/  @!P4 FMUL R193, R193, R193 ;  /* 0x000000c1c1c1c220 */ /* 0x008fe20000400000 */
        /* <DEDUP_REMOVED lines=8> */
[----:B------:R-:W-:Y:S01]  /*8ba0*/  WARPGROUP.ARRIVE ;  /* 0x00000000000079c5 */ /* 0x000fe20000000000 */
[----:B------:R-:W2:Y:S01]  /*8bb0*/  MUFU.EX2 R195, R33 ;  /* 0x0000002100c37308 */ /* 0x000ea20000000800 */
[--C-:B------:R-:W-:Y:S01]  /*8bc0*/  FFMA R124, R124, UR7, -R21.reuse ;  /* 0x000000077c7c7c23 */ /* 0x100fe20008000815 */
[--C-:B------:R-:W-:Y:S01]  /*8bd0*/  FFMA R126, R126, UR7, -R22.reuse ;  /* 0x000000077e7e7c23 */ /* 0x100fe20008000816 */
[--C-:B------:R-:W-:Y:S01]  /*8be0*/  FFMA R127, R127, UR7, -R22.reuse ;  /* 0x000000077f7f7c23 */ /* 0x100fe20008000816 */
[----:B------:R-:W-:Y:S01]  /*8bf0*/  @!P4 FMUL R36, R36, 0.5 ;  /* 0x3f0000002424c820 */ /* 0x000fe20000400000 */
[----:B------:R-:W-:Y:S01]  /*8c00*/  HGMMA.64x64x16.F32.BF16 R152, R24, gdesc[UR8].tnspB, R152, gsb0 ;  /* 0x40e0000818987df0 */ /* 0x000fe20008001898 */
[----:B------:R-:W-:Y:S01]  /*8c10*/  UMOV UR10, UR8 ;  /* 0x00000008000a7c82 */ /* 0x000fe20008000000 */
[----:B------:R-:W-:Y:S01]  /*8c20*/  UMOV UR11, 0x40000040 ;  /* 0x40000040000b7882 */ /* 0x000fe20000000000 */
[----:B------:R3:W4:Y:S01]  /*8c30*/  MUFU.EX2 R194, R36 ;  /* 0x0000002400c27308 */ /* 0x0007220000000800 */
[----:B-1----:R-:W-:Y:S01]  /*8c40*/  @!P6 FMUL R197, R197, R197 ;  /* 0x000000c5c5c5e220 */ /* 0x002fe20000400000 */
[----:B------:R-:W-:Y:S01]  /*8c50*/  FSETP.GEU.AND P6, PT, R38, -126, PT ;  /* 0xc2fc00002600780b */ /* 0x000fe20003fce000 */
[----:B------:R-:W-:Y:S01]  /*8c60*/  UIADD3 UR8, UR6, 0x100, URZ ;  /* 0x0000010006087890 */ /* 0x000fe2000fffe03f */
[--C-:B------:R-:W-:Y:S01]  /*8c70*/  FFMA R123, R123, UR7, -R22.reuse ;  /* 0x000000077b7b7c23 */ /* 0x100fe20008000816 */
[--C-:B------:R-:W-:Y:S01]  /*8c80*/  FFMA R132, R132, UR7, -R21.reuse ;  /* 0x0000000784847c23 */ /* 0x100fe20008000815 */
[----:B------:R-:W-:Y:S01]  /*8c90*/  FFMA R128, R128, UR7, -R21 ;  /* 0x0000000780807c23 */ /* 0x000fe20008000815 */
[----:B------:R-:W-:Y:S01]  /*8ca0*/  FFMA R186, R186, R15, R187 ;  /* 0x0000000fbaba7223 */ /* 0x000fe200000000bb */
[--C-:B------:R-:W-:Y:S01]  /*8cb0*/  FFMA R130, R130, UR7, -R22.reuse ;  /* 0x0000000782827c23 */ /* 0x100fe20008000816 */
[----:B--2---:R-:W-:Y:S01]  /*8cc0*/  @!P5 FMUL R195, R195, R195 ;  /* 0x000000c3c3c3d220 */ /* 0x004fe20000400000 */
[----:B------:R-:W-:Y:S01]  /*8cd0*/  FSETP.GEU.AND P5, PT, R34, -126, PT ;  /* 0xc2fc00002200780b */ /* 0x000fe20003fae000 */
[--C-:B---3--:R-:W-:Y:S01]  /*8ce0*/  FFMA R36, R80, UR7, -R21.reuse ;  /* 0x0000000750247c23 */ /* 0x108fe20008000815 */
[----:B------:R-:W-:Y:S01]  /*8cf0*/  FFMA R133, R133, UR7, -R21 ;  /* 0x0000000785857c23 */ /* 0x000fe20008000815 */
[----:B------:R-:W-:Y:S01]  /*8d00*/  FFMA R184, R184, R13, R191 ;  /* 0x0000000db8b87223 */ /* 0x000fe200000000bf */
[----:B------:R-:W-:Y:S01]  /*8d10*/  F2FP.BF16.F32.PACK_AB R28, R195, R192 ;  /* 0x000000c0c31c723e */ /* 0x000fe200000010ff */
[----:B------:R-:W-:Y:S01]  /*8d20*/  @!P6 FMUL R38, R38, 0.5 ;  /* 0x3f0000002626e820 */ /* 0x000fe20000400000 */
[----:B------:R-:W-:Y:S01]  /*8d30*/  FADD R186, R186, R23 ;  /* 0x00000017baba7221 */ /* 0x000fe20000000000 */
[----:B----4-:R-:W-:Y:S01]  /*8d40*/  @!P4 FMUL R194, R194, R194 ;  /* 0x000000c2c2c2c220 */ /* 0x010fe20000400000 */
[----:B------:R-:W-:Y:S01]  /*8d50*/  FSETP.GEU.AND P4, PT, R35, -126, PT ;  /* 0xc2fc00002300780b */ /* 0x000fe20003f8e000 */
[----:B------:R-:W1:Y:S01]  /*8d60*/  MUFU.EX2 R198, R38 ;  /* 0x0000002600c67308 */ /* 0x000e620000000800 */
[----:B------:R-:W-:Y:S01]  /*8d70*/  FFMA R23, R134, UR7, -R22 ;  /* 0x0000000786177c23 */ /* 0x000fe20008000816 */
[----:B------:R-:W-:Y:S01]  /*8d80*/  FADD R185, R186, R185 ;  /* 0x000000b9bab97221 */ /* 0x000fe20000000000 */
[----:B------:R-:W-:Y:S01]  /*8d90*/  F2FP.BF16.F32.PACK_AB R30, R197, R194 ;  /* 0x000000c2c51e723e */ /* 0x000fe200000010ff */
[----:B------:R-:W-:Y:S01]  /*8da0*/  @!P5 FMUL R34, R34, 0.5 ;  /* 0x3f0000002222d820 */ /* 0x000fe20000400000 */
[----:B------:R-:W-:Y:S01]  /*8db0*/  FFMA R137, R137, UR7, -R21 ;  /* 0x0000000789897c23 */ /* 0x000fe20008000815 */
[----:B------:R-:W-:Y:S01]  /*8dc0*/  FADD R185, R185, R188 ;  /* 0x000000bcb9b97221 */ /* 0x000fe20000000000 */
[----:B------:R-:W-:Y:S01]  /*8dd0*/  FADD R189, R184, R189 ;  /* 0x000000bdb8bd7221 */ /* 0x000fe20000000000 */
[----:B------:R-:W2:Y:S01]  /*8de0*/  MUFU.EX2 R196, R34 ;  /* 0x0000002200c47308 */ /* 0x000ea20000000800 */
[----:B------:R-:W-:Y:S01]  /*8df0*/  FFMA R138, R138, UR7, -R22 ;  /* 0x000000078a8a7c23 */ /* 0x000fe20008000816 */
[----:B------:R-:W-:Y:S01]  /*8e00*/  FADD R192, R185, R192 ;  /* 0x000000c0b9c07221 */ /* 0x000fe20000000000 */
[----:B------:R-:W-:Y:S01]  /*8e10*/  FADD R190, R189, R190 ;  /* 0x000000bebdbe7221 */ /* 0x000fe20000000000 */
[----:B------:R-:W-:Y:S01]  /*8e20*/  @!P4 FMUL R35, R35, 0.5 ;  /* 0x3f0000002323c820 */ /* 0x000fe20000400000 */
[----:B------:R-:W-:Y:S01]  /*8e30*/  FFMA R139, R139, UR7, -R22 ;  /* 0x000000078b8b7c23 */ /* 0x000fe20008000816 */
[----:B------:R-:W-:Y:S01]  /*8e40*/  FADD R195, R192, R195 ;  /* 0x000000c3c0c37221 */ /* 0x000fe20000000000 */
[----:B------:R-:W-:Y:S01]  /*8e50*/  FADD R193, R190, R193 ;  /* 0x000000c1bec17221 */ /* 0x000fe20000000000 */
[----:B------:R-:W3:Y:S01]  /*8e60*/  MUFU.EX2 R199, R35 ;  /* 0x0000002300c77308 */ /* 0x000ee20000000800 */
[----:B-1----:R-:W-:Y:S01]  /*8e70*/  @!P6 FMUL R198, R198, R198 ;  /* 0x000000c6c6c6e220 */ /* 0x002fe20000400000 */
[----:B------:R-:W-:Y:S01]  /*8e80*/  FSETP.GEU.AND P6, PT, R41, -126, PT ;  /* 0xc2fc00002900780b */ /* 0x000fe20003fce000 */
[----:B------:R-:W-:Y:S01]  /*8e90*/  FADD R194, R195, R194 ;  /* 0x000000c2c3c27221 */ /* 0x000fe20000000000 */
[--C-:B------:R-:W-:Y:S01]  /*8ea0*/  FFMA R142, R142, UR7, -R22.reuse ;  /* 0x000000078e8e7c23 */ /* 0x100fe20008000816 */
[--C-:B------:R-:W-:Y:S01]  /*8eb0*/  FFMA R143, R143, UR7, -R22.reuse ;  /* 0x000000078f8f7c23 */ /* 0x100fe20008000816 */
[----:B------:R-:W-:Y:S01]  /*8ec0*/  FFMA R144, R144, UR7, -R21 ;  /* 0x0000000790907c23 */ /* 0x000fe20008000815 */
[----:B------:R-:W-:Y:S01]  /*8ed0*/  FADD R194, R194, R197 ;  /* 0x000000c5c2c27221 */ /* 0x000fe20000000000 */
[--C-:B------:R-:W-:Y:S01]  /*8ee0*/  FFMA R145, R145, UR7, -R21.reuse ;  /* 0x0000000791917c23 */ /* 0x100fe20008000815 */
[----:B--2---:R-:W-:Y:S01]  /*8ef0*/  @!P5 FMUL R196, R196, R196 ;  /* 0x000000c4c4c4d220 */ /* 0x004fe20000400000 */
[----:B------:R-:W-:Y:S01]  /*8f00*/  FSETP.GEU.AND P5, PT, R39, -126, PT ;  /* 0xc2fc00002700780b */ /* 0x000fe20003fae000 */
[--C-:B------:R-:W-:Y:S01]  /*8f10*/  FFMA R148, R148, UR7, -R21.reuse ;  /* 0x0000000794947c23 */ /* 0x100fe20008000815 */
[----:B------:R-:W-:Y:S01]  /*8f20*/  FFMA R149, R149, UR7, -R21 ;  /* 0x0000000795957c23 */ /* 0x000fe20008000815 */
[--C-:B------:R-:W-:Y:S01]  /*8f30*/  FFMA R146, R146, UR7, -R22.reuse ;  /* 0x0000000792927c23 */ /* 0x100fe20008000816 */
[--C-:B------:R-:W-:Y:S01]  /*8f40*/  FFMA R147, R147, UR7, -R22.reuse ;  /* 0x0000000793937c23 */ /* 0x100fe20008000816 */
[----:B------:R-:W-:Y:S01]  /*8f50*/  @!P6 FMUL R41, R41, 0.5 ;  /* 0x3f0000002929e820 */ /* 0x000fe20000400000 */
[----:B------:R-:W-:Y:S01]  /*8f60*/  FFMA R151, R151, UR7, -R22 ;  /* 0x0000000797977c23 */ /* 0x000fe20008000816 */
[----:B---3--:R-:W-:Y:S01]  /*8f70*/  @!P4 FMUL R199, R199, R199 ;  /* 0x000000c7c7c7c220 */ /* 0x008fe20000400000 */
[----:B------:R-:W-:Y:S01]  /*8f80*/  FSETP.GEU.AND P4, PT, R40, -126, PT ;  /* 0xc2fc00002800780b */ /* 0x000fe20003f8e000 */
[----:B------:R-:W1:Y:S01]  /*8f90*/  MUFU.EX2 R200, R41 ;  /* 0x0000002900c87308 */ /* 0x000e620000000800 */
[----:B------:R-:W-:-:S02]  /*8fa0*/  IADD3 R17, R17, 0x1, RZ ;  /* 0x0000000111117810 */ /* 0x000fc40007ffe0ff */
[----:B------:R-:W-:Y:S01]  /*8fb0*/  F2FP.BF16.F32.PACK_AB R29, R199, R196 ;  /* 0x000000c4c71d723e */ /* 0x000fe200000010ff */
[----:B------:R-:W-:Y:S01]  /*8fc0*/  @!P5 FMUL R39, R39, 0.5 ;  /* 0x3f0000002727d820 */ /* 0x000fe20000400000 */
[----:B------:R-:W-:-:S03]  /*8fd0*/  FADD R196, R193, R196 ;  /* 0x000000c4c1c47221 */ /* 0x000fc60000000000 */
[----:B------:R-:W2:Y:S01]  /*8fe0*/  MUFU.EX2 R201, R39 ;  /* 0x0000002700c97308 */ /* 0x000ea20000000800 */
[----:B------:R-:W-:-:S03]  /*8ff0*/  FADD R199, R196, R199 ;  /* 0x000000c7c4c77221 */ /* 0x000fc60000000000 */
[----:B------:R-:W-:-:S04]  /*9000*/  @!P4 FMUL R40, R40, 0.5 ;  /* 0x3f0000002828c820 */ /* 0x000fc80000400000 */
[----:B------:R3:W4:Y:S01]  /*9010*/  MUFU.EX2 R203, R40 ;  /* 0x0000002800cb7308 */ /* 0x0007220000000800 */
[----:B-1----:R-:W-:Y:S01]  /*9020*/  @!P6 FMUL R200, R200, R200 ;  /* 0x000000c8c8c8e220 */ /* 0x002fe20000400000 */
[----:B------:R-:W-:Y:S01]  /*9030*/  FSETP.GEU.AND P6, PT, R42, -126, PT ;  /* 0xc2fc00002a00780b */ /* 0x000fe20003fce000 */
[----:B------:R-:W-:Y:S02]  /*9040*/  WARPGROUP.DEPBAR.LE gsb0, 0x0 ;  /* 0x00008000000079c5 */ /* 0x000fe40000010000 */
[--C-:B------:R-:W-:Y:S01]  /*9050*/  FFMA R26, R73, UR7, -R21.reuse ;  /* 0x00000007491a7c23 */ /* 0x100fe20008000815 */
[----:B--2---:R-:W-:Y:S01]  /*9060*/  @!P5 FMUL R201, R201, R201 ;  /* 0x000000c9c9c9d220 */ /* 0x004fe20000400000 */
[----:B------:R-:W-:Y:S01]  /*9070*/  FSETP.GEU.AND P5, PT, R44, -126, PT ;  /* 0xc2fc00002c00780b */ /* 0x000fe20003fae000 */
[--C-:B---3--:R-:W-:Y:S01]  /*9080*/  FFMA R40, R82, UR7, -R22.reuse ;  /* 0x0000000752287c23 */ /* 0x108fe20008000816 */
[----:B------:R-:W-:Y:S01]  /*9090*/  FFMA R82, R83, UR7, -R22 ;  /* 0x0000000753527c23 */ /* 0x000fe20008000816 */
[----:B------:R-:W-:Y:S01]  /*90a0*/  FFMA R83, R92, UR7, -R21 ;  /* 0x000000075c537c23 */ /* 0x000fe20008000815 */
[----:B------:R-:W-:-:S04]  /*90b0*/  F2FP.BF16.F32.PACK_AB R31, R201, R198 ;  /* 0x000000c6c91f723e */ /* 0x000fc800000010ff */
[----:B------:R-:W-:Y:S01]  /*90c0*/  @!P6 FMUL R42, R42, 0.5 ;  /* 0x3f0000002a2ae820 */ /* 0x000fe20000400000 */
[----:B------:R-:W-:Y:S01]  /*90d0*/  FADD R198, R199, R198 ;  /* 0x000000c6c7c67221 */ /* 0x000fe20000000000 */
[----:B----4-:R-:W-:Y:S01]  /*90e0*/  @!P4 FMUL R203, R203, R203 ;  /* 0x000000cbcbcbc220 */ /* 0x010fe20000400000 */
[C---:B------:R-:W-:Y:S01]  /*90f0*/  FSETP.GEU.AND P4, PT, R45.reuse, -126, PT ;  /* 0xc2fc00002d00780b */ /* 0x040fe20003f8e000 */
[----:B------:R-:W1:Y:S01]  /*9100*/  MUFU.EX2 R207, R42 ;  /* 0x0000002a00cf7308 */ /* 0x000e620000000800 */
[----:B------:R-:W-:Y:S01]  /*9110*/  WARPGROUP.ARRIVE ;  /* 0x00000000000079c5 */ /* 0x000fe20000000000 */
[----:B------:R-:W-:Y:S01]  /*9120*/  FADD R198, R198, R201 ;  /* 0x000000c9c6c67221 */ /* 0x000fe20000000000 */
[----:B------:R-:W-:Y:S01]  /*9130*/  F2FP.BF16.F32.PACK_AB R32, R200, R203 ;  /* 0x000000cbc820723e */ /* 0x000fe200000010ff */
[----:B------:R-:W-:Y:S01]  /*9140*/  @!P5 FMUL R44, R44, 0.5 ;  /* 0x3f0000002c2cd820 */ /* 0x000fe20000400000 */
[----:B------:R-:W-:Y:S02]  /*9150*/  FADD R203, R194, R203 ;  /* 0x000000cbc2cb7221 */ /* 0x000fe40000000000 */
[----:B------:R-:W-:Y:S01]  /*9160*/  HGMMA.64x64x16.F32.BF16 R152, R28, gdesc[UR8].tnspB, R152, gsb0 ;  /* 0x40e000081c987df0 */ /* 0x000fe20008001898 */
[----:B------:R-:W2:Y:S01]  /*9170*/  MUFU.EX2 R202, R44 ;  /* 0x0000002c00ca7308 */ /* 0x000ea20000000800 */
[----:B------:R-:W-:Y:S01]  /*9180*/  UMOV UR10, UR8 ;  /* 0x00000008000a7c82 */ /* 0x000fe20008000000 */
[----:B------:R-:W-:Y:S01]  /*9190*/  UMOV UR11, 0x40000040 ;  /* 0x40000040000b7882 */ /* 0x000fe20000000000 */
[----:B------:R-:W-:Y:S01]  /*91a0*/  UIADD3 UR8, UR6, 0x180, URZ ;  /* 0x0000018006087890 */ /* 0x000fe2000fffe03f */
[----:B------:R-:W-:Y:S01]  /*91b0*/  @!P4 FMUL R45, R45, 0.5 ;  /* 0x3f0000002d2dc820 */ /* 0x000fe20000400000 */
[----:B------:R-:W-:-:S03]  /*91c0*/  FADD R203, R203, R200 ;  /* 0x000000c8cbcb7221 */ /* 0x000fc60000000000 */
[----:B------:R-:W3:Y:S01]  /*91d0*/  MUFU.EX2 R205, R45 ;  /* 0x0000002d00cd7308 */ /* 0x000ee20000000800 */
[----:B-1----:R-:W-:Y:S01]  /*91e0*/  @!P6 FMUL R207, R207, R207 ;  /* 0x000000cfcfcfe220 */ /* 0x002fe20000400000 */
[----:B------:R-:W-:Y:S01]  /*91f0*/  FSETP.GEU.AND P6, PT, R47, -126, PT ;  /* 0xc2fc00002f00780b */ /* 0x000fe20003fce000 */
[----:B--2---:R-:W-:Y:S01]  /*9200*/  @!P5 FMUL R202, R202, R202 ;  /* 0x000000cacacad220 */ /* 0x004fe20000400000 */
[----:B------:R-:W-:-:S11]  /*9210*/  FSETP.GEU.AND P5, PT, R43, -126, PT ;  /* 0xc2fc00002b00780b */ /* 0x000fd60003fae000 */
[----:B------:R-:W-:Y:S01]  /*9220*/  @!P6 FMUL R47, R47, 0.5 ;  /* 0x3f0000002f2fe820 */ /* 0x000fe20000400000 */
[----:B---3--:R-:W-:Y:S01]  /*9230*/  @!P4 FMUL R205, R205, R205 ;  /* 0x000000cdcdcdc220 */ /* 0x008fe20000400000 */
[----:B------:R-:W-:Y:S02]  /*9240*/  FSETP.GEU.AND P4, PT, R46, -126, PT ;  /* 0xc2fc00002e00780b */ /* 0x000fe40003f8e000 */
[----:B------:R-:W1:Y:S02]  /*9250*/  MUFU.EX2 R204, R47 ;  /* 0x0000002f00cc7308 */ /* 0x000e640000000800 */
[----:B------:R-:W-:Y:S01]  /*9260*/  F2FP.BF16.F32.PACK_AB R34, R205, R202 ;  /* 0x000000cacd22723e */ /* 0x000fe200000010ff */
[----:B------:R-:W-:Y:S01]  /*9270*/  @!P5 FMUL R43, R43, 0.5 ;  /* 0x3f0000002b2bd820 */ /* 0x000fe20000400000 */
[----:B------:R-:W-:-:S04]  /*9280*/  FADD R202, R203, R202 ;  /* 0x000000cacbca7221 */ /* 0x000fc80000000000 */
[----:B------:R-:W2:Y:S01]  /*9290*/  MUFU.EX2 R208, R43 ;  /* 0x0000002b00d07308 */ /* 0x000ea20000000800 */
[----:B------:R-:W-:Y:S02]  /*92a0*/  FADD R205, R202, R205 ;  /* 0x000000cdcacd7221 */ /* 0x000fe40000000000 */
[----:B------:R-:W-:-:S05]  /*92b0*/  @!P4 FMUL R46, R46, 0.5 ;  /* 0x3f0000002e2ec820 */ /* 0x000fca0000400000 */
[----:B------:R-:W3:Y:S01]  /*92c0*/  MUFU.EX2 R211, R46 ;  /* 0x0000002e00d37308 */ /* 0x000ee20000000800 */
[----:B-1----:R-:W-:Y:S01]  /*92d0*/  @!P6 FMUL R204, R204, R204 ;  /* 0x000000cccccce220 */ /* 0x002fe20000400000 */
[----:B------:R-:W-:Y:S01]  /*92e0*/  FSETP.GEU.AND P6, PT, R52, -126, PT ;  /* 0xc2fc00003400780b */ /* 0x000fe20003fce000 */
[----:B--2---:R-:W-:Y:S01]  /*92f0*/  @!P5 FMUL R208, R208, R208 ;  /* 0x000000d0d0d0d220 */ /* 0x004fe20000400000 */
[----:B------:R-:W-:-:S04]  /*9300*/  FSETP.GEU.AND P5, PT, R48, -126, PT ;  /* 0xc2fc00003000780b */ /* 0x000fc80003fae000 */
[----:B------:R-:W-:-:S07]  /*9310*/  F2FP.BF16.F32.PACK_AB R33, R208, R207 ;  /* 0x000000cfd021723e */ /* 0x000fce00000010ff */
[----:B------:R-:W-:Y:S01]  /*9320*/  @!P6 FMUL R52, R52, 0.5 ;  /* 0x3f0000003434e820 */ /* 0x000fe20000400000 */
[----:B------:R-:W-:Y:S01]  /*9330*/  FADD R207, R198, R207 ;  /* 0x000000cfc6cf7221 */ /* 0x000fe20000000000 */
[----:B---3--:R-:W-:Y:S01]  /*9340*/  @!P4 FMUL R211, R211, R211 ;  /* 0x000000d3d3d3c220 */ /* 0x008fe20000400000 */
[----:B------:R-:W-:Y:S01]  /*9350*/  FSETP.GEU.AND P4, PT, R49, -126, PT ;  /* 0xc2fc00003100780b */ /* 0x000fe20003f8e000 */
[----:B------:R-:W1:Y:S01]  /*9360*/  MUFU.EX2 R210, R52 ;  /* 0x0000003400d27308 */ /* 0x000e620000000800 */
[----:B------:R-:W-:Y:S02]  /*9370*/  FADD R208, R207, R208 ;  /* 0x000000d0cfd07221 */ /* 0x000fe40000000000 */
[----:B------:R-:W-:Y:S01]  /*9380*/  F2FP.BF16.F32.PACK_AB R35, R204, R211 ;  /* 0x000000d3cc23723e */ /* 0x000fe200000010ff */
[----:B------:R-:W-:Y:S01]  /*9390*/  @!P5 FMUL R48, R48, 0.5 ;  /* 0x3f0000003030d820 */ /* 0x000fe20000400000 */
[----:B------:R-:W-:-:S03]  /*93a0*/  FADD R211, R208, R211 ;  /* 0x000000d3d0d37221 */ /* 0x000fc60000000000 */
[----:B------:R-:W2:Y:S01]  /*93b0*/  MUFU.EX2 R206, R48 ;  /* 0x0000003000ce7308 */ /* 0x000ea20000000800 */
[----:B------:R-:W-:-:S03]  /*93c0*/  FADD R211, R211, R204 ;  /* 0x000000ccd3d37221 */ /* 0x000fc60000000000 */
[----:B------:R-:W-:Y:S01]  /*93d0*/  @!P4 FMUL R49, R49, 0.5 ;  /* 0x3f0000003131c820 */ /* 0x000fe20000400000 */
[----:B------:R-:W-:Y:S02]  /*93e0*/  WARPGROUP.DEPBAR.LE gsb0, 0x0 ;  /* 0x00008000000079c5 */ /* 0x000fe40000010000 */
[----:B-1----:R-:W-:Y:S01]  /*93f0*/  @!P6 FMUL R210, R210, R210 ;  /* 0x000000d2d2d2e220 */ /* 0x002fe20000400000 */
[----:B------:R-:W-:Y:S01]  /*9400*/  FSETP.GEU.AND P6, PT, R51, -126, PT ;  /* 0xc2fc00003300780b */ /* 0x000fe20003fce000 */
[----:B------:R-:W1:Y:S01]  /*9410*/  MUFU.EX2 R209, R49 ;  /* 0x0000003100d17308 */ /* 0x000e620000000800 */
[----:B------:R-:W-:Y:S01]  /*9420*/  WARPGROUP.ARRIVE ;  /* 0x00000000000079c5 */ /* 0x000fe20000000000 */
[----:B--2---:R-:W-:Y:S01]  /*9430*/  @!P5 FMUL R206, R206, R206 ;  /* 0x000000cececed220 */ /* 0x004fe20000400000 */
[----:B------:R-:W-:-:S04]  /*9440*/  FSETP.GEU.AND P5, PT, R53, -126, PT ;  /* 0xc2fc00003500780b */ /* 0x000fc80003fae000 */
[----:B------:R-:W-:Y:S01]  /*9450*/  HGMMA.64x64x16.F32.BF16 R152, R32, gdesc[UR8].tnspB, R152, gsb0 ;  /* 0x40e0000820987df0 */ /* 0x000fe20008001898 */
[----:B------:R-:W-:Y:S01]  /*9460*/  UMOV UR10, UR8 ;  /* 0x00000008000a7c82 */ /* 0x000fe20008000000 */
[----:B------:R-:W-:Y:S01]  /*9470*/  UMOV UR11, 0x40000040 ;  /* 0x40000040000b7882 */ /* 0x000fe20000000000 */
[----:B------:R-:W-:Y:S02]  /*9480*/  UIADD3 UR8, UR6, 0x200, URZ ;  /* 0x0000020006087890 */ /* 0x000fe4000fffe03f */
[----:B------:R-:W-:-:S04]  /*9490*/  @!P6 FMUL R51, R51, 0.5 ;  /* 0x3f0000003333e820 */ /* 0x000fc80000400000 */
[----:B------:R-:W2:Y:S01]  /*94a0*/  MUFU.EX2 R215, R51 ;  /* 0x0000003300d77308 */ /* 0x000ea20000000800 */
[----:B-1----:R-:W-:Y:S01]  /*94b0*/  @!P4 FMUL R209, R209, R209 ;  /* 0x000000d1d1d1c220 */ /* 0x002fe20000400000 */
[----:B------:R-:W-:Y:S01]  /*94c0*/  FSETP.GEU.AND P4, PT, R50, -126, PT ;  /* 0xc2fc00003200780b */ /* 0x000fe20003f8e000 */
[----:B------:R-:W-:-:S05]  /*94d0*/  @!P5 FMUL R53, R53, 0.5 ;  /* 0x3f0000003535d820 */ /* 0x000fca0000400000 */
[----:B------:R-:W1:Y:S07]  /*94e0*/  MUFU.EX2 R213, R53 ;  /* 0x0000003500d57308 */ /* 0x000e6e0000000800 */
[----:B------:R-:W-:Y:S01]  /*94f0*/  @!P4 FMUL R50, R50, 0.5 ;  /* 0x3f0000003232c820 */ /* 0x000fe20000400000 */
[----:B--2---:R-:W-:Y:S01]  /*9500*/  @!P6 FMUL R215, R215, R215 ;  /* 0x000000d7d7d7e220 */ /* 0x004fe20000400000 */
[----:B------:R-:W-:Y:S02]  /*9510*/  FSETP.GEU.AND P6, PT, R56, -126, PT ;  /* 0xc2fc00003800780b */ /* 0x000fe40003fce000 */
[----:B------:R-:W2:Y:S01]  /*9520*/  MUFU.EX2 R212, R50 ;  /* 0x0000003200d47308 */ /* 0x000ea20000000800 */
[----:B-1----:R-:W-:Y:S01]  /*9530*/  @!P5 FMUL R213, R213, R213 ;  /* 0x000000d5d5d5d220 */ /* 0x002fe20000400000 */
[----:B------:R-:W-:-:S04]  /*9540*/  FSETP.GEU.AND P5, PT, R54, -126, PT ;  /* 0xc2fc00003600780b */ /* 0x000fc80003fae000 */
[----:B------:R-:W-:-:S05]  /*9550*/  F2FP.BF16.F32.PACK_AB R38, R213, R210 ;  /* 0x000000d2d526723e */ /* 0x000fca00000010ff */
[----:B------:R-:W-:-:S04]  /*9560*/  @!P6 FMUL R56, R56, 0.5 ;  /* 0x3f0000003838e820 */ /* 0x000fc80000400000 */
[----:B------:R-:W1:Y:S01]  /*9570*/  MUFU.EX2 R216, R56 ;  /* 0x0000003800d87308 */ /* 0x000e620000000800 */
[----:B--2---:R-:W-:Y:S01]  /*9580*/  @!P4 FMUL R212, R212, R212 ;  /* 0x000000d4d4d4c220 */ /* 0x004fe20000400000 */
[----:B------:R-:W-:Y:S01]  /*9590*/  FSETP.GEU.AND P4, PT, R55, -126, PT ;  /* 0xc2fc00003700780b */ /* 0x000fe20003f8e000 */
[----:B------:R-:W-:-:S03]  /*95a0*/  @!P5 FMUL R54, R54, 0.5 ;  /* 0x3f0000003636d820 */ /* 0x000fc60000400000 */
[----:B------:R-:W-:Y:S01]  /*95b0*/  F2FP.BF16.F32.PACK_AB R37, R215, R212 ;  /* 0x000000d4d725723e */ /* 0x000fe200000010ff */
[----:B------:R-:W-:Y:S01]  /*95c0*/  FADD R212, R211, R212 ;  /* 0x000000d4d3d47221 */ /* 0x000fe20000000000 */
[----:B------:R-:W2:Y:S03]  /*95d0*/  MUFU.EX2 R214, R54 ;  /* 0x0000003600d67308 */ /* 0x000ea60000000800 */
[----:B------:R-:W-:-:S04]  /*95e0*/  FADD R215, R212, R215 ;  /* 0x000000d7d4d77221 */ /* 0x000fc80000000000 */
[----:B------:R-:W-:Y:S01]  /*95f0*/  @!P4 FMUL R55, R55, 0.5 ;  /* 0x3f0000003737c820 */ /* 0x000fe20000400000 */
[----:B-1----:R-:W-:Y:S01]  /*9600*/  @!P6 FMUL R216, R216, R216 ;  /* 0x000000d8d8d8e220 */ /* 0x002fe20000400000 */
[----:B------:R-:W-:Y:S02]  /*9610*/  FSETP.GEU.AND P6, PT, R61, -126, PT ;  /* 0xc2fc00003d00780b */ /* 0x000fe40003fce000 */
[----:B------:R-:W1:Y:S01]  /*9620*/  MUFU.EX2 R217, R55 ;  /* 0x0000003700d97308 */ /* 0x000e620000000800 */
[----:B--2---:R-:W-:Y:S01]  /*9630*/  @!P5 FMUL R214, R214, R214 ;  /* 0x000000d6d6d6d220 */ /* 0x004fe20000400000 */
[----:B------:R-:W-:-:S09]  /*9640*/  FSETP.GEU.AND P5, PT, R57, -126, PT ;  /* 0xc2fc00003900780b */ /* 0x000fd20003fae000 */
[----:B------:R-:W-:-:S04]  /*9650*/  @!P6 FMUL R61, R61, 0.5 ;  /* 0x3f0000003d3de820 */ /* 0x000fc80000400000 */
[----:B------:R-:W2:Y:S01]  /*9660*/  MUFU.EX2 R218, R61 ;  /* 0x0000003d00da7308 */ /* 0x000ea20000000800 */
[----:B-1----:R-:W-:Y:S01]  /*9670*/  @!P4 FMUL R217, R217, R217 ;  /* 0x000000d9d9d9c220 */ /* 0x002fe20000400000 */
[----:B------:R-:W-:Y:S01]  /*9680*/  FSETP.GEU.AND P4, PT, R60, -126, PT ;  /* 0xc2fc00003c00780b */ /* 0x000fe20003f8e000 */
[----:B------:R-:W-:Y:S02]  /*9690*/  WARPGROUP.DEPBAR.LE gsb0, 0x0 ;  /* 0x00008000000079c5 */ /* 0x000fe40000010000 */
[----:B------:R-:W-:Y:S01]  /*96a0*/  @!P5 FMUL R57, R57, 0.5 ;  /* 0x3f0000003939d820 */ /* 0x000fe20000400000 */
[----:B------:R-:W-:Y:S01]  /*96b0*/  F2FP.BF16.F32.PACK_AB R39, R217, R214 ;  /* 0x000000d6d927723e */ /* 0x000fe200000010ff */
[----:B------:R-:W-:Y:S02]  /*96c0*/  FADD R214, R215, R214 ;  /* 0x000000d6d7d67221 */ /* 0x000fe40000000000 */
[----:B------:R-:W1:Y:S02]  /*96d0*/  MUFU.EX2 R219, R57 ;  /* 0x0000003900db7308 */ /* 0x000e640000000800 */
[----:B------:R-:W-:-:S04]  /*96e0*/  FADD R217, R214, R217 ;  /* 0x000000d9d6d97221 */ /* 0x000fc80000000000 */
[----:B------:R-:W-:Y:S01]  /*96f0*/  @!P4 FMUL R60, R60, 0.5 ;  /* 0x3f0000003c3cc820 */ /* 0x000fe20000400000 */
[----:B--2---:R-:W-:Y:S01]  /*9700*/  @!P6 FMUL R218, R218, R218 ;  /* 0x000000dadadae220 */ /* 0x004fe20000400000 */
[----:B------:R-:W-:Y:S02]  /*9710*/  FSETP.GEU.AND P6, PT, R62, -126, PT ;  /* 0xc2fc00003e00780b */ /* 0x000fe40003fce000 */
[----:B------:R-:W2:Y:S01]  /*9720*/  MUFU.EX2 R221, R60 ;  /* 0x0000003c00dd7308 */ /* 0x000ea20000000800 */
[----:B-1----:R-:W-:Y:S01]  /*9730*/  @!P5 FMUL R219, R219, R219 ;  /* 0x000000dbdbdbd220 */ /* 0x002fe20000400000 */
[----:B------:R-:W-:-:S09]  /*9740*/  FSETP.GEU.AND P5, PT, R58, -126, PT ;  /* 0xc2fc00003a00780b */ /* 0x000fd20003fae000 */
[----:B------:R-:W-:-:S04]  /*9750*/  @!P6 FMUL R62, R62, 0.5 ;  /* 0x3f0000003e3ee820 */ /* 0x000fc80000400000 */
[----:B------:R-:W1:Y:S01]  /*9760*/  MUFU.EX2 R222, R62 ;  /* 0x0000003e00de7308 */ /* 0x000e620000000800 */
[----:B--2---:R-:W-:Y:S01]  /*9770*/  @!P4 FMUL R221, R221, R221 ;  /* 0x000000ddddddc220 */ /* 0x004fe20000400000 */
[----:B------:R-:W-:Y:S01]  /*9780*/  FSETP.GEU.AND P4, PT, R59, -126, PT ;  /* 0xc2fc00003b00780b */ /* 0x000fe20003f8e000 */
[----:B------:R-:W-:-:S03]  /*9790*/  @!P5 FMUL R58, R58, 0.5 ;  /* 0x3f0000003a3ad820 */ /* 0x000fc60000400000 */
[----:B------:R-:W-:Y:S02]  /*97a0*/  F2FP.BF16.F32.PACK_AB R42, R218, R221 ;  /* 0x000000ddda2a723e */ /* 0x000fe400000010ff */
[----:B------:R-:W2:Y:S07]  /*97b0*/  MUFU.EX2 R220, R58 ;  /* 0x0000003a00dc7308 */ /* 0x000eae0000000800 */
[----:B------:R-:W-:Y:S01]  /*97c0*/  @!P4 FMUL R59, R59, 0.5 ;  /* 0x3f0000003b3bc820 */ /* 0x000fe20000400000 */
[----:B-1----:R-:W-:Y:S01]  /*97d0*/  @!P6 FMUL R222, R222, R222 ;  /* 0x000000dededee220 */ /* 0x002fe20000400000 */
[----:B------:R-:W-:-:S02]  /*97e0*/  FSETP.GEU.AND P6, PT, R65, -126, PT ;  /* 0xc2fc00004100780b */ /* 0x000fc40003fce000 */
[----:B------:R-:W1:Y:S01]  /*97f0*/  MUFU.EX2 R223, R59 ;  /* 0x0000003b00df7308 */ /* 0x000e620000000800 */
[----:B--2---:R-:W-:Y:S01]  /*9800*/  @!P5 FMUL R220, R220, R220 ;  /* 0x000000dcdcdcd220 */ /* 0x004fe20000400000 */
[----:B------:R-:W-:-:S09]  /*9810*/  FSETP.GEU.AND P5, PT, R63, -126, PT ;  /* 0xc2fc00003f00780b */ /* 0x000fd20003fae000 */
[----:B------:R-:W-:-:S04]  /*9820*/  @!P6 FMUL R65, R65, 0.5 ;  /* 0x3f0000004141e820 */ /* 0x000fc80000400000 */
[----:B------:R-:W2:Y:S01]  /*9830*/  MUFU.EX2 R226, R65 ;  /* 0x0000004100e27308 */ /* 0x000ea20000000800 */
[----:B-1----:R-:W-:Y:S01]  /*9840*/  @!P4 FMUL R223, R223, R223 ;  /* 0x000000dfdfdfc220 */ /* 0x002fe20000400000 */
[----:B------:R-:W-:Y:S01]  /*9850*/  FSETP.GEU.AND P4, PT, R64, -126, PT ;  /* 0xc2fc00004000780b */ /* 0x000fe20003f8e000 */
[----:B------:R-:W-:-:S03]  /*9860*/  @!P5 FMUL R63, R63, 0.5 ;  /* 0x3f0000003f3fd820 */ /* 0x000fc60000400000 */
[----:B------:R-:W-:Y:S01]  /*9870*/  F2FP.BF16.F32.PACK_AB R41, R223, R220 ;  /* 0x000000dcdf29723e */ /* 0x000fe200000010ff */
[----:B------:R-:W-:Y:S01]  /*9880*/  FADD R220, R217, R220 ;  /* 0x000000dcd9dc7221 */ /* 0x000fe20000000000 */
[----:B------:R-:W1:Y:S03]  /*9890*/  MUFU.EX2 R225, R63 ;  /* 0x0000003f00e17308 */ /* 0x000e660000000800 */
[----:B------:R-:W-:-:S04]  /*98a0*/  FADD R223, R220, R223 ;  /* 0x000000dfdcdf7221 */ /* 0x000fc80000000000 */
[----:B------:R-:W-:Y:S01]  /*98b0*/  @!P4 FMUL R64, R64, 0.5 ;  /* 0x3f0000004040c820 */ /* 0x000fe20000400000 */
[----:B--2---:R-:W-:Y:S01]  /*98c0*/  @!P6 FMUL R226, R226, R226 ;  /* 0x000000e2e2e2e220 */ /* 0x004fe20000400000 */
[----:B------:R-:W-:Y:S02]  /*98d0*/  FSETP.GEU.AND P6, PT, R66, -126, PT ;  /* 0xc2fc00004200780b */ /* 0x000fe40003fce000 */
[----:B------:R-:W2:Y:S01]  /*98e0*/  MUFU.EX2 R227, R64 ;  /* 0x0000004000e37308 */ /* 0x000ea20000000800 */
[----:B-1----:R-:W-:Y:S01]  /*98f0*/  @!P5 FMUL R225, R225, R225 ;  /* 0x000000e1e1e1d220 */ /* 0x002fe20000400000 */
[----:B------:R-:W-:-:S09]  /*9900*/  FSETP.GEU.AND P5, PT, R68, -126, PT ;  /* 0xc2fc00004400780b */ /* 0x000fd20003fae000 */
[----:B------:R-:W-:Y:S01]  /*9910*/  @!P6 FMUL R66, R66, 0.5 ;  /* 0x3f0000004242e820 */ /* 0x000fe20000400000 */
[----:B------:R-:W-:Y:S01]  /*9920*/  F2FP.BF16.F32.PACK_AB R43, R225, R222 ;  /* 0x000000dee12b723e */ /* 0x000fe200000010ff */
[----:B------:R-:W-:Y:S02]  /*9930*/  FADD R222, R223, R222 ;  /* 0x000000dedfde7221 */ /* 0x000fe40000000000 */
[----:B------:R-:W1:Y:S01]  /*9940*/  MUFU.EX2 R228, R66 ;  /* 0x0000004200e47308 */ /* 0x000e620000000800 */
[----:B--2---:R-:W-:Y:S01]  /*9950*/  @!P4 FMUL R227, R227, R227 ;  /* 0x000000e3e3e3c220 */ /* 0x004fe20000400000 */
[----:B------:R-:W-:Y:S01]  /*9960*/  FSETP.GEU.AND P4, PT, R69, -126, PT ;  /* 0xc2fc00004500780b */ /* 0x000fe20003f8e000 */
[----:B------:R-:W-:Y:S01]  /*9970*/  FADD R225, R222, R225 ;  /* 0x000000e1dee17221 */ /* 0x000fe20000000000 */
[----:B------:R-:W-:Y:S02]  /*9980*/  @!P5 FMUL R68, R68, 0.5 ;  /* 0x3f0000004444d820 */ /* 0x000fe40000400000 */
[----:B------:R-:W-:-:S02]  /*9990*/  F2FP.BF16.F32.PACK_AB R44, R226, R227 ;  /* 0x000000e3e22c723e */ /* 0x000fc400000010ff */
[----:B------:R-:W2:Y:S07]  /*99a0*/  MUFU.EX2 R229, R68 ;  /* 0x0000004400e57308 */ /* 0x000eae0000000800 */
        /* <DEDUP_REMOVED lines=11> */
[----:B------:R-:W-:Y:S02]  /*9a60*/  F2FP.BF16.F32.PACK_AB R46, R224, R229 ;  /* 0x000000e5e02e723e */ /* 0x000fe400000010ff */
[----:B------:R-:W1:Y:S07]  /*9a70*/  MUFU.EX2 R27, R67 ;  /* 0x00000043001b7308 */ /* 0x000e6e0000000800 */
[----:B------:R-:W-:Y:S01]  /*9a80*/  @!P4 FMUL R70, R70, 0.5 ;  /* 0x3f0000004646c820 */ /* 0x000fe20000400000 */
[----:B--2---:R-:W-:Y:S01]  /*9a90*/  @!P6 FMUL R24, R24, R24 ;  /* 0x000000181818e220 */ /* 0x004fe20000400000 */
[----:B------:R-:W-:-:S02]  /*9aa0*/  FSETP.GEU.AND P6, PT, R76, -126, PT ;  /* 0xc2fc00004c00780b */ /* 0x000fc40003fce000 */
        /* <DEDUP_REMOVED lines=11> */
[----:B------:R-:W-:Y:S01]  /*9b60*/  F2FP.BF16.F32.PACK_AB R47, R24, R231 ;  /* 0x000000e7182f723e */ /* 0x000fe200000010ff */
[----:B------:R-:W-:Y:S01]  /*9b70*/  FADD R231, R228, R231 ;  /* 0x000000e7e4e77221 */ /* 0x000fe20000000000 */
[----:B------:R-:W2:Y:S03]  /*9b80*/  MUFU.EX2 R25, R72 ;  /* 0x0000004800197308 */ /* 0x000ea60000000800 */
[----:B------:R-:W-:-:S04]  /*9b90*/  FADD R24, R231, R24 ;  /* 0x00000018e7187221 */ /* 0x000fc80000000000 */
[----:B------:R-:W-:Y:S01]  /*9ba0*/  @!P4 FMUL R26, R26, 0.5 ;  /* 0x3f0000001a1ac820 */ /* 0x000fe20000400000 */
[----:B-1----:R-:W-:Y:S01]  /*9bb0*/  @!P6 FMUL R28, R28, R28 ;  /* 0x0000001c1c1ce220 */ /* 0x002fe20000400000 */
[----:B------:R-:W-:-:S04]  /*9bc0*/  FSETP.GEU.AND P6, PT, R75, -126, PT ;  /* 0xc2fc00004b00780b */ /* 0x000fc80003fce000 */
[----:B------:R-:W1:Y:S01]  /*9bd0*/  MUFU.EX2 R26, R26 ;  /* 0x0000001a001a7308 */ /* 0x000e620000000800 */
[----:B--2---:R-:W-:Y:S01]  /*9be0*/  @!P5 FMUL R25, R25, R25 ;  /* 0x000000191919d220 */ /* 0x004fe20000400000 */
[----:B------:R-:W-:-:S07]  /*9bf0*/  FSETP.GEU.AND P5, PT, R77, -126, PT ;  /* 0xc2fc00004d00780b */ /* 0x000fce0003fae000 */
[----:B------:R-:W-:-:S04]  /*9c00*/  @!P6 FMUL R75, R75, 0.5 ;  /* 0x3f0000004b4be820 */ /* 0x000fc80000400000 */
[----:B------:R-:W2:Y:S01]  /*9c10*/  MUFU.EX2 R30, R75 ;  /* 0x0000004b001e7308 */ /* 0x000ea20000000800 */
[----:B-1----:R-:W-:Y:S01]  /*9c20*/  @!P4 FMUL R26, R26, R26 ;  /* 0x0000001a1a1ac220 */ /* 0x002fe20000400000 */
[----:B------:R-:W-:Y:S01]  /*9c30*/  FSETP.GEU.AND P4, PT, R74, -126, PT ;  /* 0xc2fc00004a00780b */ /* 0x000fe20003f8e000 */
[----:B------:R-:W-:-:S03]  /*9c40*/  @!P5 FMUL R77, R77, 0.5 ;  /* 0x3f0000004d4dd820 */ /* 0x000fc60000400000 */
[----:B------:R-:W-:Y:S02]  /*9c50*/  F2FP.BF16.F32.PACK_AB R48, R26, R25 ;  /* 0x000000191a30723e */ /* 0x000fe400000010ff */
[----:B------:R-:W1:Y:S01]  /*9c60*/  MUFU.EX2 R31, R77 ;  /* 0x0000004d001f7308 */ /* 0x000e620000000800 */
[----:B--2---:R-:W-:Y:S01]  /*9c70*/  @!P6 FMUL R30, R30, R30 ;  /* 0x0000001e1e1ee220 */ /* 0x004fe20000400000 */
[----:B------:R-:W-:-:S05]  /*9c80*/  FSETP.GEU.AND P6, PT, R36, -126, PT ;  /* 0xc2fc00002400780b */ /* 0x000fca0003fce000 */
[----:B------:R-:W-:-:S04]  /*9c90*/  @!P4 FMUL R74, R74, 0.5 ;  /* 0x3f0000004a4ac820 */ /* 0x000fc80000400000 */
[----:B------:R-:W2:Y:S01]  /*9ca0*/  MUFU.EX2 R29, R74 ;  /* 0x0000004a001d7308 */ /* 0x000ea20000000800 */
[----:B-1----:R-:W-:Y:S01]  /*9cb0*/  @!P5 FMUL R31, R31, R31 ;  /* 0x0000001f1f1fd220 */ /* 0x002fe20000400000 */
[----:B------:R-:W-:Y:S02]  /*9cc0*/  FSETP.GEU.AND P5, PT, R78, -126, PT ;  /* 0xc2fc00004e00780b */ /* 0x000fe40003fae000 */
[----:B------:R-:W-:Y:S02]  /*9cd0*/  @!P6 FMUL R36, R36, 0.5 ;  /* 0x3f0000002424e820 */ /* 0x000fe40000400000 */
[----:B------:R-:W-:Y:S02]  /*9ce0*/  F2FP.BF16.F32.PACK_AB R50, R31, R28 ;  /* 0x0000001c1f32723e */ /* 0x000fe400000010ff */
[----:B------:R1:W3:Y:S07]  /*9cf0*/  MUFU.EX2 R32, R36 ;  /* 0x0000002400207308 */ /* 0x0002ee0000000800 */
[----:B------:R-:W-:Y:S01]  /*9d00*/  @!P5 FMUL R78, R78, 0.5 ;  /* 0x3f0000004e4ed820 */ /* 0x000fe20000400000 */
[----:B--2---:R-:W-:Y:S01]  /*9d10*/  @!P4 FMUL R29, R29, R29 ;  /* 0x0000001d1d1dc220 */ /* 0x004fe20000400000 */
[----:B------:R-:W-:-:S02]  /*9d20*/  FSETP.GEU.AND P4, PT, R79, -126, PT ;  /* 0xc2fc00004f00780b */ /* 0x000fc40003f8e000 */
[----:B-1----:R-:W-:Y:S01]  /*9d30*/  F2FP.BF16.F32.PACK_AB R36, R209, R206 ;  /* 0x000000ced124723e */ /* 0x002fe200000010ff */
[----:B------:R-:W1:Y:S01]  /*9d40*/  MUFU.EX2 R80, R78 ;  /* 0x0000004e00507308 */ /* 0x000e620000000800 */
[----:B------:R-:W-:Y:S01]  /*9d50*/  F2FP.BF16.F32.PACK_AB R49, R30, R29 ;  /* 0x0000001d1e31723e */ /* 0x000fe200000010ff */
[----:B------:R-:W-:Y:S01]  /*9d60*/  FADD R206, R205, R206 ;  /* 0x000000cecdce7221 */ /* 0x000fe20000000000 */
[----:B------:R-:W-:Y:S01]  /*9d70*/  WARPGROUP.ARRIVE ;  /* 0x00000000000079c5 */ /* 0x000fe20000000000 */
[----:B------:R-:W-:Y:S02]  /*9d80*/  FADD R29, R24, R29 ;  /* 0x0000001d181d7221 */ /* 0x000fe40000000000 */
[----:B------:R-:W-:Y:S01]  /*9d90*/  FADD R209, R206, R209 ;  /* 0x000000d1ced17221 */ /* 0x000fe20000000000 */
[----:B---3--:R-:W-:Y:S01]  /*9da0*/  @!P6 FMUL R32, R32, R32 ;  /* 0x000000202020e220 */ /* 0x008fe20000400000 */
[----:B------:R-:W-:Y:S01]  /*9db0*/  FSETP.GEU.AND P6, PT, R85, -126, PT ;  /* 0xc2fc00005500780b */ /* 0x000fe20003fce000 */
[----:B------:R-:W-:Y:S01]  /*9dc0*/  HGMMA.64x64x16.F32.BF16 R152, R36, gdesc[UR8].tnspB, R152, gsb0 ;  /* 0x40e0000824987df0 */ /* 0x000fe20008001898 */
[----:B------:R-:W-:Y:S01]  /*9dd0*/  @!P4 FMUL R79, R79, 0.5 ;  /* 0x3f0000004f4fc820 */ /* 0x000fe20000400000 */
[----:B------:R-:W-:Y:S01]  /*9de0*/  UMOV UR10, UR8 ;  /* 0x00000008000a7c82 */ /* 0x000fe20008000000 */
[----:B------:R-:W-:Y:S01]  /*9df0*/  UMOV UR11, 0x40000040 ;  /* 0x40000040000b7882 */ /* 0x000fe20000000000 */
[----:B------:R-:W-:Y:S01]  /*9e00*/  UIADD3 UR8, UR6, 0x280, URZ ;  /* 0x0000028006087890 */ /* 0x000fe2000fffe03f */
[----:B------:R-:W2:Y:S01]  /*9e10*/  MUFU.EX2 R233, R79 ;  /* 0x0000004f00e97308 */ /* 0x000ea20000000800 */
[----:B------:R-:W-:Y:S01]  /*9e20*/  FADD R210, R209, R210 ;  /* 0x000000d2d1d27221 */ /* 0x000fe20000000000 */
[----:B------:R-:W-:Y:S01]  /*9e30*/  FADD R29, R29, R30 ;  /* 0x0000001e1d1d7221 */ /* 0x000fe20000000000 */
[----:B-1----:R-:W-:Y:S01]  /*9e40*/  @!P5 FMUL R80, R80, R80 ;  /* 0x000000505050d220 */ /* 0x002fe20000400000 */
[----:B------:R-:W-:Y:S01]  /*9e50*/  FSETP.GEU.AND P5, PT, R81, -126, PT ;  /* 0xc2fc00005100780b */ /* 0x000fe20003fae000 */
[----:B------:R-:W-:-:S02]  /*9e60*/  FADD R213, R210, R213 ;  /* 0x000000d5d2d57221 */ /* 0x000fc40000000000 */
[----:B------:R-:W-:-:S04]  /*9e70*/  @!P6 FMUL R85, R85, 0.5 ;  /* 0x3f0000005555e820 */ /* 0x000fc80000400000 */
[----:B------:R1:W3:Y:S06]  /*9e80*/  MUFU.EX2 R35, R85 ;  /* 0x0000005500237308 */ /* 0x0002ec0000000800 */
[----:B------:R-:W-:Y:S01]  /*9e90*/  @!P5 FMUL R81, R81, 0.5 ;  /* 0x3f0000005151d820 */ /* 0x000fe20000400000 */
[----:B--2---:R-:W-:Y:S01]  /*9ea0*/  @!P4 FMUL R233, R233, R233 ;  /* 0x000000e9e9e9c220 */ /* 0x004fe20000400000 */
[----:B------:R-:W-:Y:S01]  /*9eb0*/  FSETP.GEU.AND P4, PT, R84, -126, PT ;  /* 0xc2fc00005400780b */ /* 0x000fe20003f8e000 */
[----:B-1----:R-:W-:Y:S01]  /*9ec0*/  FFMA R85, R99, UR7, -R22 ;  /* 0x0000000763557c23 */ /* 0x002fe20008000816 */
[----:B------:R-:W1:Y:S02]  /*9ed0*/  MUFU.EX2 R33, R81 ;  /* 0x0000005100217308 */ /* 0x000e640000000800 */
[----:B------:R-:W-:Y:S01]  /*9ee0*/  F2FP.BF16.F32.PACK_AB R51, R233, R80 ;  /* 0x00000050e933723e */ /* 0x000fe200000010ff */
[----:B------:R-:W-:Y:S01]  /*9ef0*/  FADD R80, R29, R80 ;  /* 0x000000501d507221 */ /* 0x000fe20000000000 */
[----:B---3--:R-:W-:Y:S01]  /*9f00*/  @!P6 FMUL R35, R35, R35 ;  /* 0x000000232323e220 */ /* 0x008fe20000400000 */
[----:B------:R-:W-:-:S02]  /*9f10*/  FSETP.GEU.AND P6, PT, R86, -126, PT ;  /* 0xc2fc00005600780b */ /* 0x000fc40003fce000 */
[----:B------:R-:W-:-:S04]  /*9f20*/  FADD R80, R80, R233 ;  /* 0x000000e950507221 */ /* 0x000fc80000000000 */
[----:B------:R-:W-:-:S04]  /*9f30*/  @!P4 FMUL R84, R84, 0.5 ;  /* 0x3f0000005454c820 */ /* 0x000fc80000400000 */
[----:B------:R-:W2:Y:S01]  /*9f40*/  MUFU.EX2 R34, R84 ;  /* 0x0000005400227308 */ /* 0x000ea20000000800 */
[----:B-1----:R-:W-:Y:S01]  /*9f50*/  @!P5 FMUL R33, R33, R33 ;  /* 0x000000212121d220 */ /* 0x002fe20000400000 */
[----:B------:R-:W-:Y:S01]  /*9f60*/  FSETP.GEU.AND P5, PT, R40, -126, PT ;  /* 0xc2fc00002800780b */ /* 0x000fe20003fae000 */
[----:B------:R-:W-:-:S03]  /*9f70*/  @!P6 FMUL R86, R86, 0.5 ;  /* 0x3f0000005656e820 */ /* 0x000fc60000400000 */
[----:B------:R-:W-:-:S09]  /*9f80*/  F2FP.BF16.F32.PACK_AB R52, R33, R32 ;  /* 0x000000202134723e */ /* 0x000fd200000010ff */
[----:B------:R-:W-:Y:S01]  /*9f90*/  @!P5 FMUL R40, R40, 0.5 ;  /* 0x3f0000002828d820 */ /* 0x000fe20000400000 */
[----:B--2---:R-:W-:Y:S01]  /*9fa0*/  @!P4 FMUL R34, R34, R34 ;  /* 0x000000222222c220 */ /* 0x004fe20000400000 */
[----:B------:R-:W-:Y:S02]  /*9fb0*/  FSETP.GEU.AND P4, PT, R82, -126, PT ;  /* 0xc2fc00005200780b */ /* 0x000fe40003f8e000 */
[----:B------:R1:W2:Y:S02]  /*9fc0*/  MUFU.EX2 R81, R40 ;  /* 0x0000002800517308 */ /* 0x0002a40000000800 */
[----:B------:R-:W-:Y:S02]  /*9fd0*/  F2FP.BF16.F32.PACK_AB R54, R35, R34 ;  /* 0x000000222336723e */ /* 0x000fe400000010ff */
[----:B-1----:R-:W-:Y:S01]  /*9fe0*/  F2FP.BF16.F32.PACK_AB R40, R219, R216 ;  /* 0x000000d8db28723e */ /* 0x002fe200000010ff */
[----:B------:R-:W-:-:S06]  /*9ff0*/  FADD R216, R213, R216 ;  /* 0x000000d8d5d87221 */ /* 0x000fcc0000000000 */
[----:B------:R-:W-:Y:S01]  /*a000*/  @!P4 FMUL R82, R82, 0.5 ;  /* 0x3f0000005252c820 */ /* 0x000fe20000400000 */
[----:B------:R-:W-:Y:S01]  /*a010*/  FADD R216, R216, R219 ;  /* 0x000000dbd8d87221 */ /* 0x000fe20000000000 */
[----:B------:R-:W-:Y:S02]  /*a020*/  WARPGROUP.DEPBAR.LE gsb0, 0x0 ;  /* 0x00008000000079c5 */ /* 0x000fe40000010000 */
[----:B------:R-:W-:Y:S02]  /*a030*/  WARPGROUP.ARRIVE ;  /* 0x00000000000079c5 */ /* 0x000fe40000000000 */
[----:B------:R-:W1:Y:S01]  /*a040*/  MUFU.EX2 R82, R82 ;  /* 0x0000005200527308 */ /* 0x000e620000000800 */
[----:B--2---:R-:W-:Y:S01]  /*a050*/  @!P5 FMUL R81, R81, R81 ;  /* 0x000000515151d220 */ /* 0x004fe20000400000 */
[----:B------:R-:W-:Y:S01]  /*a060*/  FSETP.GEU.AND P5, PT, R87, -126, PT ;  /* 0xc2fc00005700780b */ /* 0x000fe20003fae000 */
[----:B------:R-:W-:Y:S01]  /*a070*/  FADD R221, R216, R221 ;  /* 0x000000ddd8dd7221 */ /* 0x000fe20000000000 */
[----:B------:R-:W-:Y:S01]  /*a080*/  HGMMA.64x64x16.F32.BF16 R152, R40, gdesc[UR8].tnspB, R152, gsb0 ;  /* 0x40e0000828987df0 */ /* 0x000fe20008001898 */
[----:B------:R-:W-:Y:S01]  /*a090*/  UMOV UR10, UR8 ;  /* 0x00000008000a7c82 */ /* 0x000fe20008000000 */
[----:B------:R-:W-:-:S02]  /*a0a0*/  UMOV UR11, 0x40000040 ;  /* 0x40000040000b7882 */ /* 0x000fc40000000000 */
[----:B------:R-:W2:Y:S01]  /*a0b0*/  MUFU.EX2 R36, R86 ;  /* 0x0000005600247308 */ /* 0x000ea20000000800 */
[----:B------:R-:W-:Y:S01]  /*a0c0*/  UIADD3 UR8, UR6, 0x300, URZ ;  /* 0x0000030006087890 */ /* 0x000fe2000fffe03f */
[----:B------:R-:W-:-:S04]  /*a0d0*/  FADD R218, R221, R218 ;  /* 0x000000daddda7221 */ /* 0x000fc80000000000 */
[----:B------:R-:W-:Y:S01]  /*a0e0*/  FADD R227, R218, R227 ;  /* 0x000000e3dae37221 */ /* 0x000fe20000000000 */
[----:B------:R-:W-:Y:S01]  /*a0f0*/  @!P5 FMUL R87, R87, 0.5 ;  /* 0x3f0000005757d820 */ /* 0x000fe20000400000 */
[----:B-1----:R-:W-:Y:S01]  /*a100*/  @!P4 FMUL R82, R82, R82 ;  /* 0x000000525252c220 */ /* 0x002fe20000400000 */
[----:B------:R-:W-:Y:S02]  /*a110*/  FSETP.GEU.AND P4, PT, R88, -126, PT ;  /* 0xc2fc00005800780b */ /* 0x000fe40003f8e000 */
[----:B------:R1:W3:Y:S01]  /*a120*/  MUFU.EX2 R37, R87 ;  /* 0x0000005700257308 */ /* 0x0002e20000000800 */
[----:B------:R-:W-:Y:S01]  /*a130*/  FADD R226, R227, R226 ;  /* 0x000000e2e3e27221 */ /* 0x000fe20000000000 */
[----:B------:R-:W-:Y:S01]  /*a140*/  F2FP.BF16.F32.PACK_AB R53, R82, R81 ;  /* 0x000000515235723e */ /* 0x000fe200000010ff */
[----:B------:R-:W-:Y:S02]  /*a150*/  FADD R81, R80, R81 ;  /* 0x0000005150517221 */ /* 0x000fe40000000000 */
[----:B------:R-:W-:Y:S01]  /*a160*/  FADD R229, R226, R229 ;  /* 0x000000e5e2e57221 */ /* 0x000fe20000000000 */
[----:B--2---:R-:W-:Y:S01]  /*a170*/  @!P6 FMUL R36, R36, R36 ;  /* 0x000000242424e220 */ /* 0x004fe20000400000 */
[----:B------:R-:W-:Y:S01]  /*a180*/  FSETP.GEU.AND P6, PT, R89, -126, PT ;  /* 0xc2fc00005900780b */ /* 0x000fe20003fce000 */
[----:B------:R-:W-:Y:S01]  /*a190*/  FADD R81, R81, R82 ;  /* 0x0000005251517221 */ /* 0x000fe20000000000 */
[----:B-1----:R-:W-:Y:S01]  /*a1a0*/  FFMA R87, R108, UR7, -R21 ;  /* 0x000000076c577c23 */ /* 0x002fe20008000815 */
[----:B------:R-:W-:Y:S01]  /*a1b0*/  FADD R224, R229, R224 ;  /* 0x000000e0e5e07221 */ /* 0x000fe20000000000 */
[----:B------:R-:W-:-:S03]  /*a1c0*/  @!P4 FMUL R88, R88, 0.5 ;  /* 0x3f0000005858c820 */ /* 0x000fc60000400000 */
[----:B------:R-:W-:Y:S01]  /*a1d0*/  FADD R25, R224, R25 ;  /* 0x00000019e0197221 */ /* 0x000fe20000000000 */
[----:B------:R1:W2:Y:S01]  /*a1e0*/  MUFU.EX2 R38, R88 ;  /* 0x0000005800267308 */ /* 0x0002a20000000800 */
[----:B---3--:R-:W-:Y:S01]  /*a1f0*/  @!P5 FMUL R37, R37, R37 ;  /* 0x000000252525d220 */ /* 0x008fe20000400000 */
[----:B------:R-:W-:Y:S01]  /*a200*/  FSETP.GEU.AND P5, PT, R83, -126, PT ;  /* 0xc2fc00005300780b */ /* 0x000fe20003fae000 */
[----:B------:R-:W-:Y:S02]  /*a210*/  FADD R25, R25, R26 ;  /* 0x0000001a19197221 */ /* 0x000fe40000000000 */
[----:B------:R-:W-:Y:S01]  /*a220*/  @!P6 FMUL R89, R89, 0.5 ;  /* 0x3f0000005959e820 */ /* 0x000fe20000400000 */
[----:B------:R-:W-:Y:S01]  /*a230*/  F2FP.BF16.F32.PACK_AB R55, R37, R36 ;  /* 0x000000242537723e */ /* 0x000fe200000010ff */
[----:B------:R-:W-:Y:S02]  /*a240*/  FADD R28, R25, R28 ;  /* 0x0000001c191c7221 */ /* 0x000fe40000000000 */
[----:B------:R3:W4:Y:S01]  /*a250*/  MUFU.EX2 R39, R89 ;  /* 0x0000005900277308 */ /* 0x0007220000000800 */
[----:B-1----:R-:W-:Y:S01]  /*a260*/  FFMA R88, R109, UR7, -R21 ;  /* 0x000000076d587c23 */ /* 0x002fe20008000815 */
[----:B------:R-:W-:Y:S01]  /*a270*/  FADD R36, R81, R36 ;  /* 0x0000002451247221 */ /* 0x000fe20000000000 */
[----:B------:R-:W-:-:S03]  /*a280*/  FADD R31, R28, R31 ;  /* 0x0000001f1c1f7221 */ /* 0x000fc60000000000 */
[----:B------:R-:W-:Y:S01]  /*a290*/  FADD R37, R36, R37 ;  /* 0x0000002524257221 */ /* 0x000fe20000000000 */
[----:B------:R-:W-:Y:S01]  /*a2a0*/  @!P5 FMUL R83, R83, 0.5 ;  /* 0x3f0000005353d820 */ /* 0x000fe20000400000 */
[----:B------:R-:W-:Y:S01]  /*a2b0*/  FADD R32, R31, R32 ;  /* 0x000000201f207221 */ /* 0x000fe20000000000 */
[----:B--2---:R-:W-:Y:S01]  /*a2c0*/  @!P4 FMUL R38, R38, R38 ;  /* 0x000000262626c220 */ /* 0x004fe20000400000 */
[----:B------:R-:W-:Y:S01]  /*a2d0*/  FSETP.GEU.AND P4, PT, R93, -126, PT ;  /* 0xc2fc00005d00780b */ /* 0x000fe20003f8e000 */
[----:B---3--:R-:W-:Y:S01]  /*a2e0*/  FFMA R89, R112, UR7, -R21 ;  /* 0x0000000770597c23 */ /* 0x008fe20008000815 */
[----:B------:R-:W-:Y:S01]  /*a2f0*/  FADD R33, R32, R33 ;  /* 0x0000002120217221 */ /* 0x000fe20000000000 */
[----:B------:R-:W1:Y:S03]  /*a300*/  MUFU.EX2 R83, R83 ;  /* 0x0000005300537308 */ /* 0x000e660000000800 */
[----:B------:R-:W-:Y:S01]  /*a310*/  FADD R34, R33, R34 ;  /* 0x0000002221227221 */ /* 0x000fe20000000000 */
[----:B----4-:R-:W-:Y:S01]  /*a320*/  @!P6 FMUL R39, R39, R39 ;  /* 0x000000272727e220 */ /* 0x010fe20000400000 */
[----:B------:R-:W-:-:S02]  /*a330*/  FSETP.GEU.AND P6, PT, R90, -126, PT ;  /* 0xc2fc00005a00780b */ /* 0x000fc40003fce000 */
[----:B------:R-:W-:Y:S02]  /*a340*/  FADD R35, R34, R35 ;  /* 0x0000002322237221 */ /* 0x000fe40000000000 */
[----:B------:R-:W-:Y:S01]  /*a350*/  F2FP.BF16.F32.PACK_AB R56, R39, R38 ;  /* 0x000000262738723e */ /* 0x000fe200000010ff */
[----:B------:R-:W-:Y:S01]  /*a360*/  @!P4 FMUL R93, R93, 0.5 ;  /* 0x3f0000005d5dc820 */ /* 0x000fe20000400000 */
[----:B------:R-:W-:-:S04]  /*a370*/  FADD R38, R35, R38 ;  /* 0x0000002623267221 */ /* 0x000fc80000000000 */
[----:B------:R-:W-:Y:S01]  /*a380*/  FADD R38, R38, R39 ;  /* 0x0000002726267221 */ /* 0x000fe20000000000 */
[----:B-1----:R-:W-:Y:S01]  /*a390*/  @!P5 FMUL R83, R83, R83 ;  /* 0x000000535353d220 */ /* 0x002fe20000400000 */
[----:B------:R-:W-:Y:S01]  /*a3a0*/  FSETP.GEU.AND P5, PT, R91, -126, PT ;  /* 0xc2fc00005b00780b */ /* 0x000fe20003fae000 */
[----:B------:R-:W-:-:S04]  /*a3b0*/  @!P6 FMUL R90, R90, 0.5 ;  /* 0x3f0000005a5ae820 */ /* 0x000fc80000400000 */
[----:B------:R1:W2:Y:S01]  /*a3c0*/  MUFU.EX2 R84, R90 ;  /* 0x0000005a00547308 */ /* 0x0002a20000000800 */
[----:B------:R-:W-:Y:S02]  /*a3d0*/  WARPGROUP.DEPBAR.LE gsb0, 0x0 ;  /* 0x00008000000079c5 */ /* 0x000fe40000010000 */
[----:B------:R-:W-:Y:S01]  /*a3e0*/  WARPGROUP.ARRIVE ;  /* 0x00000000000079c5 */ /* 0x000fe20000000000 */
[----:B------:R-:W-:-:S04]  /*a3f0*/  FFMA R41, R95, UR7, -R22 ;  /* 0x000000075f297c23 */ /* 0x000fc80008000816 */
[----:B------:R3:W4:Y:S01]  /*a400*/  MUFU.EX2 R40, R93 ;  /* 0x0000005d00287308 */ /* 0x0007220000000800 */
[----:B------:R-:W-:Y:S01]  /*a410*/  @!P5 FMUL R91, R91, 0.5 ;  /* 0x3f0000005b5bd820 */ /* 0x000fe20000400000 */
[--C-:B------:R-:W-:Y:S01]  /*a420*/  FFMA R42, R96, UR7, -R21.reuse ;  /* 0x00000007602a7c23 */ /* 0x100fe20008000815 */
[----:B-1----:R-:W-:Y:S01]  /*a430*/  FFMA R90, R113, UR7, -R21 ;  /* 0x00000007715a7c23 */ /* 0x002fe20008000815 */
[----:B------:R-:W-:Y:S01]  /*a440*/  HGMMA.64x64x16.F32.BF16 R152, R44, gdesc[UR8].tnspB, R152, gsb0 ;  /* 0x40e000082c987df0 */ /* 0x000fe20008001898 */
[----:B------:R-:W-:Y:S01]  /*a450*/  UMOV UR10, UR8 ;  /* 0x00000008000a7c82 */ /* 0x000fe20008000000 */
[----:B------:R-:W-:Y:S01]  /*a460*/  UMOV UR11, 0x40000040 ;  /* 0x40000040000b7882 */ /* 0x000fe20000000000 */
[----:B------:R-:W-:Y:S01]  /*a470*/  UIADD3 UR8, UR6, 0x380, URZ ;  /* 0x0000038006087890 */ /* 0x000fe2000fffe03f */
[----:B------:R1:W5:Y:S01]  /*a480*/  MUFU.EX2 R43, R91 ;  /* 0x0000005b002b7308 */ /* 0x0003620000000800 */
[----:B--2---:R-:W-:Y:S01]  /*a490*/  @!P6 FMUL R84, R84, R84 ;  /* 0x000000545454e220 */ /* 0x004fe20000400000 */
[----:B------:R-:W-:Y:S01]  /*a4a0*/  FSETP.GEU.AND P6, PT, R41, -126, PT ;  /* 0xc2fc00002900780b */ /* 0x000fe20003fce000 */
[--C-:B---3--:R-:W-:Y:S01]  /*a4b0*/  FFMA R93, R122, UR7, -R22.reuse ;  /* 0x000000077a5d7c23 */ /* 0x108fe20008000816 */
[--C-:B------:R-:W-:Y:S01]  /*a4c0*/  FFMA R96, R135, UR7, -R22.reuse ;  /* 0x0000000787607c23 */ /* 0x100fe20008000816 */
[----:B----4-:R-:W-:Y:S01]  /*a4d0*/  @!P4 FMUL R40, R40, R40 ;  /* 0x000000282828c220 */ /* 0x010fe20000400000 */
[----:B------:R-:W-:Y:S01]  /*a4e0*/  FSETP.GEU.AND P4, PT, R94, -126, PT ;  /* 0xc2fc00005e00780b */ /* 0x000fe20003f8e000 */
[----:B-1----:R-:W-:-:S03]  /*a4f0*/  FFMA R91, R118, UR7, -R22 ;  /* 0x00000007765b7c23 */ /* 0x002fc60008000816 */
[----:B------:R-:W-:-:S05]  /*a500*/  F2FP.BF16.F32.PACK_AB R58, R40, R83 ;  /* 0x00000053283a723e */ /* 0x000fca00000010ff */
[----:B------:R-:W-:Y:S01]  /*a510*/  @!P6 FMUL R41, R41, 0.5 ;  /* 0x3f0000002929e820 */ /* 0x000fe20000400000 */
[----:B-----5:R-:W-:Y:S01]  /*a520*/  @!P5 FMUL R43, R43, R43 ;  /* 0x0000002b2b2bd220 */ /* 0x020fe20000400000 */
[----:B------:R-:W-:-:S04]  /*a530*/  FSETP.GEU.AND P5, PT, R42, -126, PT ;  /* 0xc2fc00002a00780b */ /* 0x000fc80003fae000 */
[----:B------:R-:W1:Y:S01]  /*a540*/  MUFU.EX2 R41, R41 ;  /* 0x0000002900297308 */ /* 0x000e620000000800 */
[----:B------:R-:W-:Y:S01]  /*a550*/  F2FP.BF16.F32.PACK_AB R57, R43, R84 ;  /* 0x000000542b39723e */ /* 0x000fe200000010ff */
[----:B------:R-:W-:Y:S01]  /*a560*/  @!P4 FMUL R94, R94, 0.5 ;  /* 0x3f0000005e5ec820 */ /* 0x000fe20000400000 */
[----:B------:R-:W-:-:S04]  /*a570*/  FADD R84, R37, R84 ;  /* 0x0000005425547221 */ /* 0x000fc80000000000 */
[----:B------:R-:W-:Y:S01]  /*a580*/  FADD R43, R84, R43 ;  /* 0x0000002b542b7221 */ /* 0x000fe20000000000 */
[----:B------:R2:W3:Y:S01]  /*a590*/  MUFU.EX2 R86, R94 ;  /* 0x0000005e00567308 */ /* 0x0004e20000000800 */
[----:B------:R-:W-:-:S07]  /*a5a0*/  @!P5 FMUL R42, R42, 0.5 ;  /* 0x3f0000002a2ad820 */ /* 0x000fce0000400000 */
[----:B------:R-:W4:Y:S01]  /*a5b0*/  MUFU.EX2 R42, R42 ;  /* 0x0000002a002a7308 */ /* 0x000f220000000800 */
[----:B-1----:R-:W-:Y:S01]  /*a5c0*/  @!P6 FMUL R41, R41, R41 ;  /* 0x000000292929e220 */ /* 0x002fe20000400000 */
[----:B------:R-:W-:Y:S01]  /*a5d0*/  FSETP.GEU.AND P6, PT, R100, -126, PT ;  /* 0xc2fc00006400780b */ /* 0x000fe20003fce000 */
[----:B--2---:R-:W-:Y:S01]  /*a5e0*/  FFMA R94, R129, UR7, -R21 ;  /* 0x00000007815e7c23 */ /* 0x004fe20008000815 */
[----:B---3--:R-:W-:Y:S01]  /*a5f0*/  @!P4 FMUL R86, R86, R86 ;  /* 0x000000565656c220 */ /* 0x008fe20000400000 */
[----:B------:R-:W-:-:S04]  /*a600*/  FSETP.GEU.AND P4, PT, R97, -126, PT ;  /* 0xc2fc00006100780b */ /* 0x000fc80003f8e000 */
[----:B------:R-:W-:-:S06]  /*a610*/  F2FP.BF16.F32.PACK_AB R59, R41, R86 ;  /* 0x00000056293b723e */ /* 0x000fcc00000010ff */
[----:B------:R-:W-:Y:S01]  /*a620*/  @!P6 FMUL R100, R100, 0.5 ;  /* 0x3f0000006464e820 */ /* 0x000fe20000400000 */
[----:B------:R-:W-:Y:S01]  /*a630*/  FADD R86, R43, R86 ;  /* 0x000000562b567221 */ /* 0x000fe20000000000 */
[----:B----4-:R-:W-:Y:S01]  /*a640*/  @!P5 FMUL R42, R42, R42 ;  /* 0x0000002a2a2ad220 */ /* 0x010fe20000400000 */
[----:B------:R-:W-:Y:S02]  /*a650*/  FSETP.GEU.AND P5, PT, R101, -126, PT ;  /* 0xc2fc00006500780b */ /* 0x000fe40003fae000 */
[----:B------:R-:W-:Y:S01]  /*a660*/  FADD R41, R86, R41 ;  /* 0x0000002956297221 */ /* 0x000fe20000000000 */
[----:B------:R-:W-:-:S10]  /*a670*/  @!P4 FMUL R97, R97, 0.5 ;  /* 0x3f0000006161c820 */ /* 0x000fd40000400000 */
[----:B------:R-:W-:Y:S01]  /*a680*/  @!P5 FMUL R101, R101, 0.5 ;  /* 0x3f0000006565d820 */ /* 0x000fe20000400000 */
[----:B------:R-:W-:Y:S02]  /*a690*/  WARPGROUP.DEPBAR.LE gsb0, 0x0 ;  /* 0x00008000000079c5 */ /* 0x000fe40000010000 */
[----:B------:R-:W-:Y:S01]  /*a6a0*/  WARPGROUP.ARRIVE ;  /* 0x00000000000079c5 */ /* 0x000fe20000000000 */
[----:B------:R-:W1:Y:S05]  /*a6b0*/  MUFU.EX2 R45, R97 ;  /* 0x00000061002d7308 */ /* 0x000e6a0000000800 */
[----:B------:R-:W-:Y:S01]  /*a6c0*/  HGMMA.64x64x16.F32.BF16 R152, R48, gdesc[UR8].tnspB, R152, gsb0 ;  /* 0x40e0000830987df0 */ /* 0x000fe20008001898 */
[----:B------:R-:W-:Y:S01]  /*a6d0*/  UMOV UR10, UR8 ;  /* 0x00000008000a7c82 */ /* 0x000fe20008000000 */
[----:B------:R-:W-:Y:S01]  /*a6e0*/  UMOV UR11, 0x40000040 ;  /* 0x40000040000b7882 */ /* 0x000fe20000000000 */
[----:B------:R-:W2:Y:S01]  /*a6f0*/  MUFU.EX2 R44, R100 ;  /* 0x00000064002c7308 */ /* 0x000ea20000000800 */
[----:B------:R-:W-:-:S07]  /*a700*/  UIADD3 UR8, UR6, 0x400, URZ ;  /* 0x0000040006087890 */ /* 0x000fce000fffe03f */
[----:B------:R-:W3:Y:S01]  /*a710*/  MUFU.EX2 R47, R101 ;  /* 0x00000065002f7308 */ /* 0x000ee20000000800 */
[----:B-1----:R-:W-:Y:S01]  /*a720*/  @!P4 FMUL R45, R45, R45 ;  /* 0x0000002d2d2dc220 */ /* 0x002fe20000400000 */
[----:B------:R-:W-:-:S04]  /*a730*/  FSETP.GEU.AND P4, PT, R98, -126, PT ;  /* 0xc2fc00006200780b */ /* 0x000fc80003f8e000 */
[----:B------:R-:W-:Y:S01]  /*a740*/  F2FP.BF16.F32.PACK_AB R60, R45, R42 ;  /* 0x0000002a2d3c723e */ /* 0x000fe200000010ff */
[----:B--2---:R-:W-:Y:S01]  /*a750*/  @!P6 FMUL R44, R44, R44 ;  /* 0x0000002c2c2ce220 */ /* 0x004fe20000400000 */
[----:B------:R-:W-:-:S07]  /*a760*/  FSETP.GEU.AND P6, PT, R85, -126, PT ;  /* 0xc2fc00005500780b */ /* 0x000fce0003fce000 */
[----:B------:R-:W-:Y:S01]  /*a770*/  @!P4 FMUL R98, R98, 0.5 ;  /* 0x3f0000006262c820 */ /* 0x000fe20000400000 */
[----:B---3--:R-:W-:Y:S01]  /*a780*/  @!P5 FMUL R47, R47, R47 ;  /* 0x0000002f2f2fd220 */ /* 0x008fe20000400000 */
[----:B------:R-:W-:Y:S02]  /*a790*/  FSETP.GEU.AND P5, PT, R102, -126, PT ;  /* 0xc2fc00006600780b */ /* 0x000fe40003fae000 */
[----:B------:R-:W1:Y:S02]  /*a7a0*/  MUFU.EX2 R46, R98 ;  /* 0x00000062002e7308 */ /* 0x000e640000000800 */
[----:B------:R-:W-:Y:S01]  /*a7b0*/  F2FP.BF16.F32.PACK_AB R62, R47, R44 ;  /* 0x0000002c2f3e723e */ /* 0x000fe200000010ff */
[----:B------:R-:W-:-:S06]  /*a7c0*/  @!P6 FMUL R85, R85, 0.5 ;  /* 0x3f0000005555e820 */ /* 0x000fcc0000400000 */
[----:B------:R-:W2:Y:S02]  /*a7d0*/  MUFU.EX2 R85, R85 ;  /* 0x0000005500557308 */ /* 0x000ea40000000800 */
[----:B------:R-:W-:Y:S01]  /*a7e0*/  @!P5 FMUL R102, R102, 0.5 ;  /* 0x3f0000006666d820 */ /* 0x000fe20000400000 */
[----:B-1----:R-:W-:Y:S01]  /*a7f0*/  @!P4 FMUL R46, R46, R46 ;  /* 0x0000002e2e2ec220 */ /* 0x002fe20000400000 */
[----:B------:R-:W-:Y:S01]  /*a800*/  FSETP.GEU.AND P4, PT, R103, -126, PT ;  /* 0xc2fc00006700780b */ /* 0x000fe20003f8e000 */
[----:B--2---:R-:W-:Y:S01]  /*a810*/  @!P6 FMUL R85, R85, R85 ;  /* 0x000000555555e220 */ /* 0x004fe20000400000 */
[----:B------:R-:W-:-:S11]  /*a820*/  FSETP.GEU.AND P6, PT, R104, -126, PT ;  /* 0xc2fc00006800780b */ /* 0x000fd60003fce000 */
[----:B------:R-:W-:Y:S01]  /*a830*/  @!P4 FMUL R103, R103, 0.5 ;  /* 0x3f0000006767c820 */ /* 0x000fe20000400000 */
[----:B------:R-:W-:Y:S01]  /*a840*/  F2FP.BF16.F32.PACK_AB R61, R85, R46 ;  /* 0x0000002e553d723e */ /* 0x000fe200000010ff */
[----:B------:R-:W-:-:S04]  /*a850*/  FADD R46, R41, R46 ;  /* 0x0000002e292e7221 */ /* 0x000fc80000000000 */
[----:B------:R-:W-:Y:S01]  /*a860*/  FADD R85, R46, R85 ;  /* 0x000000552e557221 */ /* 0x000fe20000000000 */
        /* <DEDUP_REMOVED lines=18> */
[----:B------:R-:W-:Y:S02]  /*a990*/  FSETP.GEU.AND P6, PT, R88, -126, PT ;  /* 0xc2fc00005800780b */ /* 0x000fe40003fce000 */
[----:B------:R-:W-:Y:S01]  /*a9a0*/  FADD R49, R48, R49 ;  /* 0x0000003130317221 */ /* 0x000fe20000000000 */
[----:B------:R-:W1:Y:S01]  /*a9b0*/  MUFU.EX2 R87, R87 ;  /* 0x0000005700577308 */ /* 0x000e620000000800 */
[----:B------:R-:W-:-:S07]  /*a9c0*/  @!P5 FMUL R105, R105, 0.5 ;  /* 0x3f0000006969d820 */ /* 0x000fce0000400000 */
[----:B------:R-:W2:Y:S02]  /*a9d0*/  MUFU.EX2 R51, R105 ;  /* 0x0000006900337308 */ /* 0x000ea40000000800 */
[----:B------:R-:W-:-:S06]  /*a9e0*/  @!P6 FMUL R88, R88, 0.5 ;  /* 0x3f0000005858e820 */ /* 0x000fcc0000400000 */
[----:B------:R-:W3:Y:S01]  /*a9f0*/  MUFU.EX2 R88, R88 ;  /* 0x0000005800587308 */ /* 0x000ee20000000800 */
[----:B-1----:R-:W-:Y:S01]  /*aa00*/  @!P4 FMUL R87, R87, R87 ;  /* 0x000000575757c220 */ /* 0x002fe20000400000 */
[----:B------:R-:W-:Y:S01]  /*aa10*/  FSETP.GEU.AND P4, PT, R107, -126, PT ;  /* 0xc2fc00006b00780b */ /* 0x000fe20003f8e000 */
[----:B--2---:R-:W-:Y:S01]  /*aa20*/  @!P5 FMUL R51, R51, R51 ;  /* 0x000000333333d220 */ /* 0x004fe20000400000 */
[----:B------:R-:W-:-:S04]  /*aa30*/  FSETP.GEU.AND P5, PT, R106, -126, PT ;  /* 0xc2fc00006a00780b */ /* 0x000fc80003fae000 */
[----:B------:R-:W-:-:S07]  /*aa40*/  F2FP.BF16.F32.PACK_AB R64, R51, R50 ;  /* 0x000000323340723e */ /* 0x000fce00000010ff */
[----:B------:R-:W-:Y:S01]  /*aa50*/  @!P4 FMUL R107, R107, 0.5 ;  /* 0x3f0000006b6bc820 */ /* 0x000fe20000400000 */
[----:B---3--:R-:W-:Y:S01]  /*aa60*/  @!P6 FMUL R88, R88, R88 ;  /* 0x000000585858e220 */ /* 0x008fe20000400000 */
[----:B------:R-:W-:-:S04]  /*aa70*/  FSETP.GEU.AND P6, PT, R110, -126, PT ;  /* 0xc2fc00006e00780b */ /* 0x000fc80003fce000 */
[----:B------:R-:W-:Y:S01]  /*aa80*/  F2FP.BF16.F32.PACK_AB R66, R88, R87 ;  /* 0x000000575842723e */ /* 0x000fe200000010ff */
[----:B------:R-:W-:Y:S01]  /*aa90*/  @!P5 FMUL R106, R106, 0.5 ;  /* 0x3f0000006a6ad820 */ /* 0x000fe20000400000 */
[----:B------:R-:W-:Y:S02]  /*aaa0*/  WARPGROUP.DEPBAR.LE gsb0, 0x0 ;  /* 0x00008000000079c5 */ /* 0x000fe40000010000 */
[----:B------:R-:W-:Y:S01]  /*aab0*/  WARPGROUP.ARRIVE ;  /* 0x00000000000079c5 */ /* 0x000fe20000000000 */
[----:B------:R-:W1:Y:S04]  /*aac0*/  MUFU.EX2 R53, R107 ;  /* 0x0000006b00357308 */ /* 0x000e680000000800 */
[----:B------:R-:W-:Y:S01]  /*aad0*/  @!P6 FMUL R110, R110, 0.5 ;  /* 0x3f0000006e6ee820 */ /* 0x000fe20000400000 */
        /* <DEDUP_REMOVED lines=30> */
[----:B------:R-:W-:Y:S02]  /*acc0*/  FADD R55, R54, R55 ;  /* 0x0000003736377221 */ /* 0x000fe40000000000 */
        /* <DEDUP_REMOVED lines=20> */
[----:B------:R-:W1:Y:S01]  /*ae10*/  MUFU.EX2 R91, R91 ;  /* 0x0000005b005b7308 */ /* 0x000e620000000800 */
[----:B------:R-:W-:-:S07]  /*ae20*/  @!P5 FMUL R115, R115, 0.5 ;  /* 0x3f0000007373d820 */ /* 0x000fce0000400000 */
[----:B------:R-:W2:Y:S01]  /*ae30*/  MUFU.EX2 R59, R115 ;  /* 0x00000073003b7308 */ /* 0x000ea20000000800 */
[----:B------:R-:W-:Y:S01]  /*ae40*/  @!P6 FMUL R119, R119, 0.5 ;  /* 0x3f0000007777e820 */ /* 0x000fe20000400000 */
[----:B-1----:R-:W-:Y:S01]  /*ae50*/  @!P4 FMUL R91, R91, R91 ;  /* 0x0000005b5b5bc220 */ /* 0x002fe20000400000 */
[----:B------:R-:W-:Y:S01]  /*ae60*/  FSETP.GEU.AND P4, PT, R121, -126, PT ;  /* 0xc2fc00007900780b */ /* 0x000fe20003f8e000 */
[----:B--2---:R-:W-:Y:S01]  /*ae70*/  @!P5 FMUL R59, R59, R59 ;  /* 0x0000003b3b3bd220 */ /* 0x004fe20000400000 */
[----:B------:R-:W-:-:S04]  /*ae80*/  FSETP.GEU.AND P5, PT, R120, -126, PT ;  /* 0xc2fc00007800780b */ /* 0x000fc80003fae000 */
[----:B------:R-:W-:-:S07]  /*ae90*/  F2FP.BF16.F32.PACK_AB R69, R59, R58 ;  /* 0x0000003a3b45723e */ /* 0x000fce00000010ff */
[----:B------:R-:W-:Y:S01]  /*aea0*/  @!P4 FMUL R121, R121, 0.5 ;  /* 0x3f0000007979c820 */ /* 0x000fe20000400000 */
[----:B------:R-:W-:-:S04]  /*aeb0*/  FADD R58, R55, R58 ;  /* 0x0000003a373a7221 */ /* 0x000fc80000000000 */
[----:B------:R-:W-:Y:S01]  /*aec0*/  FADD R58, R58, R59 ;  /* 0x0000003b3a3a7221 */ /* 0x000fe20000000000 */
[----:B------:R-:W-:-:S04]  /*aed0*/  @!P5 FMUL R120, R120, 0.5 ;  /* 0x3f0000007878d820 */ /* 0x000fc80000400000 */
[----:B------:R-:W1:Y:S01]  /*aee0*/  MUFU.EX2 R92, R120 ;  /* 0x00000078005c7308 */ /* 0x000e620000000800 */
[----:B------:R-:W-:Y:S02]  /*aef0*/  WARPGROUP.DEPBAR.LE gsb0, 0x0 ;  /* 0x00008000000079c5 */ /* 0x000fe40000010000 */
[----:B------:R-:W-:Y:S01]  /*af00*/  WARPGROUP.ARRIVE ;  /* 0x00000000000079c5 */ /* 0x000fe20000000000 */
[----:B------:R-:W-:-:S04]  /*af10*/  FFMA R61, R125, UR7, -R21 ;  /* 0x000000077d3d7c23 */ /* 0x000fc80008000815 */
[----:B------:R-:W2:Y:S01]  /*af20*/  MUFU.EX2 R63, R121 ;  /* 0x00000079003f7308 */ /* 0x000ea20000000800 */
[----:B------:R-:W-:Y:S01]  /*af30*/  HGMMA.64x64x16.F32.BF16 R152, R64, gdesc[UR8].tnspB, R152, gsb0 ;  /* 0x40e0000840987df0 */ /* 0x000fe20008001898 */
[----:B------:R-:W-:Y:S01]  /*af40*/  UMOV UR10, UR8 ;  /* 0x00000008000a7c82 */ /* 0x000fe20008000000 */
[----:B------:R-:W-:Y:S01]  /*af50*/  UMOV UR11, 0x40000040 ;  /* 0x40000040000b7882 */ /* 0x000fe20000000000 */
[----:B------:R-:W-:-:S04]  /*af60*/  UIADD3 UR8, UR6, 0x600, URZ ;  /* 0x0000060006087890 */ /* 0x000fc8000fffe03f */
        /* <DEDUP_REMOVED lines=10> */
[----:B------:R-:W-:Y:S01]  /*b010*/  F2FP.BF16.F32.PACK_AB R71, R62, R91 ;  /* 0x0000005b3e47723e */ /* 0x000fe200000010ff */
[----:B------:R-:W-:Y:S01]  /*b020*/  @!P4 FMUL R93, R93, 0.5 ;  /* 0x3f0000005d5dc820 */ /* 0x000fe20000400000 */
[----:B------:R-:W-:-:S04]  /*b030*/  FADD R91, R58, R91 ;  /* 0x0000005b3a5b7221 */ /* 0x000fc80000000000 */
[----:B------:R-:W-:Y:S01]  /*b040*/  FADD R62, R91, R62 ;  /* 0x0000003e5b3e7221 */ /* 0x000fe20000000000 */
[----:B------:R-:W2:Y:S01]  /*b050*/  MUFU.EX2 R93, R93 ;  /* 0x0000005d005d7308 */ /* 0x000ea20000000800 */
[----:B------:R-:W-:-:S07]  /*b060*/  @!P6 FMUL R124, R124, 0.5 ;  /* 0x3f0000007c7ce820 */ /* 0x000fce0000400000 */
[----:B------:R-:W3:Y:S01]  /*b070*/  MUFU.EX2 R60, R124 ;  /* 0x0000007c003c7308 */ /* 0x000ee20000000800 */
[----:B-1----:R-:W-:Y:S01]  /*b080*/  @!P5 FMUL R61, R61, R61 ;  /* 0x0000003d3d3dd220 */ /* 0x002fe20000400000 */
[----:B------:R-:W-:Y:S01]  /*b090*/  FSETP.GEU.AND P5, PT, R126, -126, PT ;  /* 0xc2fc00007e00780b */ /* 0x000fe20003fae000 */
[----:B--2---:R-:W-:Y:S01]  /*b0a0*/  @!P4 FMUL R93, R93, R93 ;  /* 0x0000005d5d5dc220 */ /* 0x004fe20000400000 */
[----:B------:R-:W-:-:S11]  /*b0b0*/  FSETP.GEU.AND P4, PT, R127, -126, PT ;  /* 0xc2fc00007f00780b */ /* 0x000fd60003f8e000 */
[----:B------:R-:W-:Y:S01]  /*b0c0*/  @!P5 FMUL R126, R126, 0.5 ;  /* 0x3f0000007e7ed820 */ /* 0x000fe20000400000 */
[----:B---3--:R-:W-:Y:S01]  /*b0d0*/  @!P6 FMUL R60, R60, R60 ;  /* 0x0000003c3c3ce220 */ /* 0x008fe20000400000 */
[----:B------:R-:W-:-:S04]  /*b0e0*/  FSETP.GEU.AND P6, PT, R123, -126, PT ;  /* 0xc2fc00007b00780b */ /* 0x000fc80003fce000 */
[----:B------:R-:W-:Y:S01]  /*b0f0*/  F2FP.BF16.F32.PACK_AB R74, R61, R60 ;  /* 0x0000003c3d4a723e */ /* 0x000fe200000010ff */
[----:B------:R-:W-:-:S08]  /*b100*/  @!P4 FMUL R127, R127, 0.5 ;  /* 0x3f0000007f7fc820 */ /* 0x000fd00000400000 */
        /* <DEDUP_REMOVED lines=24> */
[----:B------:R-:W-:Y:S02]  /*b290*/  @!P6 FMUL R128, R128, 0.5 ;  /* 0x3f0000008080e820 */ /* 0x000fe40000400000 */
[----:B------:R-:W-:-:S04]  /*b2a0*/  FADD R65, R64, R65 ;  /* 0x0000004140417221 */ /* 0x000fc80000000000 */
[----:B------:R-:W-:Y:S01]  /*b2b0*/  FADD R66, R65, R66 ;  /* 0x0000004241427221 */ /* 0x000fe20000000000 */
[----:B------:R-:W3:Y:S01]  /*b2c0*/  MUFU.EX2 R67, R128 ;  /* 0x0000008000437308 */ /* 0x000ee20000000800 */
[----:B-1----:R-:W-:Y:S01]  /*b2d0*/  @!P5 FMUL R94, R94, R94 ;  /* 0x0000005e5e5ed220 */ /* 0x002fe20000400000 */
[----:B------:R-:W-:Y:S01]  /*b2e0*/  FSETP.GEU.AND P5, PT, R130, -126, PT ;  /* 0xc2fc00008200780b */ /* 0x000fe20003fae000 */
[----:B--2---:R-:W-:-:S12]  /*b2f0*/  @!P4 FMUL R15, R15, R15 ;  /* 0x0000000f0f0fc220 */ /* 0x004fd80000400000 */
[----:B------:R-:W-:Y:S01]  /*b300*/  @!P5 FMUL R130, R130, 0.5 ;  /* 0x3f0000008282d820 */ /* 0x000fe20000400000 */
[----:B---3--:R-:W-:Y:S01]  /*b310*/  @!P6 FMUL R67, R67, R67 ;  /* 0x000000434343e220 */ /* 0x008fe20000400000 */
[----:B------:R-:W-:Y:S02]  /*b320*/  FSETP.GEU.AND P6, PT, R133, -126, PT ;  /* 0xc2fc00008500780b */ /* 0x000fe40003fce000 */
[----:B------:R-:W1:Y:S02]  /*b330*/  MUFU.EX2 R13, R130 ;  /* 0x00000082000d7308 */ /* 0x000e640000000800 */
[----:B------:R-:W-:Y:S01]  /*b340*/  F2FP.BF16.F32.PACK_AB R76, R94, R67 ;  /* 0x000000435e4c723e */ /* 0x000fe200000010ff */
[----:B------:R-:W-:Y:S02]  /*b350*/  WARPGROUP.DEPBAR.LE gsb0, 0x0 ;  /* 0x00008000000079c5 */ /* 0x000fe40000010000 */
[----:B------:R-:W-:Y:S01]  /*b360*/  FFMA R70, R131, UR7, -R22 ;  /* 0x0000000783467c23 */ /* 0x000fe20008000816 */
[----:B------:R-:W-:-:S05]  /*b370*/  WARPGROUP.ARRIVE ;  /* 0x00000000000079c5 */ /* 0x000fca0000000000 */
[----:B------:R-:W-:Y:S01]  /*b380*/  @!P6 FMUL R133, R133, 0.5 ;  /* 0x3f0000008585e820 */ /* 0x000fe20000400000 */
[--C-:B------:R-:W-:Y:S01]  /*b390*/  FFMA R69, R136, UR7, -R21.reuse ;  /* 0x0000000788457c23 */ /* 0x100fe20008000815 */
[----:B-1----:R-:W-:Y:S01]  /*b3a0*/  @!P5 FMUL R13, R13, R13 ;  /* 0x0000000d0d0dd220 */ /* 0x002fe20000400000 */
[----:B------:R-:W-:Y:S01]  /*b3b0*/  FSETP.GEU.AND P4, PT, R70, -126, PT ;  /* 0xc2fc00004600780b */ /* 0x000fe20003f8e000 */
[----:B------:R-:W1:Y:S01]  /*b3c0*/  MUFU.EX2 R68, R133 ;  /* 0x0000008500447308 */ /* 0x000e620000000800 */
[----:B------:R-:W-:Y:S01]  /*b3d0*/  HGMMA.64x64x16.F32.BF16 R152, R72, gdesc[UR8].tnspB, R152, gsb0 ;  /* 0x40e0000848987df0 */ /* 0x000fe20008001898 */
[----:B------:R-:W-:Y:S01]  /*b3e0*/  FSETP.GEU.AND P5, PT, R96, -126, PT ;  /* 0xc2fc00006000780b */ /* 0x000fe20003fae000 */
[----:B------:R-:W-:Y:S01]  /*b3f0*/  FFMA R71, R140, UR7, -R21 ;  /* 0x000000078c477c23 */ /* 0x000fe20008000815 */
[----:B------:R-:W-:Y:S01]  /*b400*/  UMOV UR10, UR8 ;  /* 0x00000008000a7c82 */ /* 0x000fe20008000000 */
[----:B------:R-:W-:Y:S01]  /*b410*/  UMOV UR11, 0x40000040 ;  /* 0x40000040000b7882 */ /* 0x000fe20000000000 */
[----:B------:R-:W-:Y:S01]  /*b420*/  UIADD3 UR8, UR6, 0x700, URZ ;  /* 0x0000070006087890 */ /* 0x000fe2000fffe03f */
[----:B------:R-:W-:Y:S01]  /*b430*/  FFMA R22, R150, UR7, -R22 ;  /* 0x0000000796167c23 */ /* 0x000fe20008000816 */
[----:B------:R-:W-:-:S04]  /*b440*/  UIADD3 UR6, UR6, 0x780, URZ ;  /* 0x0000078006067890 */ /* 0x000fc8000fffe03f */
[----:B------:R-:W-:-:S03]  /*b450*/  @!P4 FMUL R70, R70, 0.5 ;  /* 0x3f0000004646c820 */ /* 0x000fc60000400000 */
[----:B------:R-:W-:Y:S01]  /*b460*/  @!P5 FMUL R96, R96, 0.5 ;  /* 0x3f0000006060d820 */ /* 0x000fe20000400000 */
[----:B-1----:R-:W-:Y:S02]  /*b470*/  @!P6 FMUL R68, R68, R68 ;  /* 0x000000444444e220 */ /* 0x002fe40000400000 */
[----:B------:R-:W1:Y:S01]  /*b480*/  MUFU.EX2 R70, R70 ;  /* 0x0000004600467308 */ /* 0x000e620000000800 */
[----:B------:R-:W-:Y:S02]  /*b490*/  FSETP.GEU.AND P6, PT, R23, -126, PT ;  /* 0xc2fc00001700780b */ /* 0x000fe40003fce000 */
[----:B------:R-:W-:-:S05]  /*b4a0*/  F2FP.BF16.F32.PACK_AB R78, R68, R15 ;  /* 0x0000000f444e723e */ /* 0x000fca00000010ff */
[----:B------:R-:W2:Y:S06]  /*b4b0*/  MUFU.EX2 R96, R96 ;  /* 0x0000006000607308 */ /* 0x000eac0000000800 */
[----:B------:R-:W-:Y:S01]  /*b4c0*/  @!P6 FMUL R23, R23, 0.5 ;  /* 0x3f0000001717e820 */ /* 0x000fe20000400000 */
[----:B-1----:R-:W-:Y:S01]  /*b4d0*/  @!P4 FMUL R70, R70, R70 ;  /* 0x000000464646c220 */ /* 0x002fe20000400000 */
[----:B------:R-:W-:-:S04]  /*b4e0*/  FSETP.GEU.AND P4, PT, R69, -126, PT ;  /* 0xc2fc00004500780b */ /* 0x000fc80003f8e000 */
[----:B------:R-:W1:Y:S01]  /*b4f0*/  MUFU.EX2 R23, R23 ;  /* 0x0000001700177308 */ /* 0x000e620000000800 */
[----:B------:R-:W-:Y:S01]  /*b500*/  F2FP.BF16.F32.PACK_AB R77, R70, R13 ;  /* 0x0000000d464d723e */ /* 0x000fe200000010ff */
[----:B------:R-:W-:Y:S01]  /*b510*/  FADD R13, R66, R13 ;  /* 0x0000000d420d7221 */ /* 0x000fe20000000000 */
[----:B--2---:R-:W-:Y:S01]  /*b520*/  @!P5 FMUL R96, R96, R96 ;  /* 0x000000606060d220 */ /* 0x004fe20000400000 */
[----:B------:R-:W-:Y:S02]  /*b530*/  FSETP.GEU.AND P5, PT, R71, -126, PT ;  /* 0xc2fc00004700780b */ /* 0x000fe40003fae000 */
[----:B------:R-:W-:Y:S01]  /*b540*/  FADD R70, R13, R70 ;  /* 0x000000460d467221 */ /* 0x000fe20000000000 */
[C---:B------:R-:W-:Y:S02]  /*b550*/  IMAD R13, R7.reuse, 0x8, R14 ;  /* 0x00000008070d7824 */ /* 0x040fe400078e020e */
[----:B------:R-:W-:Y:S02]  /*b560*/  VIADD R7, R7, 0x1 ;  /* 0x0000000107077836 */ /* 0x000fe40000000000 */
[----:B------:R-:W-:Y:S01]  /*b570*/  @!P4 FMUL R69, R69, 0.5 ;  /* 0x3f0000004545c820 */ /* 0x000fe20000400000 */
[----:B------:R-:W-:-:S02]  /*b580*/  PRMT R13, RZ, 0x654, R13 ;  /* 0x00000654ff0d7816 */ /* 0x000fc4000000000d */
[----:B------:R-:W-:-:S03]  /*b590*/  ISETP.NE.AND P3, PT, R7, 0x4, PT ;  /* 0x000000040700780c */ /* 0x000fc60003f65270 */
[----:B------:R-:W2:Y:S01]  /*b5a0*/  MUFU.EX2 R69, R69 ;  /* 0x0000004500457308 */ /* 0x000ea20000000800 */
[----:B-1----:R-:W-:Y:S01]  /*b5b0*/  @!P6 FMUL R23, R23, R23 ;  /* 0x000000171717e220 */ /* 0x002fe20000400000 */
[----:B------:R-:W-:Y:S01]  /*b5c0*/  FSETP.GEU.AND P6, PT, R137, -126, PT ;  /* 0xc2fc00008900780b */ /* 0x000fe20003fce000 */
[----:B------:R-:W-:Y:S01]  /*b5d0*/  @!P5 FMUL R71, R71, 0.5 ;  /* 0x3f0000004747d820 */ /* 0x000fe20000400000 */
[----:B------:R-:W-:Y:S02]  /*b5e0*/  SEL R7, R7, RZ, P3 ;  /* 0x000000ff07077207 */ /* 0x000fe40001800000 */
[----:B------:R-:W-:Y:S01]  /*b5f0*/  F2FP.BF16.F32.PACK_AB R79, R96, R23 ;  /* 0x00000017604f723e */ /* 0x000fe200000010ff */
[----:B------:R-:W-:Y:S02]  /*b600*/  FADD R23, R70, R23 ;  /* 0x0000001746177221 */ /* 0x000fe40000000000 */
[----:B------:R-:W1:Y:S02]  /*b610*/  MUFU.EX2 R71, R71 ;  /* 0x0000004700477308 */ /* 0x000e640000000800 */
[----:B------:R-:W-:-:S04]  /*b620*/  FADD R23, R23, R96 ;  /* 0x0000006017177221 */ /* 0x000fc80000000000 */
[----:B------:R-:W-:Y:S01]  /*b630*/  @!P6 FMUL R137, R137, 0.5 ;  /* 0x3f0000008989e820 */ /* 0x000fe20000400000 */
[----:B--2---:R-:W-:Y:S01]  /*b640*/  @!P4 FMUL R69, R69, R69 ;  /* 0x000000454545c220 */ /* 0x004fe20000400000 */
[----:B------:R-:W-:Y:S02]  /*b650*/  WARPGROUP.DEPBAR.LE gsb0, 0x0 ;  /* 0x00008000000079c5 */ /* 0x000fe40000010000 */
[----:B------:R-:W-:Y:S01]  /*b660*/  FFMA R74, R141, UR7, -R21 ;  /* 0x000000078d4a7c23 */ /* 0x000fe20008000815 */
[----:B------:R-:W2:Y:S01]  /*b670*/  MUFU.EX2 R72, R137 ;  /* 0x0000008900487308 */ /* 0x000ea20000000800 */
[----:B-1----:R-:W-:Y:S01]  /*b680*/  @!P5 FMUL R71, R71, R71 ;  /* 0x000000474747d220 */ /* 0x002fe20000400000 */
[----:B------:R-:W-:Y:S01]  /*b690*/  FSETP.GEU.AND P5, PT, R139, -126, PT ;  /* 0xc2fc00008b00780b */ /* 0x000fe20003fae000 */
[----:B------:R-:W-:Y:S01]  /*b6a0*/  WARPGROUP.ARRIVE ;  /* 0x00000000000079c5 */ /* 0x000fe20000000000 */
[----:B------:R-:W-:Y:S01]  /*b6b0*/  FSETP.GEU.AND P4, PT, R74, -126, PT ;  /* 0xc2fc00004a00780b */ /* 0x000fe20003f8e000 */
[----:B------:R-:W-:Y:S01]  /*b6c0*/  FADD R21, R38, R83 ;  /* 0x0000005326157221 */ /* 0x000fe20000000000 */
[----:B------:R-:W-:-:S03]  /*b6d0*/  UMOV UR7, 0x40000040 ;  /* 0x4000004000077882 */ /* 0x000fc60000000000 */
[----:B------:R-:W-:Y:S01]  /*b6e0*/  HGMMA.64x64x16.F32.BF16 R152, R76, gdesc[UR8].tnspB, R152, gsb0 ;  /* 0x40e000084c987df0 */ /* 0x000fe20008001898 */
[----:B------:R-:W-:Y:S01]  /*b6f0*/  UMOV UR10, UR8 ;  /* 0x00000008000a7c82 */ /* 0x000fe20008000000 */
[----:B------:R-:W-:Y:S01]  /*b700*/  UMOV UR11, 0x40000040 ;  /* 0x40000040000b7882 */ /* 0x000fe20000000000 */
[----:B------:R-:W-:-:S03]  /*b710*/  FADD R21, R21, R40 ;  /* 0x0000002815157221 */ /* 0x000fc60000000000 */
[----:B------:R-:W-:Y:S01]  /*b720*/  @!P5 FMUL R139, R139, 0.5 ;  /* 0x3f0000008b8bd820 */ /* 0x000fe20000400000 */
[----:B------:R-:W-:Y:S01]  /*b730*/  FADD R42, R21, R42 ;  /* 0x0000002a152a7221 */ /* 0x000fe20000000000 */
[----:B------:R-:W-:Y:S01]  /*b740*/  @!P4 FMUL R74, R74, 0.5 ;  /* 0x3f0000004a4ac820 */ /* 0x000fe20000400000 */
[----:B--2---:R-:W-:Y:S01]  /*b750*/  @!P6 FMUL R72, R72, R72 ;  /* 0x000000484848e220 */ /* 0x004fe20000400000 */
[----:B------:R-:W-:Y:S01]  /*b760*/  FSETP.GEU.AND P6, PT, R138, -126, PT ;  /* 0xc2fc00008a00780b */ /* 0x000fe20003fce000 */
[----:B------:R-:W-:Y:S01]  /*b770*/  FADD R45, R42, R45 ;  /* 0x0000002d2a2d7221 */ /* 0x000fe20000000000 */
[----:B------:R-:W1:Y:S02]  /*b780*/  MUFU.EX2 R139, R139 ;  /* 0x0000008b008b7308 */ /* 0x000e640000000800 */
[----:B------:R-:W-:Y:S01]  /*b790*/  F2FP.BF16.F32.PACK_AB R80, R72, R69 ;  /* 0x000000454850723e */ /* 0x000fe200000010ff */
[----:B------:R-:W-:-:S04]  /*b7a0*/  FADD R44, R45, R44 ;  /* 0x0000002c2d2c7221 */ /* 0x000fc80000000000 */
[----:B------:R-:W-:Y:S01]  /*b7b0*/  FADD R47, R44, R47 ;  /* 0x0000002f2c2f7221 */ /* 0x000fe20000000000 */
[----:B------:R-:W2:Y:S03]  /*b7c0*/  MUFU.EX2 R74, R74 ;  /* 0x0000004a004a7308 */ /* 0x000ea60000000800 */
[----:B------:R-:W-:Y:S01]  /*b7d0*/  @!P6 FMUL R138, R138, 0.5 ;  /* 0x3f0000008a8ae820 */ /* 0x000fe20000400000 */
[----:B------:R-:W-:-:S04]  /*b7e0*/  FADD R50, R47, R50 ;  /* 0x000000322f327221 */ /* 0x000fc80000000000 */
[----:B------:R-:W-:Y:S01]  /*b7f0*/  FADD R50, R50, R51 ;  /* 0x0000003332327221 */ /* 0x000fe20000000000 */
[----:B------:R-:W3:Y:S01]  /*b800*/  MUFU.EX2 R138, R138 ;  /* 0x0000008a008a7308 */ /* 0x000ee20000000800 */
[----:B-1----:R-:W-:Y:S01]  /*b810*/  @!P5 FMUL R139, R139, R139 ;  /* 0x0000008b8b8bd220 */ /* 0x002fe20000400000 */
[----:B------:R-:W-:Y:S01]  /*b820*/  FSETP.GEU.AND P5, PT, R144, -126, PT ;  /* 0xc2fc00009000780b */ /* 0x000fe20003fae000 */
[----:B------:R-:W-:-:S04]  /*b830*/  FADD R87, R50, R87 ;  /* 0x0000005732577221 */ /* 0x000fc80000000000 */
[----:B------:R-:W-:Y:S01]  /*b840*/  FADD R88, R87, R88 ;  /* 0x0000005857587221 */ /* 0x000fe20000000000 */
[----:B--2---:R-:W-:Y:S01]  /*b850*/  @!P4 FMUL R74, R74, R74 ;  /* 0x0000004a4a4ac220 */ /* 0x004fe20000400000 */
[----:B------:R-:W-:Y:S02]  /*b860*/  FSETP.GEU.AND P4, PT, R142, -126, PT ;  /* 0xc2fc00008e00780b */ /* 0x000fe40003f8e000 */
[----:B------:R-:W-:Y:S02]  /*b870*/  FADD R89, R88, R89 ;  /* 0x0000005958597221 */ /* 0x000fe40000000000 */
[----:B------:R-:W-:Y:S02]  /*b880*/  F2FP.BF16.F32.PACK_AB R82, R74, R71 ;  /* 0x000000474a52723e */ /* 0x000fe400000010ff */
[----:B------:R-:W-:Y:S01]  /*b890*/  @!P5 FMUL R144, R144, 0.5 ;  /* 0x3f0000009090d820 */ /* 0x000fe20000400000 */
[----:B------:R-:W-:Y:S01]  /*b8a0*/  FADD R89, R89, R90 ;  /* 0x0000005a59597221 */ /* 0x000fe20000000000 */
[----:B---3--:R-:W-:Y:S01]  /*b8b0*/  @!P6 FMUL R138, R138, R138 ;  /* 0x0000008a8a8ae220 */ /* 0x008fe20000400000 */
[----:B------:R-:W-:-:S02]  /*b8c0*/  FSETP.GEU.AND P6, PT, R143, -126, PT ;  /* 0xc2fc00008f00780b */ /* 0x000fc40003fce000 */
[----:B------:R-:W-:Y:S01]  /*b8d0*/  FADD R56, R89, R56 ;  /* 0x0000003859387221 */ /* 0x000fe20000000000 */
[----:B------:R-:W1:Y:S01]  /*b8e0*/  MUFU.EX2 R144, R144 ;  /* 0x0000009000907308 */ /* 0x000e620000000800 */
[----:B------:R-:W-:Y:S01]  /*b8f0*/  @!P4 FMUL R142, R142, 0.5 ;  /* 0x3f0000008e8ec820 */ /* 0x000fe20000400000 */
[----:B------:R-:W-:Y:S01]  /*b900*/  F2FP.BF16.F32.PACK_AB R81, R139, R138 ;  /* 0x0000008a8b51723e */ /* 0x000fe200000010ff */
[----:B------:R-:W-:Y:S01]  /*b910*/  FADD R57, R56, R57 ;  /* 0x0000003938397221 */ /* 0x000fe20000000000 */
[----:B------:R-:W-:-:S03]  /*b920*/  FADD R23, R23, R138 ;  /* 0x0000008a17177221 */ /* 0x000fc60000000000 */
[----:B------:R-:W-:Y:S01]  /*b930*/  FADD R92, R57, R92 ;  /* 0x0000005c395c7221 */ /* 0x000fe20000000000 */
[----:B------:R-:W2:Y:S01]  /*b940*/  MUFU.EX2 R142, R142 ;  /* 0x0000008e008e7308 */ /* 0x000ea20000000800 */
[----:B------:R-:W-:Y:S01]  /*b950*/  FADD R23, R23, R139 ;  /* 0x0000008b17177221 */ /* 0x000fe20000000000 */
        /* <DEDUP_REMOVED lines=10> */
[----:B------:R-:W-:Y:S01]  /*ba00*/  FADD R94, R67, R94 ;  /* 0x0000005e435e7221 */ /* 0x000fe20000000000 */
[----:B------:R-:W-:Y:S02]  /*ba10*/  WARPGROUP.DEPBAR.LE gsb0, 0x0 ;  /* 0x00008000000079c5 */ /* 0x000fe40000010000 */
[----:B------:R-:W-:Y:S01]  /*ba20*/  FADD R23, R23, R142 ;  /* 0x0000008e17177221 */ /* 0x000fe20000000000 */
[----:B------:R-:W-:Y:S01]  /*ba30*/  @!P5 FMUL R148, R148, 0.5 ;  /* 0x3f0000009494d820 */ /* 0x000fe20000400000 */
[----:B------:R-:W-:Y:S01]  /*ba40*/  FADD R15, R94, R15 ;  /* 0x0000000f5e0f7221 */ /* 0x000fe20000000000 */
[----:B---3--:R-:W-:Y:S01]  /*ba50*/  @!P6 FMUL R143, R143, R143 ;  /* 0x0000008f8f8fe220 */ /* 0x008fe20000400000 */
[----:B------:R-:W-:-:S02]  /*ba60*/  FSETP.GEU.AND P6, PT, R149, -126, PT ;  /* 0xc2fc00009500780b */ /* 0x000fc40003fce000 */
[----:B------:R-:W-:Y:S01]  /*ba70*/  FADD R68, R15, R68 ;  /* 0x000000440f447221 */ /* 0x000fe20000000000 */
[----:B------:R-:W1:Y:S01]  /*ba80*/  MUFU.EX2 R148, R148 ;  /* 0x0000009400947308 */ /* 0x000e620000000800 */
[----:B------:R-:W-:Y:S01]  /*ba90*/  F2FP.BF16.F32.PACK_AB R83, R143, R142 ;  /* 0x0000008e8f53723e */ /* 0x000fe200000010ff */
[----:B------:R-:W-:Y:S01]  /*baa0*/  @!P4 FMUL R145, R145, 0.5 ;  /* 0x3f0000009191c820 */ /* 0x000fe20000400000 */
[----:B------:R-:W-:Y:S01]  /*bab0*/  FADD R69, R68, R69 ;  /* 0x0000004544457221 */ /* 0x000fe20000000000 */
[----:B------:R-:W-:Y:S01]  /*bac0*/  FADD R23, R23, R143 ;  /* 0x0000008f17177221 */ /* 0x000fe20000000000 */
[----:B------:R-:W-:Y:S02]  /*bad0*/  WARPGROUP.ARRIVE ;  /* 0x00000000000079c5 */ /* 0x000fe40000000000 */
[----:B------:R-:W-:Y:S01]  /*bae0*/  FADD R72, R69, R72 ;  /* 0x0000004845487221 */ /* 0x000fe20000000000 */
[----:B------:R-:W2:Y:S02]  /*baf0*/  MUFU.EX2 R145, R145 ;  /* 0x0000009100917308 */ /* 0x000ea40000000800 */
[----:B------:R-:W-:Y:S01]  /*bb00*/  @!P6 FMUL R149, R149, 0.5 ;  /* 0x3f0000009595e820 */ /* 0x000fe20000400000 */
[----:B------:R-:W-:Y:S01]  /*bb10*/  HGMMA.64x64x16.F32.BF16 R152, R80, gdesc[UR8].tnspB, R152, gsb0 ;  /* 0x40e0000850987df0 */ /* 0x000fe20008001898 */
[----:B------:R-:W-:-:S04]  /*bb20*/  FADD R71, R72, R71 ;  /* 0x0000004748477221 */ /* 0x000fc80000000000 */
[----:B------:R-:W3:Y:S01]  /*bb30*/  MUFU.EX2 R149, R149 ;  /* 0x0000009500957308 */ /* 0x000ee20000000800 */
[----:B-1----:R-:W-:Y:S01]  /*bb40*/  @!P5 FMUL R148, R148, R148 ;  /* 0x000000949494d220 */ /* 0x002fe20000400000 */
[----:B------:R-:W-:Y:S01]  /*bb50*/  FSETP.GEU.AND P5, PT, R151, -126, PT ;  /* 0xc2fc00009700780b */ /* 0x000fe20003fae000 */
[----:B------:R-:W-:-:S04]  /*bb60*/  FADD R71, R71, R74 ;  /* 0x0000004a47477221 */ /* 0x000fc80000000000 */
[----:B------:R-:W-:Y:S01]  /*bb70*/  FADD R71, R71, R144 ;  /* 0x0000009047477221 */ /* 0x000fe20000000000 */
[----:B--2---:R-:W-:Y:S01]  /*bb80*/  @!P4 FMUL R145, R145, R145 ;  /* 0x000000919191c220 */ /* 0x004fe20000400000 */
[----:B------:R-:W-:-:S03]  /*bb90*/  FSETP.GEU.AND P4, PT, R146, -126, PT ;  /* 0xc2fc00009200780b */ /* 0x000fc60003f8e000 */
[----:B------:R-:W-:Y:S01]  /*bba0*/  FADD R71, R71, R145 ;  /* 0x0000009147477221 */ /* 0x000fe20000000000 */
[----:B------:R-:W-:Y:S02]  /*bbb0*/  F2FP.BF16.F32.PACK_AB R84, R145, R144 ;  /* 0x000000909154723e */ /* 0x000fe400000010ff */
[----:B------:R-:W-:Y:S01]  /*bbc0*/  @!P5 FMUL R151, R151, 0.5 ;  /* 0x3f0000009797d820 */ /* 0x000fe20000400000 */
[----:B---3--:R-:W-:Y:S01]  /*bbd0*/  @!P6 FMUL R149, R149, R149 ;  /* 0x000000959595e220 */ /* 0x008fe20000400000 */
[----:B------:R-:W-:Y:S01]  /*bbe0*/  FSETP.GEU.AND P6, PT, R147, -126, PT ;  /* 0xc2fc00009300780b */ /* 0x000fe20003fce000 */
[----:B------:R-:W-:-:S03]  /*bbf0*/  FADD R71, R71, R148 ;  /* 0x0000009447477221 */ /* 0x000fc60000000000 */
[----:B------:R-:W1:Y:S01]  /*bc00*/  MUFU.EX2 R151, R151 ;  /* 0x0000009700977308 */ /* 0x000e620000000800 */
[----:B------:R-:W-:Y:S01]  /*bc10*/  F2FP.BF16.F32.PACK_AB R86, R149, R148 ;  /* 0x000000949556723e */ /* 0x000fe200000010ff */
[----:B------:R-:W-:Y:S01]  /*bc20*/  @!P4 FMUL R146, R146, 0.5 ;  /* 0x3f0000009292c820 */ /* 0x000fe20000400000 */
[----:B------:R-:W-:-:S05]  /*bc30*/  FADD R15, R71, R149 ;  /* 0x00000095470f7221 */ /* 0x000fca0000000000 */
[----:B------:R-:W2:Y:S01]  /*bc40*/  MUFU.EX2 R146, R146 ;  /* 0x0000009200927308 */ /* 0x000ea20000000800 */
[----:B------:R-:W-:-:S07]  /*bc50*/  @!P6 FMUL R147, R147, 0.5 ;  /* 0x3f0000009393e820 */ /* 0x000fce0000400000 */
[----:B------:R-:W3:Y:S01]  /*bc60*/  MUFU.EX2 R147, R147 ;  /* 0x0000009300937308 */ /* 0x000ee20000000800 */
[----:B-1----:R-:W-:Y:S01]  /*bc70*/  @!P5 FMUL R151, R151, R151 ;  /* 0x000000979797d220 */ /* 0x002fe20000400000 */
[----:B--2---:R-:W-:Y:S01]  /*bc80*/  @!P4 FMUL R146, R146, R146 ;  /* 0x000000929292c220 */ /* 0x004fe20000400000 */
[----:B------:R-:W-:-:S03]  /*bc90*/  FSETP.GEU.AND P4, PT, R22, -126, PT ;  /* 0xc2fc00001600780b */ /* 0x000fc60003f8e000 */
[----:B------:R-:W-:Y:S01]  /*bca0*/  FADD R23, R23, R146 ;  /* 0x0000009217177221 */ /* 0x000fe20000000000 */
[----:B---3--:R-:W-:-:S04]  /*bcb0*/  @!P6 FMUL R147, R147, R147 ;  /* 0x000000939393e220 */ /* 0x008fc80000400000 */
[----:B------:R-:W-:Y:S01]  /*bcc0*/  FADD R23, R23, R147 ;  /* 0x0000009317177221 */ /* 0x000fe20000000000 */
[----:B------:R-:W-:-:S04]  /*bcd0*/  F2FP.BF16.F32.PACK_AB R85, R147, R146 ;  /* 0x000000929355723e */ /* 0x000fc800000010ff */
[----:B------:R-:W-:-:S06]  /*bce0*/  @!P4 FMUL R22, R22, 0.5 ;  /* 0x3f0000001616c820 */ /* 0x000fcc0000400000 */
[----:B------:R-:W1:Y:S01]  /*bcf0*/  MUFU.EX2 R22, R22 ;  /* 0x0000001600167308 */ /* 0x000e620000000800 */
[----:B------:R-:W-:Y:S02]  /*bd00*/  WARPGROUP.DEPBAR.LE gsb0, 0x0 ;  /* 0x00008000000079c5 */ /* 0x000fe40000010000 */
[----:B-1----:R-:W-:Y:S01]  /*bd10*/  @!P4 FMUL R22, R22, R22 ;  /* 0x000000161616c220 */ /* 0x002fe20000400000 */
[----:B------:R-:W-:-:S03]  /*bd20*/  ISETP.NE.AND P4, PT, R17, 0x4, PT ;  /* 0x000000041100780c */ /* 0x000fc60003f85270 */
[----:B------:R-:W-:Y:S01]  /*bd30*/  FADD R23, R23, R22 ;  /* 0x0000001617177221 */ /* 0x000fe20000000000 */
[----:B------:R-:W-:Y:S02]  /*bd40*/  F2FP.BF16.F32.PACK_AB R87, R151, R22 ;  /* 0x000000169757723e */ /* 0x000fe400000010ff */
[----:B------:R-:W-:Y:S02]  /*bd50*/  SEL R17, R17, RZ, P4 ;  /* 0x000000ff11117207 */ /* 0x000fe40002000000 */
[----:B------:R-:W-:-:S06]  /*bd60*/  WARPGROUP.ARRIVE ;  /* 0x00000000000079c5 */ /* 0x000fcc0000000000 */
[----:B------:R-:W-:Y:S03]  /*bd70*/  HGMMA.64x64x16.F32.BF16 R152, R84, gdesc[UR4].tnspB, R152, gsb0 ;  /* 0x40e0000454987df0 */ /* 0x000fe60008001898 */
[----:B------:R-:W-:Y:S02]  /*bd80*/  WARPGROUP.DEPBAR.LE gsb0, 0x0 ;  /* 0x00008000000079c5 */ /* 0x000fe40000010000 */
[----:B------:R1:W-:Y:S02]  /*bd90*/  SYNCS.ARRIVE.TRANS64.RED.A1T0 RZ, [R13+URZ], RZ ;  /* 0x000000ff0dff79a7 */ /* 0x0003e4000810043f */
[----:B-1----:R-:W-:-:S04]  /*bda0*/  SEL R13, RZ, 0x1, P4 ;  /* 0x00000001ff0d7807 */ /* 0x002fc80002000000 */
[----:B------:R-:W-:Y:S01]  /*bdb0*/  LOP3.LUT R4, R4, R13, RZ, 0x3c, !PT ;  /* 0x0000000d04047212 */ /* 0x000fe200078e3cff */
[----:B------:R-:W-:Y:S01]  /*bdc0*/  FADD R13, R23, R151 ;  /* 0x00000097170d7221 */ /* 0x000fe20000000000 */
[----:B------:R-:W-:Y:S06]  /*bdd0*/  @P2 BRA `(.L_x_31) ;  /* 0x0000000000a02947 */ /* 0x000fec0003800000 */
[----:B------:R-:W-:Y:S01]  /*bde0*/  ISETP.LT.OR P2, PT, R8, 0x1, !P0 ;  /* 0x000000010800780c */ /* 0x000fe20004741670 */
[----:B------:R-:W-:-:S12]  /*bdf0*/  BSSY B0, `(.L_x_32) ;  /* 0x0000025000007945 */ /* 0x000fd80003800000 */
[----:B------:R-:W-:Y:S05]  /*be00*/  @P2 BRA `(.L_x_33) ;  /* 0x00000000008c2947 */ /* 0x000fea0003800000 */
[----:B------:R-:W-:Y:S02]  /*be10*/  ISETP.NE.AND P3, PT, R0, RZ, PT ;  /* 0x000000ff0000720c */ /* 0x000fe40003f65270 */
[----:B------:R-:W-:Y:S02]  /*be20*/  LEA R21, R5, R2, 0x3 ;  /* 0x0000000205157211 */ /* 0x000fe400078e18ff */
[----:B------:R-:W-:-:S09]  /*be30*/  SHF.L.U32 R22, R6, 0x1f, RZ ;  /* 0x0000001f06167819 */ /* 0x000fd200000006ff */
.L_x_34:
        /* <DEDUP_REMOVED lines=10> */
.L_x_35:
        /* <DEDUP_REMOVED lines=9> */
[----:B------:R-:W-:Y:S01]  /*bf70*/  UMOV UR12, UR36 ;  /* 0x00000024000c7c82 */ /* 0x000fe20008000000 */
[----:B------:R-:W-:Y:S01]  /*bf80*/  UMOV UR13, UR37 ;  /* 0x00000025000d7c82 */ /* 0x000fe20008000000 */
[----:B------:R-:W-:Y:S01]  /*bf90*/  VIADD R5, R5, 0x1 ;  /* 0x0000000105057836 */ /* 0x000fe20000000000 */
[----:B------:R-:W-:-:S03]  /*bfa0*/  IADD3 R9, R9, 0x1, RZ ;  /* 0x0000000109097810 */ /* 0x000fc60007ffe0ff */
[----:B------:R-:W-:Y:S01]  /*bfb0*/  USHF.L.U32 UR11, UR11, 0x8, URZ ;  /* 0x000000080b0b7899 */ /* 0x000fe2000800063f */
[C---:B------:R-:W-:Y:S01]  /*bfc0*/  ISETP.NE.AND P2, PT, R5.reuse, 0x4, PT ;  /* 0x000000040500780c */ /* 0x040fe20003f45270 */
[----:B------:R-:W-:Y:S02]  /*bfd0*/  UIADD3 UR9, UR9, 0x22000, URZ ;  /* 0x0002200009097890 */ /* 0x000fe4000fffe03f */
[----:B------:R-:W-:Y:S01]  /*bfe0*/  UIADD3 UR8, UR8, 0x2000, URZ ;  /* 0x0000200008087890 */ /* 0x000fe2000fffe03f */
[----:B------:R-:W-:Y:S02]  /*bff0*/  SEL R21, RZ, 0x1, P2 ;  /* 0x00000001ff157807 */ /* 0x000fe40001000000 */
[----:B------:R-:W-:Y:S02]  /*c000*/  SEL R5, R5, RZ, P2 ;  /* 0x000000ff05057207 */ /* 0x000fe40001000000 */
[----:B------:R-:W-:-:S04]  /*c010*/  LOP3.LUT R6, R6, R21, RZ, 0x3c, !PT ;  /* 0x0000001506067212 */ /* 0x000fc800078e3cff */
[----:B------:R1:W-:Y:S02]  /*c020*/  UTMALDG.4D [UR8], [UR6], desc[UR18] ;  /* 0x00001208060075b4 */ /* 0x0003e40008019000 */
[----:B-1----:R-:W-:Y:S01]  /*c030*/  NOP ;  /* 0x0000000000007918 */ /* 0x002fe20000000000 */
.L_x_33:
[----:B------:R-:W-:Y:S05]  /*c040*/  BSYNC B0 ;  /* 0x0000000000007941 */ /* 0x000fea0003800000 */
.L_x_32:
[----:B------:R-:W-:-:S07]  /*c050*/  VIADD R8, R8, 0xffffffff ;  /* 0xffffffff08087836 */ /* 0x000fce0000000000 */
.L_x_31:
[----:B------:R-:W-:Y:S01]  /*c060*/  IADD3 R12, R12, 0x100, RZ ;  /* 0x000001000c0c7810 */ /* 0x000fe20007ffe0ff */
[----:B------:R-:W-:Y:S01]  /*c070*/  IMAD.MOV.U32 R23, RZ, RZ, R18 ;  /* 0x000000ffff177224 */ /* 0x000fe200078e0012 */
[----:B------:R-:W-:Y:S01]  /*c080*/  MOV R21, R19 ;  /* 0x0000001300157202 */ /* 0x000fe20000000f00 */
[----:B------:R-:W-:Y:S06]  /*c090*/  @P1 BRA `(.L_x_36) ;  /* 0xffffffb000501947 */ /* 0x000fec000383ffff */
.L_x_24:
[----:B------:R-:W-:-:S13]  /*c0a0*/  ISETP.GE.AND P1, PT, R20, 0x1, PT ;  /* 0x000000011400780c */ /* 0x000fda0003f26270 */
[----:B------:R-:W-:Y:S05]  /*c0b0*/  @!P1 BRA `(.L_x_37) ;  /* 0x0000006400389947 */ /* 0x000fea0003800000 */
[----:B------:R-:W-:Y:S01]  /*c0c0*/  IMAD.MOV.U32 R22, RZ, RZ, R18 ;  /* 0x000000ffff167224 */ /* 0x000fe200078e0012 */
[----:B-1----:R-:W-:Y:S02]  /*c0d0*/  MOV R21, R19 ;  /* 0x0000001300157202 */ /* 0x002fe40000000f00 */
[----:B------:R-:W-:-:S07]  /*c0e0*/  LOP3.LUT R184, R16, 0x1f, RZ, 0xc0, !PT ;  /* 0x0000001f10b87812 */ /* 0x000fce00078ec0ff */
.L_x_51:
[----:B------:R-:W-:Y:S01]  /*c0f0*/  IMAD R19, R17, 0x8, R2 ;  /* 0x0000000811137824 */ /* 0x000fe200078e0202 */
[----:B------:R-:W-:-:S07]  /*c100*/  SHF.L.U32 R18, R4, 0x1f, RZ ;  /* 0x0000001f04127819 */ /* 0x000fce00000006ff */
.L_x_38:
[----:B-1----:R1:W2:Y:S02]  /*c110*/  SYNCS.PHASECHK.TRANS64.TRYWAIT P1, [R19+URZ+0x22000], R18 ;  /* 0x02200012130075a7 */ /* 0x0022a4000802017f */
[----:B--2---:R-:W-:Y:S05]  /*c120*/  @!P1 NANOSLEEP.SYNCS 0x989680 ;  /* 0x009896800000995d */ /* 0x004fea0003900000 */
[----:B------:R-:W2:Y:S02]  /*c130*/  @!P1 SYNCS.PHASECHK.TRANS64 P1, [R19+URZ+0x22000], R18 ;  /* 0x02200012130095a7 */ /* 0x000ea4000802007f */
[----:B--2---:R-:W-:Y:S05]  /*c140*/  @!P1 BRA `(.L_x_38) ;  /* 0xfffffffc00f09947 */ /* 0x004fea000383ffff */
[----:B------:R-:W-:Y:S05]  /*c150*/  WARPSYNC.ALL ;  /* 0x0000000000007948 */ /* 0x000fea0003800000 */
[----:B-1----:R-:W-:Y:S01]  /*c160*/  LEA R18, R17, UR28, 0xb ;  /* 0x0000001c11127c11 */ /* 0x002fe2000f8e58ff */
[----:B------:R-:W-:Y:S01]  /*c170*/  WARPGROUP.ARRIVE ;  /* 0x00000000000079c5 */ /* 0x000fe20000000000 */
[----:B------:R-:W-:Y:S02]  /*c180*/  MOV R19, 0x40000040 ;  /* 0x4000004000137802 */ /* 0x000fe40000000f00 */
[C---:B------:R-:W-:Y:S01]  /*c190*/  R2UR UR6, R18.reuse ;  /* 0x00000000120672ca */ /* 0x040fe200000e0000 */
[----:B------:R-:W-:Y:S01]  /*c1a0*/  VIADD R186, R18, 0x2 ;  /* 0x0000000212ba7836 */ /* 0x000fe20000000000 */
[----:B------:R-:W-:-:S02]  /*c1b0*/  R2UR UR7, R19 ;  /* 0x00000000130772ca */ /* 0x000fc400000e0000 */
[----:B------:R-:W-:Y:S02]  /*c1c0*/  MOV R187, 0x40000040 ;  /* 0x4000004000bb7802 */ /* 0x000fe40000000f00 */
[----:B------:R-:W-:Y:S01]  /*c1d0*/  R2UR UR18, R186 ;  /* 0x00000000ba1272ca */ /* 0x000fe200000e0000 */
[C---:B------:R-:W-:Y:S01]  /*c1e0*/  VIADD R186, R18.reuse, 0x4 ;  /* 0x0000000412ba7836 */ /* 0x040fe20000000000 */
[----:B------:R-:W-:Y:S01]  /*c1f0*/  R2UR UR19, R187 ;  /* 0x00000000bb1372ca */ /* 0x000fe200000e0000 */
[----:B------:R-:W-:Y:S01]  /*c200*/  VIADD R18, R18, 0x6 ;  /* 0x0000000612127836 */ /* 0x000fe20000000000 */
[----:B------:R-:W-:Y:S02]  /*c210*/  MOV R187, 0x40000040 ;  /* 0x4000004000bb7802 */ /* 0x000fe40000000f00 */
[----:B------:R-:W-:Y:S02]  /*c220*/  R2UR UR22, R186 ;  /* 0x00000000ba1672ca */ /* 0x000fe400000e0000 */
[----:B------:R-:W-:Y:S01]  /*c230*/  R2UR UR23, R187 ;  /* 0x00000000bb1772ca */ /* 0x000fe200000e0000 */
[----:B------:R-:W-:Y:S01]  /*c240*/  HGMMA.64x256x16.F32.BF16 R24, gdesc[UR4], RZ, !UPT, gsb0 ;  /* 0x03e00000041879f0 */ /* 0x000fe2000c0018ff */
[----:B------:R-:W-:-:S02]  /*c250*/  MOV R19, 0x40000040 ;  /* 0x4000004000137802 */ /* 0x000fc40000000f00 */
[----:B------:R-:W-:Y:S02]  /*c260*/  R2UR UR26, R18 ;  /* 0x00000000121a72ca */ /* 0x000fe400000e0000 */
[----:B------:R-:W-:Y:S02]  /*c270*/  R2UR UR27, R19 ;  /* 0x00000000131b72ca */ /* 0x000fe400000e0000 */
[----:B------:R-:W-:Y:S01]  /*c280*/  ISETP.NE.AND P1, PT, R10, RZ, PT ;  /* 0x000000ff0a00720c */ /* 0x000fe20003f25270 */
[----:B------:R-:W-:Y:S02]  /*c290*/  WARPGROUP.DEPBAR.LE gsb0, 0x0 ;  /* 0x00008000000079c5 */ /* 0x000fe40000010000 */
[----:B------:R-:W-:-:S15]  /*c2a0*/  WARPGROUP.ARRIVE ;  /* 0x00000000000079c5 */ /* 0x000fde0000000000 */
[----:B------:R-:W-:-:S03]  /*c2b0*/  NOP ;  /* 0x0000000000007918 */ /* 0x000fc60000000000 */
        /* <DEDUP_REMOVED lines=11> */
[----:B------:R-:W-:Y:S01]  /*c370*/  ISETP.LT.OR P2, PT, R8, 0x1, !P0 ;  /* 0x000000010800780c */ /* 0x000fe20004741670 */
[----:B------:R-:W-:-:S12]  /*c380*/  BSSY B0, `(.L_x_40) ;  /* 0x0000025000007945 */ /* 0x000fd80003800000 */
[----:B------:R-:W-:Y:S05]  /*c390*/  @P2 BRA `(.L_x_41) ;  /* 0x00000000008c2947 */ /* 0x000fea0003800000 */
[----:B------:R-:W-:Y:S01]  /*c3a0*/  ISETP.NE.AND P3, PT, R0, RZ, PT ;  /* 0x000000ff0000720c */ /* 0x000fe20003f65270 */
[----:B------:R-:W-:Y:S01]  /*c3b0*/  IMAD R18, R5, 0x8, R2 ;  /* 0x0000000805127824 */ /* 0x000fe200078e0202 */
[----:B------:R-:W-:-:S11]  /*c3c0*/  SHF.L.U32 R19, R6, 0x1f, RZ ;  /* 0x0000001f06137819 */ /* 0x000fd600000006ff */
.L_x_42:
        /* <DEDUP_REMOVED lines=10> */
.L_x_43:
[----:B-12---:R-:W-:Y:S01]  /*c470*/  IMAD R19, R5, 0x8000, R2 ;  /* 0x0000800005137824 */ /* 0x006fe200078e0202 */
[----:B------:R-:W-:Y:S01]  /*c480*/  R2UR UR11, R9 ;  /* 0x00000000090b72ca */ /* 0x000fe200000e0000 */
[----:B------:R-:W-:Y:S01]  /*c490*/  ULDC.64 UR6, c[0x0][0x198] ;  /* 0x0000660000067ab9 */ /* 0x000fe20000000a00 */
[----:B------:R-:W-:Y:S01]  /*c4a0*/  R2UR UR9, R18 ;  /* 0x00000000120972ca */ /* 0x000fe200000e0000 */
[----:B------:R-:W-:Y:S01]  /*c4b0*/  UIADD3 UR6, UP0, UR6, 0x1f0, URZ ;  /* 0x000001f006067890 */ /* 0x000fe2000ff1e03f */
[----:B------:R-:W-:Y:S01]  /*c4c0*/  R2UR UR8, R19 ;  /* 0x00000000130872ca */ /* 0x000fe200000e0000 */
[----:B------:R-:W-:Y:S01]  /*c4d0*/  UMOV UR18, 0x0 ;  /* 0x0000000000127882 */ /* 0x000fe20000000000 */
[----:B------:R-:W-:Y:S01]  /*c4e0*/  UMOV UR19, 0x10000000 ;  /* 0x1000000000137882 */ /* 0x000fe20000000000 */
[----:B------:R-:W-:Y:S01]  /*c4f0*/  UIADD3.X UR7, URZ, UR7, URZ, UP0, !UPT ;  /* 0x000000073f077290 */ /* 0x000fe200087fe43f */
[----:B------:R-:W-:Y:S01]  /*c500*/  IADD3 R5, R5, 0x1, RZ ;  /* 0x0000000105057810 */ /* 0x000fe20007ffe0ff */
[----:B------:R-:W-:Y:S01]  /*c510*/  UMOV UR10, URZ ;  /* 0x0000003f000a7c82 */ /* 0x000fe20008000000 */
[----:B------:R-:W-:Y:S01]  /*c520*/  UMOV UR12, UR36 ;  /* 0x00000024000c7c82 */ /* 0x000fe20008000000 */
[----:B------:R-:W-:Y:S01]  /*c530*/  UMOV UR13, UR37 ;  /* 0x00000025000d7c82 */ /* 0x000fe20008000000 */
[----:B------:R-:W-:Y:S01]  /*c540*/  ISETP.NE.AND P2, PT, R5, 0x4, PT ;  /* 0x000000040500780c */ /* 0x000fe20003f45270 */
[----:B------:R-:W-:-:S02]  /*c550*/  USHF.L.U32 UR11, UR11, 0x8, URZ ;  /* 0x000000080b0b7899 */ /* 0x000fc4000800063f */
[----:B------:R-:W-:Y:S01]  /*c560*/  UIADD3 UR9, UR9, 0x22000, URZ ;  /* 0x0002200009097890 */ /* 0x000fe2000fffe03f */
[----:B------:R-:W-:Y:S01]  /*c570*/  SEL R19, RZ, 0x1, P2 ;  /* 0x00000001ff137807 */ /* 0x000fe20001000000 */
[----:B------:R-:W-:Y:S01]  /*c580*/  UIADD3 UR8, UR8, 0x2000, URZ ;  /* 0x0000200008087890 */ /* 0x000fe2000fffe03f */
[----:B------:R-:W-:Y:S02]  /*c590*/  SEL R5, R5, RZ, P2 ;  /* 0x000000ff05057207 */ /* 0x000fe40001000000 */
[----:B------:R-:W-:-:S06]  /*c5a0*/  LOP3.LUT R6, R6, R19, RZ, 0x3c, !PT ;  /* 0x0000001306067212 */ /* 0x000fcc00078e3cff */
[----:B------:R1:W-:Y:S02]  /*c5b0*/  UTMALDG.4D [UR8], [UR6], desc[UR18] ;  /* 0x00001208060075b4 */ /* 0x0003e40008019000 */
[----:B-1----:R-:W-:Y:S01]  /*c5c0*/  NOP ;  /* 0x0000000000007918 */ /* 0x002fe20000000000 */
.L_x_41:
[----:B------:R-:W-:Y:S05]  /*c5d0*/  BSYNC B0 ;  /* 0x0000000000007941 */ /* 0x000fea0003800000 */
.L_x_40:
[----:B------:R-:W-:-:S07]  /*c5e0*/  VIADD R8, R8, 0xffffffff ;  /* 0xffffffff08087836 */ /* 0x000fce0000000000 */
.L_x_39:
[C---:B------:R-:W-:Y:S01]  /*c5f0*/  VIADD R186, R12.reuse, 0x8 ;  /* 0x000000080cba7836 */ /* 0x040fe20000000000 */
[C---:B------:R-:W-:Y:S01]  /*c600*/  IADD3 R18, R12.reuse, 0x1, RZ ;  /* 0x000000010c127810 */ /* 0x040fe20007ffe0ff */
[----:B------:R-:W-:Y:S05]  /*c610*/  WARPSYNC.ALL ;  /* 0x0000000000007948 */ /* 0x000fea0003800000 */
[-C--:B------:R-:W-:Y:S01]  /*c620*/  ISETP.GE.AND P3, PT, R3, R186.reuse, PT ;  /* 0x000000ba0300720c */ /* 0x080fe20003f66270 */
[----:B------:R-:W-:Y:S01]  /*c630*/  ULDC UR6, c[0x0][0x604] ;  /* 0x0001810000067ab9 */ /* 0x000fe20000000800 */
[C---:B------:R-:W-:Y:S01]  /*c640*/  ISETP.GE.AND P4, PT, R11.reuse, R186, PT ;  /* 0x000000ba0b00720c */ /* 0x040fe20003f86270 */
[C---:B------:R-:W-:Y:S01]  /*c650*/  VIADD R186, R12.reuse, 0x10 ;  /* 0x000000100cba7836 */ /* 0x040fe20000000000 */
[-C--:B------:R-:W-:Y:S01]  /*c660*/  ISETP.GE.AND P5, PT, R11, R18.reuse, PT ;  /* 0x000000120b00720c */ /* 0x080fe20003fa6270 */
[----:B------:R-:W-:Y:S01]  /*c670*/  VIADD R17, R17, 0x1 ;  /* 0x0000000111117836 */ /* 0x000fe20000000000 */
[----:B------:R-:W-:Y:S01]  /*c680*/  ISETP.GE.AND P6, PT, R3, R18, PT ;  /* 0x000000120300720c */ /* 0x000fe20003fc6270 */
[----:B------:R-:W-:Y:S01]  /*c690*/  BSSY B0, `(.L_x_44) ;  /* 0x0000200000007945 */ /* 0x000fe20003800000 */
[----:B------:R-:W-:-:S02]  /*c6a0*/  IADD3 R18, R12, 0x9, RZ ;  /* 0x000000090c127810 */ /* 0x000fc40007ffe0ff */
[----:B------:R-:W-:Y:S02]  /*c6b0*/  FSEL R27, R27, -INF , P5 ;  /* 0xff8000001b1b7808 */ /* 0x000fe40002800000 */
[----:B------:R-:W-:Y:S02]  /*c6c0*/  FSEL R28, R28, -INF , P3 ;  /* 0xff8000001c1c7808 */ /* 0x000fe40001800000 */
[----:B------:R-:W-:Y:S02]  /*c6d0*/  FSEL R25, R25, -INF , P6 ;  /* 0xff80000019197808 */ /* 0x000fe40003000000 */
[-C--:B------:R-:W-:Y:S02]  /*c6e0*/  ISETP.GE.AND P5, PT, R3, R186.reuse, PT ;  /* 0x000000ba0300720c */ /* 0x080fe40003fa6270 */
[C---:B------:R-:W-:Y:S01]  /*c6f0*/  ISETP.GE.AND P3, PT, R11.reuse, R186, PT ;  /* 0x000000ba0b00720c */ /* 0x040fe20003f66270 */
[----:B------:R-:W-:Y:S01]  /*c700*/  VIADD R186, R12, 0x18 ;  /* 0x000000180cba7836 */ /* 0x000fe20000000000 */
[----:B------:R-:W-:-:S02]  /*c710*/  ISETP.GE.AND P6, PT, R11, R18, PT ;  /* 0x000000120b00720c */ /* 0x000fc40003fc6270 */
[----:B------:R-:W-:Y:S02]  /*c720*/  ISETP.GE.AND P2, PT, R3, R18, PT ;  /* 0x000000120300720c */ /* 0x000fe40003f46270 */
[----:B------:R-:W-:Y:S02]  /*c730*/  IADD3 R18, R12, 0x11, RZ ;  /* 0x000000110c127810 */ /* 0x000fe40007ffe0ff */
[----:B------:R-:W-:Y:S02]  /*c740*/  FSEL R31, R31, -INF , P6 ;  /* 0xff8000001f1f7808 */ /* 0x000fe40003000000 */
[----:B------:R-:W-:Y:S02]  /*c750*/  FSEL R32, R32, -INF , P5 ;  /* 0xff80000020207808 */ /* 0x000fe40002800000 */
[----:B------:R-:W-:Y:S02]  /*c760*/  FSEL R29, R29, -INF , P2 ;  /* 0xff8000001d1d7808 */ /* 0x000fe40001000000 */
[----:B------:R-:W-:-:S02]  /*c770*/  ISETP.GE.AND P6, PT, R3, R186, PT ;  /* 0x000000ba0300720c */ /* 0x000fc40003fc6270 */
[C---:B------:R-:W-:Y:S01]  /*c780*/  ISETP.GE.AND P5, PT, R11.reuse, R186, PT ;  /* 0x000000ba0b00720c */ /* 0x040fe20003fa6270 */
[----:B------:R-:W-:Y:S01]  /*c790*/  VIADD R186, R12, 0x20 ;  /* 0x000000200cba7836 */ /* 0x000fe20000000000 */
[----:B------:R-:W-:Y:S02]  /*c7a0*/  FSEL R30, R30, -INF , P4 ;  /* 0xff8000001e1e7808 */ /* 0x000fe40002000000 */
[-C--:B------:R-:W-:Y:S02]  /*c7b0*/  ISETP.GE.AND P2, PT, R11, R18.reuse, PT ;  /* 0x000000120b00720c */ /* 0x080fe40003f46270 */
[----:B------:R-:W-:Y:S02]  /*c7c0*/  ISETP.GE.AND P4, PT, R3, R18, PT ;  /* 0x000000120300720c */ /* 0x000fe40003f86270 */
[----:B------:R-:W-:Y:S02]  /*c7d0*/  IADD3 R18, R12, 0x19, RZ ;  /* 0x000000190c127810 */ /* 0x000fe40007ffe0ff */
[----:B------:R-:W-:-:S02]  /*c7e0*/  FSEL R35, R35, -INF , P2 ;  /* 0xff80000023237808 */ /* 0x000fc40001000000 */
[----:B------:R-:W-:Y:S02]  /*c7f0*/  FSEL R36, R36, -INF , P6 ;  /* 0xff80000024247808 */ /* 0x000fe40003000000 */
[----:B------:R-:W-:Y:S02]  /*c800*/  FSEL R33, R33, -INF , P4 ;  /* 0xff80000021217808 */ /* 0x000fe40002000000 */
[-C--:B------:R-:W-:Y:S02]  /*c810*/  ISETP.GE.AND P2, PT, R3, R186.reuse, PT ;  /* 0x000000ba0300720c */ /* 0x080fe40003f46270 */
[C---:B------:R-:W-:Y:S01]  /*c820*/  ISETP.GE.AND P6, PT, R11.reuse, R186, PT ;  /* 0x000000ba0b00720c */ /* 0x040fe20003fc6270 */
[----:B------:R-:W-:Y:S01]  /*c830*/  VIADD R186, R12, 0x28 ;  /* 0x000000280cba7836 */ /* 0x000fe20000000000 */
[----:B------:R-:W-:Y:S02]  /*c840*/  FSEL R34, R34, -INF , P3 ;  /* 0xff80000022227808 */ /* 0x000fe40001800000 */
        /* <DEDUP_REMOVED lines=129> */
[-C--:B------:R-:W-:Y:S02]  /*d060*/  ISETP.GE.AND P6, PT, R11, R18.reuse, PT ;  /* 0x000000120b00720c */ /* 0x080fe40003fc6270 */
[----:B------:R-:W-:Y:S02]  /*d070*/  FSEL R86, R86, -INF , P2 ;  /* 0xff80000056567808 */ /* 0x000fe40001000000 */
[----:B------:R-:W-:Y:S02]  /*d080*/  ISETP.GE.AND P2, PT, R3, R18, PT ;  /* 0x000000120300720c */ /* 0x000fe40003f46270 */
[----:B------:R-:W-:Y:S02]  /*d090*/  IADD3 R18, R12, 0x89, RZ ;  /* 0x000000890c127810 */ /* 0x000fe40007ffe0ff */
[----:B------:R-:W-:-:S02]  /*d0a0*/  FSEL R91, R91, -INF , P6 ;  /* 0xff8000005b5b7808 */ /* 0x000fc40003000000 */
[----:B------:R-:W-:Y:S02]  /*d0b0*/  ISETP.GE.AND P6, PT, R3, R186, PT ;  /* 0x000000ba0300720c */ /* 0x000fe40003fc6270 */
[----:B------:R-:W-:Y:S02]  /*d0c0*/  FSEL R89, R89, -INF , P2 ;  /* 0xff80000059597808 */ /* 0x000fe40001000000 */
[-C--:B------:R-:W-:Y:S02]  /*d0d0*/  ISETP.GE.AND P2, PT, R11, R18.reuse, PT ;  /* 0x000000120b00720c */ /* 0x080fe40003f46270 */
[----:B------:R-:W-:Y:S02]  /*d0e0*/  FSEL R90, R90, -INF , P4 ;  /* 0xff8000005a5a7808 */ /* 0x000fe40002000000 */
[----:B------:R-:W-:Y:S02]  /*d0f0*/  ISETP.GE.AND P4, PT, R3, R18, PT ;  /* 0x000000120300720c */ /* 0x000fe40003f86270 */
[----:B------:R-:W-:-:S02]  /*d100*/  FSEL R96, R96, -INF , P6 ;  /* 0xff80000060607808 */ /* 0x000fc40003000000 */
[----:B------:R-:W-:Y:S02]  /*d110*/  IADD3 R18, R12, 0x91, RZ ;  /* 0x000000910c127810 */ /* 0x000fe40007ffe0ff */
[-C--:B------:R-:W-:Y:S02]  /*d120*/  ISETP.GE.AND P6, PT, R11, R12.reuse, PT ;  /* 0x0000000c0b00720c */ /* 0x080fe40003fc6270 */
[----:B------:R-:W-:Y:S02]  /*d130*/  FSEL R95, R95, -INF , P2 ;  /* 0xff8000005f5f7808 */ /* 0x000fe40001000000 */
[----:B------:R-:W-:Y:S02]  /*d140*/  ISETP.GE.AND P2, PT, R3, R12, PT ;  /* 0x0000000c0300720c */ /* 0x000fe40003f46270 */
[----:B------:R-:W-:Y:S02]  /*d150*/  FSEL R92, R92, -INF , P5 ;  /* 0xff8000005c5c7808 */ /* 0x000fe40002800000 */
[----:B------:R-:W-:-:S02]  /*d160*/  FSEL R94, R94, -INF , P3 ;  /* 0xff8000005e5e7808 */ /* 0x000fc40001800000 */
[----:B------:R-:W-:Y:S02]  /*d170*/  ISETP.GE.AND P5, PT, R11, R186, PT ;  /* 0x000000ba0b00720c */ /* 0x000fe40003fa6270 */
[----:B------:R-:W-:Y:S02]  /*d180*/  ISETP.GE.AND P3, PT, R3, R18, PT ;  /* 0x000000120300720c */ /* 0x000fe40003f66270 */
[----:B------:R-:W-:Y:S02]  /*d190*/  FSEL R26, R26, -INF , P6 ;  /* 0xff8000001a1a7808 */ /* 0x000fe40003000000 */
[----:B------:R-:W-:Y:S02]  /*d1a0*/  IADD3 R186, R12, 0x99, RZ ;  /* 0x000000990cba7810 */ /* 0x000fe40007ffe0ff */
[----:B------:R-:W-:Y:S02]  /*d1b0*/  FSEL R24, R24, -INF , P2 ;  /* 0xff80000018187808 */ /* 0x000fe40001000000 */
[----:B------:R-:W-:-:S02]  /*d1c0*/  FSEL R97, R97, -INF , P3 ;  /* 0xff80000061617808 */ /* 0x000fc40001800000 */
[----:B------:R-:W-:Y:S02]  /*d1d0*/  FMNMX R188, R26, R21, !PT ;  /* 0x000000151abc7209 */ /* 0x000fe40007800000 */
[-C--:B------:R-:W-:Y:S02]  /*d1e0*/  ISETP.GE.AND P6, PT, R3, R186.reuse, PT ;  /* 0x000000ba0300720c */ /* 0x080fe40003fc6270 */
[----:B------:R-:W-:Y:S02]  /*d1f0*/  ISETP.GE.AND P3, PT, R11, R186, PT ;  /* 0x000000ba0b00720c */ /* 0x000fe40003f66270 */
        /* <DEDUP_REMOVED lines=50> */
[----:B------:R-:W-:-:S02]  /*d520*/  FSEL R93, R93, -INF , P4 ;  /* 0xff8000005d5d7808 */ /* 0x000fc40002000000 */
[----:B------:R-:W-:Y:S02]  /*d530*/  FMNMX R19, R73, R186, !PT ;  /* 0x000000ba49137209 */ /* 0x000fe40007800000 */
[----:B------:R-:W-:Y:S01]  /*d540*/  ISETP.GE.AND P4, PT, R11, R18, PT ;  /* 0x000000120b00720c */ /* 0x000fe20003f86270 */
[----:B------:R-:W-:Y:S01]  /*d550*/  VIADD R18, R12, 0x98 ;  /* 0x000000980c127836 */ /* 0x000fe20000000000 */
[----:B------:R-:W-:Y:S02]  /*d560*/  FMNMX R188, R78, R23, !PT ;  /* 0x000000174ebc7209 */ /* 0x000fe40007800000 */
[----:B------:R-:W-:Y:S02]  /*d570*/  FMNMX R186, R76, R19, !PT ;  /* 0x000000134cba7209 */ /* 0x000fe40007800000 */
[----:B------:R-:W-:Y:S02]  /*d580*/  FSEL R98, R98, -INF , P5 ;  /* 0xff80000062627808 */ /* 0x000fe40002800000 */
[----:B------:R-:W-:-:S02]  /*d590*/  FMNMX R23, R79, R188, !PT ;  /* 0x000000bc4f177209 */ /* 0x000fc40007800000 */
[-C--:B------:R-:W-:Y:S02]  /*d5a0*/  ISETP.GE.AND P5, PT, R3, R18.reuse, PT ;  /* 0x000000120300720c */ /* 0x080fe40003fa6270 */
[----:B------:R-:W-:Y:S01]  /*d5b0*/  ISETP.GE.AND P2, PT, R11, R18, PT ;  /* 0x000000120b00720c */ /* 0x000fe20003f46270 */
[----:B------:R-:W-:Y:S01]  /*d5c0*/  VIADD R18, R12, 0xa0 ;  /* 0x000000a00c127836 */ /* 0x000fe20000000000 */
[----:B------:R-:W-:Y:S02]  /*d5d0*/  FMNMX R19, R77, R186, !PT ;  /* 0x000000ba4d137209 */ /* 0x000fe40007800000 */
[----:B------:R-:W-:Y:S02]  /*d5e0*/  FMNMX R188, R82, R23, !PT ;  /* 0x0000001752bc7209 */ /* 0x000fe40007800000 */
[----:B------:R-:W-:Y:S02]  /*d5f0*/  FSEL R99, R99, -INF , P4 ;  /* 0xff80000063637808 */ /* 0x000fe40002000000 */
[----:B------:R-:W-:-:S02]  /*d600*/  FSEL R100, R100, -INF , P5 ;  /* 0xff80000064647808 */ /* 0x000fc40002800000 */
[----:B------:R-:W-:Y:S02]  /*d610*/  FMNMX R186, R80, R19, !PT ;  /* 0x0000001350ba7209 */ /* 0x000fe40007800000 */
[-C--:B------:R-:W-:Y:S02]  /*d620*/  ISETP.GE.AND P4, PT, R3, R18.reuse, PT ;  /* 0x000000120300720c */ /* 0x080fe40003f86270 */
[----:B------:R-:W-:Y:S02]  /*d630*/  ISETP.GE.AND P5, PT, R11, R18, PT ;  /* 0x000000120b00720c */ /* 0x000fe40003fa6270 */
[----:B------:R-:W-:Y:S02]  /*d640*/  IADD3 R18, R12, 0xa1, RZ ;  /* 0x000000a10c127810 */ /* 0x000fe40007ffe0ff */
[----:B------:R-:W-:Y:S02]  /*d650*/  FMNMX R23, R83, R188, !PT ;  /* 0x000000bc53177209 */ /* 0x000fe40007800000 */
[----:B------:R-:W-:-:S02]  /*d660*/  FMNMX R19, R81, R186, !PT ;  /* 0x000000ba51137209 */ /* 0x000fc40007800000 */
[----:B------:R-:W-:Y:S02]  /*d670*/  FSEL R102, R102, -INF , P2 ;  /* 0xff80000066667808 */ /* 0x000fe40001000000 */
[----:B------:R-:W-:Y:S02]  /*d680*/  FSEL R101, R101, -INF , P6 ;  /* 0xff80000065657808 */ /* 0x000fe40003000000 */
[-C--:B------:R-:W-:Y:S02]  /*d690*/  ISETP.GE.AND P2, PT, R3, R18.reuse, PT ;  /* 0x000000120300720c */ /* 0x080fe40003f46270 */
[----:B------:R-:W-:Y:S01]  /*d6a0*/  ISETP.GE.AND P6, PT, R11, R18, PT ;  /* 0x000000120b00720c */ /* 0x000fe20003fc6270 */
[----:B------:R-:W-:Y:S01]  /*d6b0*/  VIADD R18, R12, 0xa8 ;  /* 0x000000a80c127836 */ /* 0x000fe20000000000 */
[----:B------:R-:W-:Y:S02]  /*d6c0*/  FMNMX R188, R86, R23, !PT ;  /* 0x0000001756bc7209 */ /* 0x000fe40007800000 */
[----:B------:R-:W-:-:S02]  /*d6d0*/  FMNMX R186, R84, R19, !PT ;  /* 0x0000001354ba7209 */ /* 0x000fc40007800000 */
[----:B------:R-:W-:Y:S02]  /*d6e0*/  FMNMX R23, R87, R188, !PT ;  /* 0x000000bc57177209 */ /* 0x000fe40007800000 */
[----:B------:R-:W-:Y:S02]  /*d6f0*/  FSEL R103, R103, -INF , P3 ;  /* 0xff80000067677808 */ /* 0x000fe40001800000 */
[----:B------:R-:W-:Y:S02]  /*d700*/  FSEL R104, R104, -INF , P4 ;  /* 0xff80000068687808 */ /* 0x000fe40002000000 */
[-C--:B------:R-:W-:Y:S02]  /*d710*/  ISETP.GE.AND P3, PT, R3, R18.reuse, PT ;  /* 0x000000120300720c */ /* 0x080fe40003f66270 */
[----:B------:R-:W-:Y:S02]  /*d720*/  ISETP.GE.AND P4, PT, R11, R18, PT ;  /* 0x000000120b00720c */ /* 0x000fe40003f86270 */
[----:B------:R-:W-:-:S02]  /*d730*/  FMNMX R19, R85, R186, !PT ;  /* 0x000000ba55137209 */ /* 0x000fc40007800000 */
[----:B------:R-:W-:Y:S02]  /*d740*/  IADD3 R18, R12, 0xa9, RZ ;  /* 0x000000a90c127810 */ /* 0x000fe40007ffe0ff */
[----:B------:R-:W-:Y:S02]  /*d750*/  FMNMX R188, R90, R23, !PT ;  /* 0x000000175abc7209 */ /* 0x000fe40007800000 */
[----:B------:R-:W-:Y:S02]  /*d760*/  FSEL R106, R106, -INF , P5 ;  /* 0xff8000006a6a7808 */ /* 0x000fe40002800000 */
[----:B------:R-:W-:Y:S02]  /*d770*/  FSEL R105, R105, -INF , P2 ;  /* 0xff80000069697808 */ /* 0x000fe40001000000 */
[----:B------:R-:W-:Y:S02]  /*d780*/  FMNMX R186, R88, R19, !PT ;  /* 0x0000001358ba7209 */ /* 0x000fe40007800000 */
[----:B------:R-:W-:-:S02]  /*d790*/  ISETP.GE.AND P5, PT, R3, R18, PT ;  /* 0x000000120300720c */ /* 0x000fc40003fa6270 */
[----:B------:R-:W-:Y:S01]  /*d7a0*/  ISETP.GE.AND P2, PT, R11, R18, PT ;  /* 0x000000120b00720c */ /* 0x000fe20003f46270 */
[----:B------:R-:W-:Y:S01]  /*d7b0*/  VIADD R18, R12, 0xb0 ;  /* 0x000000b00c127836 */ /* 0x000fe20000000000 */
[----:B------:R-:W-:Y:S02]  /*d7c0*/  FMNMX R23, R91, R188, !PT ;  /* 0x000000bc5b177209 */ /* 0x000fe40007800000 */
[----:B------:R-:W-:Y:S02]  /*d7d0*/  FMNMX R19, R89, R186, !PT ;  /* 0x000000ba59137209 */ /* 0x000fe40007800000 */
[----:B------:R-:W-:Y:S02]  /*d7e0*/  FSEL R107, R107, -INF , P6 ;  /* 0xff8000006b6b7808 */ /* 0x000fe40003000000 */
[----:B------:R-:W-:Y:S02]  /*d7f0*/  FSEL R108, R108, -INF , P3 ;  /* 0xff8000006c6c7808 */ /* 0x000fe40001800000 */
[----:B------:R-:W-:-:S02]  /*d800*/  FMNMX R188, R94, R23, !PT ;  /* 0x000000175ebc7209 */ /* 0x000fc40007800000 */
[-C--:B------:R-:W-:Y:S02]  /*d810*/  ISETP.GE.AND P6, PT, R3, R18.reuse, PT ;  /* 0x000000120300720c */ /* 0x080fe40003fc6270 */
[----:B------:R-:W-:Y:S02]  /*d820*/  ISETP.GE.AND P3, PT, R11, R18, PT ;  /* 0x000000120b00720c */ /* 0x000fe40003f66270 */
[----:B------:R-:W-:Y:S02]  /*d830*/  IADD3 R18, R12, 0xb1, RZ ;  /* 0x000000b10c127810 */ /* 0x000fe40007ffe0ff */
[----:B------:R-:W-:Y:S02]  /*d840*/  FMNMX R186, R92, R19, !PT ;  /* 0x000000135cba7209 */ /* 0x000fe40007800000 */
[----:B------:R-:W-:Y:S02]  /*d850*/  FMNMX R23, R95, R188, !PT ;  /* 0x000000bc5f177209 */ /* 0x000fe40007800000 */
[----:B------:R-:W-:-:S02]  /*d860*/  FSEL R110, R110, -INF , P4 ;  /* 0xff8000006e6e7808 */ /* 0x000fc40002000000 */
[----:B------:R-:W-:Y:S02]  /*d870*/  FSEL R109, R109, -INF , P5 ;  /* 0xff8000006d6d7808 */ /* 0x000fe40002800000 */
[-C--:B------:R-:W-:Y:S02]  /*d880*/  ISETP.GE.AND P4, PT, R3, R18.reuse, PT ;  /* 0x000000120300720c */ /* 0x080fe40003f86270 */
[----:B------:R-:W-:Y:S01]  /*d890*/  ISETP.GE.AND P5, PT, R11, R18, PT ;  /* 0x000000120b00720c */ /* 0x000fe20003fa6270 */
[----:B------:R-:W-:Y:S01]  /*d8a0*/  VIADD R18, R12, 0xb8 ;  /* 0x000000b80c127836 */ /* 0x000fe20000000000 */
[----:B------:R-:W-:Y:S02]  /*d8b0*/  FMNMX R19, R93, R186, !PT ;  /* 0x000000ba5d137209 */ /* 0x000fe40007800000 */
[----:B------:R-:W-:Y:S02]  /*d8c0*/  FMNMX R188, R98, R23, !PT ;  /* 0x0000001762bc7209 */ /* 0x000fe40007800000 */
[----:B------:R-:W-:-:S02]  /*d8d0*/  FMNMX R186, R96, R19, !PT ;  /* 0x0000001360ba7209 */ /* 0x000fc40007800000 */
[----:B------:R-:W-:Y:S02]  /*d8e0*/  FSEL R111, R111, -INF , P2 ;  /* 0xff8000006f6f7808 */ /* 0x000fe40001000000 */
[----:B------:R-:W-:Y:S02]  /*d8f0*/  FSEL R112, R112, -INF , P6 ;  /* 0xff80000070707808 */ /* 0x000fe40003000000 */
[-C--:B------:R-:W-:Y:S02]  /*d900*/  ISETP.GE.AND P2, PT, R3, R18.reuse, PT ;  /* 0x000000120300720c */ /* 0x080fe40003f46270 */
[----:B------:R-:W-:Y:S02]  /*d910*/  ISETP.GE.AND P6, PT, R11, R18, PT ;  /* 0x000000120b00720c */ /* 0x000fe40003fc6270 */
[----:B------:R-:W-:Y:S02]  /*d920*/  FMNMX R23, R99, R188, !PT ;  /* 0x000000bc63177209 */ /* 0x000fe40007800000 */
[----:B------:R-:W-:-:S02]  /*d930*/  IADD3 R18, R12, 0xb9, RZ ;  /* 0x000000b90c127810 */ /* 0x000fc40007ffe0ff */
[----:B------:R-:W-:Y:S02]  /*d940*/  FMNMX R19, R97, R186, !PT ;  /* 0x000000ba61137209 */ /* 0x000fe40007800000 */
[----:B------:R-:W-:Y:S02]  /*d950*/  FSEL R114, R114, -INF , P3 ;  /* 0xff80000072727808 */ /* 0x000fe40001800000 */
[----:B------:R-:W-:Y:S02]  /*d960*/  FSEL R113, R113, -INF , P4 ;  /* 0xff80000071717808 */ /* 0x000fe40002000000 */
[----:B------:R-:W-:Y:S02]  /*d970*/  FMNMX R188, R102, R23, !PT ;  /* 0x0000001766bc7209 */ /* 0x000fe40007800000 */
[-C--:B------:R-:W-:Y:S02]  /*d980*/  ISETP.GE.AND P3, PT, R3, R18.reuse, PT ;  /* 0x000000120300720c */ /* 0x080fe40003f66270 */
[----:B------:R-:W-:Y:S01]  /*d990*/  ISETP.GE.AND P4, PT, R11, R18, PT ;  /* 0x000000120b00720c */ /* 0x000fe20003f86270 */
[----:B------:R-:W-:Y:S01]  /*d9a0*/  VIADD R18, R12, 0xc0 ;  /* 0x000000c00c127836 */ /* 0x000fe20000000000 */
[----:B------:R-:W-:-:S02]  /*d9b0*/  FMNMX R186, R100, R19, !PT ;  /* 0x0000001364ba7209 */ /* 0x000fc40007800000 */
[----:B------:R-:W-:Y:S02]  /*d9c0*/  FMNMX R23, R103, R188, !PT ;  /* 0x000000bc67177209 */ /* 0x000fe40007800000 */
[----:B------:R-:W-:Y:S02]  /*d9d0*/  FSEL R115, R115, -INF , P5 ;  /* 0xff80000073737808 */ /* 0x000fe40002800000 */
[----:B------:R-:W-:Y:S02]  /*d9e0*/  FSEL R116, R116, -INF , P2 ;  /* 0xff80000074747808 */ /* 0x000fe40001000000 */
[----:B------:R-:W-:Y:S02]  /*d9f0*/  FMNMX R19, R101, R186, !PT ;  /* 0x000000ba65137209 */ /* 0x000fe40007800000 */
[-C--:B------:R-:W-:Y:S02]  /*da00*/  ISETP.GE.AND P5, PT, R3, R18.reuse, PT ;  /* 0x000000120300720c */ /* 0x080fe40003fa6270 */
[----:B------:R-:W-:-:S02]  /*da10*/  ISETP.GE.AND P2, PT, R11, R18, PT ;  /* 0x000000120b00720c */ /* 0x000fc40003f46270 */
[----:B------:R-:W-:Y:S02]  /*da20*/  IADD3 R18, R12, 0xc1, RZ ;  /* 0x000000c10c127810 */ /* 0x000fe40007ffe0ff */
[----:B------:R-:W-:Y:S02]  /*da30*/  FMNMX R188, R106, R23, !PT ;  /* 0x000000176abc7209 */ /* 0x000fe40007800000 */
[----:B------:R-:W-:Y:S02]  /*da40*/  FMNMX R186, R104, R19, !PT ;  /* 0x0000001368ba7209 */ /* 0x000fe40007800000 */
[----:B------:R-:W-:Y:S02]  /*da50*/  FSEL R118, R118, -INF , P6 ;  /* 0xff80000076767808 */ /* 0x000fe40003000000 */
[----:B------:R-:W-:Y:S02]  /*da60*/  FSEL R117, R117, -INF , P3 ;  /* 0xff80000075757808 */ /* 0x000fe40001800000 */
[----:B------:R-:W-:-:S02]  /*da70*/  ISETP.GE.AND P6, PT, R3, R18, PT ;  /* 0x000000120300720c */ /* 0x000fc40003fc6270 */
[----:B------:R-:W-:Y:S01]  /*da80*/  ISETP.GE.AND P3, PT, R11, R18, PT ;  /* 0x000000120b00720c */ /* 0x000fe20003f66270 */
[----:B------:R-:W-:Y:S01]  /*da90*/  VIADD R18, R12, 0xc8 ;  /* 0x000000c80c127836 */ /* 0x000fe20000000000 */
[----:B------:R-:W-:Y:S02]  /*daa0*/  FMNMX R23, R107, R188, !PT ;  /* 0x000000bc6b177209 */ /* 0x000fe40007800000 */
[----:B------:R-:W-:Y:S02]  /*dab0*/  FMNMX R19, R105, R186, !PT ;  /* 0x000000ba69137209 */ /* 0x000fe40007800000 */
[----:B------:R-:W-:Y:S02]  /*dac0*/  FMNMX R188, R110, R23, !PT ;  /* 0x000000176ebc7209 */ /* 0x000fe40007800000 */
[----:B------:R-:W-:Y:S02]  /*dad0*/  FSEL R119, R119, -INF , P4 ;  /* 0xff80000077777808 */ /* 0x000fe40002000000 */
[----:B------:R-:W-:-:S02]  /*dae0*/  FSEL R120, R120, -INF , P5 ;  /* 0xff80000078787808 */ /* 0x000fc40002800000 */
[-C--:B------:R-:W-:Y:S02]  /*daf0*/  ISETP.GE.AND P4, PT, R3, R18.reuse, PT ;  /* 0x000000120300720c */ /* 0x080fe40003f86270 */
[----:B------:R-:W-:Y:S02]  /*db00*/  ISETP.GE.AND P5, PT, R11, R18, PT ;  /* 0x000000120b00720c */ /* 0x000fe40003fa6270 */
[----:B------:R-:W-:Y:S02]  /*db10*/  FMNMX R186, R108, R19, !PT ;  /* 0x000000136cba7209 */ /* 0x000fe40007800000 */
[----:B------:R-:W-:Y:S02]  /*db20*/  IADD3 R18, R12, 0xc9, RZ ;  /* 0x000000c90c127810 */ /* 0x000fe40007ffe0ff */
[----:B------:R-:W-:Y:S02]  /*db30*/  FMNMX R23, R111, R188, !PT ;  /* 0x000000bc6f177209 */ /* 0x000fe40007800000 */
[----:B------:R-:W-:-:S02]  /*db40*/  FSEL R122, R122, -INF , P2 ;  /* 0xff8000007a7a7808 */ /* 0x000fc40001000000 */
[----:B------:R-:W-:Y:S02]  /*db50*/  FSEL R121, R121, -INF , P6 ;  /* 0xff80000079797808 */ /* 0x000fe40003000000 */
[----:B------:R-:W-:Y:S02]  /*db60*/  FMNMX R19, R109, R186, !PT ;  /* 0x000000ba6d137209 */ /* 0x000fe40007800000 */
[-C--:B------:R-:W-:Y:S02]  /*db70*/  ISETP.GE.AND P2, PT, R3, R18.reuse, PT ;  /* 0x000000120300720c */ /* 0x080fe40003f46270 */
[----:B------:R-:W-:Y:S01]  /*db80*/  ISETP.GE.AND P6, PT, R11, R18, PT ;  /* 0x000000120b00720c */ /* 0x000fe20003fc6270 */
[----:B------:R-:W-:Y:S01]  /*db90*/  VIADD R18, R12, 0xd0 ;  /* 0x000000d00c127836 */ /* 0x000fe20000000000 */
[----:B------:R-:W-:Y:S02]  /*dba0*/  FMNMX R188, R114, R23, !PT ;  /* 0x0000001772bc7209 */ /* 0x000fe40007800000 */
[----:B------:R-:W-:-:S02]  /*dbb0*/  FMNMX R186, R112, R19, !PT ;  /* 0x0000001370ba7209 */ /* 0x000fc40007800000 */
[----:B------:R-:W-:Y:S02]  /*dbc0*/  FSEL R123, R123, -INF , P3 ;  /* 0xff8000007b7b7808 */ /* 0x000fe40001800000 */
[----:B------:R-:W-:Y:S02]  /*dbd0*/  FSEL R124, R124, -INF , P4 ;  /* 0xff8000007c7c7808 */ /* 0x000fe40002000000 */
[----:B------:R-:W-:Y:S02]  /*dbe0*/  FMNMX R23, R115, R188, !PT ;  /* 0x000000bc73177209 */ /* 0x000fe40007800000 */
[-C--:B------:R-:W-:Y:S02]  /*dbf0*/  ISETP.GE.AND P3, PT, R3, R18.reuse, PT ;  /* 0x000000120300720c */ /* 0x080fe40003f66270 */
[----:B------:R-:W-:Y:S02]  /*dc00*/  ISETP.GE.AND P4, PT, R11, R18, PT ;  /* 0x000000120b00720c */ /* 0x000fe40003f86270 */
[----:B------:R-:W-:-:S02]  /*dc10*/  IADD3 R18, R12, 0xd1, RZ ;  /* 0x000000d10c127810 */ /* 0x000fc40007ffe0ff */
[----:B------:R-:W-:Y:S02]  /*dc20*/  FMNMX R19, R113, R186, !PT ;  /* 0x000000ba71137209 */ /* 0x000fe40007800000 */
[----:B------:R-:W-:Y:S02]  /*dc30*/  FMNMX R188, R118, R23, !PT ;  /* 0x0000001776bc7209 */ /* 0x000fe40007800000 */
[----:B------:R-:W-:Y:S02]  /*dc40*/  FSEL R126, R126, -INF , P5 ;  /* 0xff8000007e7e7808 */ /* 0x000fe40002800000 */
[----:B------:R-:W-:Y:S02]  /*dc50*/  FSEL R125, R125, -INF , P2 ;  /* 0xff8000007d7d7808 */ /* 0x000fe40001000000 */
[-C--:B------:R-:W-:Y:S02]  /*dc60*/  ISETP.GE.AND P5, PT, R3, R18.reuse, PT ;  /* 0x000000120300720c */ /* 0x080fe40003fa6270 */
[----:B------:R-:W-:Y:S01]  /*dc70*/  ISETP.GE.AND P2, PT, R11, R18, PT ;  /* 0x000000120b00720c */ /* 0x000fe20003f46270 */
[----:B------:R-:W-:Y:S01]  /*dc80*/  VIADD R18, R12, 0xd8 ;  /* 0x000000d80c127836 */ /* 0x000fe20000000000 */
[----:B------:R-:W-:-:S02]  /*dc90*/  FMNMX R186, R116, R19, !PT ;  /* 0x0000001374ba7209 */ /* 0x000fc40007800000 */
[----:B------:R-:W-:Y:S02]  /*dca0*/  FMNMX R23, R119, R188, !PT ;  /* 0x000000bc77177209 */ /* 0x000fe40007800000 */
[----:B------:R-:W-:Y:S02]  /*dcb0*/  FMNMX R19, R117, R186, !PT ;  /* 0x000000ba75137209 */ /* 0x000fe40007800000 */
[----:B------:R-:W-:Y:S02]  /*dcc0*/  FSEL R127, R127, -INF , P6 ;  /* 0xff8000007f7f7808 */ /* 0x000fe40003000000 */
[----:B------:R-:W-:Y:S02]  /*dcd0*/  FSEL R128, R128, -INF , P3 ;  /* 0xff80000080807808 */ /* 0x000fe40001800000 */
[-C--:B------:R-:W-:Y:S02]  /*dce0*/  ISETP.GE.AND P6, PT, R3, R18.reuse, PT ;  /* 0x000000120300720c */ /* 0x080fe40003fc6270 */
[----:B------:R-:W-:-:S02]  /*dcf0*/  ISETP.GE.AND P3, PT, R11, R18, PT ;  /* 0x000000120b00720c */ /* 0x000fc40003f66270 */
[----:B------:R-:W-:Y:S02]  /*dd00*/  FMNMX R188, R122, R23, !PT ;  /* 0x000000177abc7209 */ /* 0x000fe40007800000 */
[----:B------:R-:W-:Y:S02]  /*dd10*/  IADD3 R18, R12, 0xd9, RZ ;  /* 0x000000d90c127810 */ /* 0x000fe40007ffe0ff */
[----:B------:R-:W-:Y:S02]  /*dd20*/  FMNMX R186, R120, R19, !PT ;  /* 0x0000001378ba7209 */ /* 0x000fe40007800000 */
[----:B------:R-:W-:Y:S02]  /*dd30*/  FSEL R130, R130, -INF , P4 ;  /* 0xff80000082827808 */ /* 0x000fe40002000000 */
        /* <DEDUP_REMOVED lines=45> */
[----:B------:R-:W-:Y:S02]  /*e010*/  FSEL R142, R142, -INF , P2 ;  /* 0xff8000008e8e7808 */ /* 0x000fe40001000000 */
[----:B------:R-:W-:-:S02]  /*e020*/  FMNMX R23, R139, R188, !PT ;  /* 0x000000bc8b177209 */ /* 0x000fc40007800000 */
[----:B------:R-:W-:Y:S02]  /*e030*/  FSEL R141, R141, -INF , P6 ;  /* 0xff8000008d8d7808 */ /* 0x000fe40003000000 */
[-C--:B------:R-:W-:Y:S02]  /*e040*/  ISETP.GE.AND P2, PT, R3, R18.reuse, PT ;  /* 0x000000120300720c */ /* 0x080fe40003f46270 */
[----:B------:R-:W-:Y:S01]  /*e050*/  ISETP.GE.AND P6, PT, R11, R18, PT ;  /* 0x000000120b00720c */ /* 0x000fe20003fc6270 */
[----:B------:R-:W-:Y:S01]  /*e060*/  VIADD R18, R12, 0xf8 ;  /* 0x000000f80c127836 */ /* 0x000fe20000000000 */
[----:B------:R-:W-:Y:S02]  /*e070*/  FMNMX R19, R137, R186, !PT ;  /* 0x000000ba89137209 */ /* 0x000fe40007800000 */
[----:B------:R-:W-:Y:S02]  /*e080*/  FSEL R143, R143, -INF , P3 ;  /* 0xff8000008f8f7808 */ /* 0x000fe40001800000 */
[----:B------:R-:W-:-:S02]  /*e090*/  FMNMX R188, R142, R23, !PT ;  /* 0x000000178ebc7209 */ /* 0x000fc40007800000 */
[----:B------:R-:W-:Y:S02]  /*e0a0*/  FMNMX R186, R140, R19, !PT ;  /* 0x000000138cba7209 */ /* 0x000fe40007800000 */
[----:B------:R-:W-:Y:S02]  /*e0b0*/  FSEL R144, R144, -INF , P4 ;  /* 0xff80000090907808 */ /* 0x000fe40002000000 */
[-C--:B------:R-:W-:Y:S02]  /*e0c0*/  ISETP.GE.AND P3, PT, R3, R18.reuse, PT ;  /* 0x000000120300720c */ /* 0x080fe40003f66270 */
[----:B------:R-:W-:Y:S02]  /*e0d0*/  ISETP.GE.AND P4, PT, R11, R18, PT ;  /* 0x000000120b00720c */ /* 0x000fe40003f86270 */
[----:B------:R-:W-:Y:S02]  /*e0e0*/  FSEL R146, R146, -INF , P5 ;  /* 0xff80000092927808 */ /* 0x000fe40002800000 */
[----:B------:R-:W-:-:S02]  /*e0f0*/  FMNMX R23, R143, R188, !PT ;  /* 0x000000bc8f177209 */ /* 0x000fc40007800000 */
[----:B------:R-:W-:Y:S02]  /*e100*/  IADD3 R18, R12, 0xf9, RZ ;  /* 0x000000f90c127810 */ /* 0x000fe40007ffe0ff */
[----:B------:R-:W-:Y:S02]  /*e110*/  FMNMX R19, R141, R186, !PT ;  /* 0x000000ba8d137209 */ /* 0x000fe40007800000 */
[----:B------:R-:W-:Y:S02]  /*e120*/  FSEL R145, R145, -INF , P2 ;  /* 0xff80000091917808 */ /* 0x000fe40001000000 */
[----:B------:R-:W-:Y:S02]  /*e130*/  FSEL R147, R147, -INF , P6 ;  /* 0xff80000093937808 */ /* 0x000fe40003000000 */
[----:B------:R-:W-:Y:S02]  /*e140*/  FMNMX R186, R146, R23, !PT ;  /* 0x0000001792ba7209 */ /* 0x000fe40007800000 */
[----:B------:R-:W-:-:S02]  /*e150*/  ISETP.GE.AND P5, PT, R3, R18, PT ;  /* 0x000000120300720c */ /* 0x000fc40003fa6270 */
[----:B------:R-:W-:Y:S02]  /*e160*/  ISETP.GE.AND P2, PT, R11, R18, PT ;  /* 0x000000120b00720c */ /* 0x000fe40003f46270 */
[----:B------:R-:W-:Y:S02]  /*e170*/  FMNMX R18, R144, R19, !PT ;  /* 0x0000001390127209 */ /* 0x000fe40007800000 */
[----:B------:R-:W-:Y:S02]  /*e180*/  FSEL R150, R150, -INF , P4 ;  /* 0xff80000096967808 */ /* 0x000fe40002000000 */
[----:B------:R-:W-:Y:S02]  /*e190*/  FMNMX R23, R147, R186, !PT ;  /* 0x000000ba93177209 */ /* 0x000fe40007800000 */
[----:B------:R-:W-:Y:S02]  /*e1a0*/  FSEL R148, R148, -INF , P3 ;  /* 0xff80000094947808 */ /* 0x000fe40001800000 */
[----:B------:R-:W-:-:S02]  /*e1b0*/  FMNMX R19, R145, R18, !PT ;  /* 0x0000001291137209 */ /* 0x000fc40007800000 */
[----:B------:R-:W-:Y:S02]  /*e1c0*/  FSEL R151, R151, -INF , P2 ;  /* 0xff80000097977808 */ /* 0x000fe40001000000 */
[----:B------:R-:W-:Y:S02]  /*e1d0*/  FMNMX R186, R150, R23, !PT ;  /* 0x0000001796ba7209 */ /* 0x000fe40007800000 */
[----:B------:R-:W-:Y:S02]  /*e1e0*/  FSEL R149, R149, -INF , P5 ;  /* 0xff80000095957808 */ /* 0x000fe40002800000 */
[----:B------:R-:W-:Y:S02]  /*e1f0*/  FMNMX R18, R148, R19, !PT ;  /* 0x0000001394127209 */ /* 0x000fe40007800000 */
[----:B------:R-:W-:Y:S02]  /*e200*/  FMNMX R186, R151, R186, !PT ;  /* 0x000000ba97ba7209 */ /* 0x000fe40007800000 */
[----:B------:R-:W-:-:S03]  /*e210*/  FMNMX R23, R149, R18, !PT ;  /* 0x0000001295177209 */ /* 0x000fc60007800000 */
[----:B------:R-:W1:Y:S04]  /*e220*/  SHFL.BFLY PT, R19, R186, 0x1, 0x1f ;  /* 0x0c201f00ba137f89 */ /* 0x000e6800000e0000 */
[----:B------:R-:W2:Y:S01]  /*e230*/  SHFL.BFLY PT, R18, R23, 0x1, 0x1f ;  /* 0x0c201f0017127f89 */ /* 0x000ea200000e0000 */
[----:B-1----:R-:W-:Y:S02]  /*e240*/  FMNMX R187, R186, R19, !PT ;  /* 0x00000013babb7209 */ /* 0x002fe40007800000 */
        /* <DEDUP_REMOVED lines=8> */
[----:B------:R-:W-:Y:S02]  /*e2d0*/  FSEL R189, R18, RZ, P2 ;  /* 0x000000ff12bd7208 */ /* 0x000fe40001000000 */
[----:B------:R-:W-:Y:S01]  /*e2e0*/  ISETP.NE.AND P2, PT, R17, 0x4, PT ;  /* 0x000000041100780c */ /* 0x000fe20003f45270 */
[----:B------:R-:W-:Y:S02]  /*e2f0*/  FADD R21, -R191, R21 ;  /* 0x00000015bf157221 */ /* 0x000fe40000000100 */
[----:B------:R-:W-:Y:S01]  /*e300*/  FADD R22, -R189, R22 ;  /* 0x00000016bd167221 */ /* 0x000fe20000000100 */
[----:B------:R-:W-:Y:S01]  /*e310*/  SEL R17, R17, RZ, P2 ;  /* 0x000000ff11117207 */ /* 0x000fe20001000000 */
[----:B------:R-:W-:Y:S01]  /*e320*/  FMUL R190, R21, UR6 ;  /* 0x0000000615be7c20 */ /* 0x000fe20008400000 */
[C---:B------:R-:W-:Y:S01]  /*e330*/  LEA R21, R7.reuse, R14, 0x3 ;  /* 0x0000000e07157211 */ /* 0x040fe200078e18ff */
[----:B------:R-:W-:Y:S01]  /*e340*/  FMUL R22, R22, UR6 ;  /* 0x0000000616167c20 */ /* 0x000fe20008400000 */
[----:B------:R-:W-:-:S02]  /*e350*/  VIADD R7, R7, 0x1 ;  /* 0x0000000107077836 */ /* 0x000fc40000000000 */
[----:B------:R-:W-:Y:S02]  /*e360*/  FSETP.GEU.AND P4, PT, R190, -126, PT ;  /* 0xc2fc0000be00780b */ /* 0x000fe40003f8e000 */
[----:B------:R-:W-:Y:S02]  /*e370*/  FSETP.GEU.AND P3, PT, R22, -126, PT ;  /* 0xc2fc00001600780b */ /* 0x000fe40003f6e000 */
[----:B------:R-:W-:Y:S02]  /*e380*/  PRMT R23, RZ, 0x654, R21 ;  /* 0x00000654ff177816 */ /* 0x000fe40000000015 */
[----:B------:R-:W-:Y:S02]  /*e390*/  SEL R21, RZ, 0x1, P2 ;  /* 0x00000001ff157807 */ /* 0x000fe40001000000 */
[----:B------:R1:W-:Y:S01]  /*e3a0*/  SYNCS.ARRIVE.TRANS64.RED.A1T0 RZ, [R23+URZ], RZ ;  /* 0x000000ff17ff79a7 */ /* 0x0003e2000810043f */
[----:B------:R-:W-:Y:S02]  /*e3b0*/  ISETP.NE.AND P2, PT, R7, 0x4, PT ;  /* 0x000000040700780c */ /* 0x000fe40003f45270 */
[----:B------:R-:W-:-:S02]  /*e3c0*/  LOP3.LUT R4, R4, R21, RZ, 0x3c, !PT ;  /* 0x0000001504047212 */ /* 0x000fc400078e3cff */
[----:B------:R-:W-:Y:S02]  /*e3d0*/  @!P4 FMUL R190, R190, 0.5 ;  /* 0x3f000000bebec820 */ /* 0x000fe40000400000 */
[----:B------:R-:W-:Y:S01]  /*e3e0*/  @!P3 FMUL R22, R22, 0.5 ;  /* 0x3f0000001616b820 */ /* 0x000fe20000400000 */
[----:B------:R-:W-:-:S03]  /*e3f0*/  SHF.L.U32 R21, R4, 0x1f, RZ ;  /* 0x0000001f04157819 */ /* 0x000fc600000006ff */
[----:B------:R2:W3:Y:S08]  /*e400*/  MUFU.EX2 R188, R22 ;  /* 0x0000001600bc7308 */ /* 0x0004f00000000800 */
[----:B------:R-:W4:Y:S01]  /*e410*/  MUFU.EX2 R190, R190 ;  /* 0x000000be00be7308 */ /* 0x000f220000000800 */
[----:B--2---:R-:W-:Y:S01]  /*e420*/  LEA R22, R17, R2, 0x3 ;  /* 0x0000000211167211 */ /* 0x004fe200078e18ff */
[----:B---3--:R-:W-:-:S04]  /*e430*/  @!P3 FMUL R188, R188, R188 ;  /* 0x000000bcbcbcb220 */ /* 0x008fc80000400000 */
[-C--:B------:R-:W-:Y:S01]  /*e440*/  FMUL R152, R152, R188.reuse ;  /* 0x000000bc98987220 */ /* 0x080fe20000400000 */
[-C--:B------:R-:W-:Y:S01]  /*e450*/  FMUL R153, R153, R188.reuse ;  /* 0x000000bc99997220 */ /* 0x080fe20000400000 */
[-C--:B------:R-:W-:Y:S01]  /*e460*/  FMUL R156, R156, R188.reuse ;  /* 0x000000bc9c9c7220 */ /* 0x080fe20000400000 */
[----:B------:R-:W-:Y:S01]  /*e470*/  FMUL R157, R157, R188 ;  /* 0x000000bc9d9d7220 */ /* 0x000fe20000400000 */
[----:B----4-:R-:W-:Y:S01]  /*e480*/  @!P4 FMUL R190, R190, R190 ;  /* 0x000000bebebec220 */ /* 0x010fe20000400000 */
        /* <DEDUP_REMOVED lines=27> */
[----:B-1----:R-:W-:-:S07]  /*e640*/  FMUL R183, R183, R190 ;  /* 0x000000beb7b77220 */ /* 0x002fce0000400000 */
.L_x_45:
[----:B-1----:R1:W2:Y:S02]  /*e650*/  SYNCS.PHASECHK.TRANS64.TRYWAIT P3, [R22+URZ+0x22000], R21 ;  /* 0x02200015160075a7 */ /* 0x0022a4000806017f */
[----:B--2---:R-:W-:Y:S05]  /*e660*/  @!P3 NANOSLEEP.SYNCS 0x989680 ;  /* 0x009896800000b95d */ /* 0x004fea0003900000 */
[----:B------:R-:W2:Y:S02]  /*e670*/  @!P3 SYNCS.PHASECHK.TRANS64 P3, [R22+URZ+0x22000], R21 ;  /* 0x022000151600b5a7 */ /* 0x000ea4000806007f */
[----:B--2---:R-:W-:Y:S05]  /*e680*/  @!P3 BRA `(.L_x_45) ;  /* 0xfffffffc00f0b947 */ /* 0x004fea000383ffff */
[----:B------:R-:W-:Y:S05]  /*e690*/  BSYNC B0 ;  /* 0x0000000000007941 */ /* 0x000fea0003800000 */
.L_x_44:
[----:B------:R-:W2:Y:S01]  /*e6a0*/  LDC R186, c[0x0][0x604] ;  /* 0x00018100ffba7b82 */ /* 0x000ea20000000800 */
[----:B------:R-:W-:Y:S01]  /*e6b0*/  IMAD.MOV.U32 R23, RZ, RZ, 0x40000040 ;  /* 0x40000040ff177424 */ /* 0x000fe200078e00ff */
[----:B-1----:R-:W-:Y:S01]  /*e6c0*/  LEA R22, R17, UR14, 0xb ;  /* 0x0000000e11167c11 */ /* 0x002fe2000f8e58ff */
[----:B------:R-:W-:Y:S05]  /*e6d0*/  WARPSYNC.ALL ;  /* 0x0000000000007948 */ /* 0x000fea0003800000 */
[----:B------:R-:W-:Y:S02]  /*e6e0*/  R2UR UR6, R22 ;  /* 0x00000000160672ca */ /* 0x000fe400000e0000 */
[----:B------:R-:W-:Y:S01]  /*e6f0*/  R2UR UR7, R23 ;  /* 0x00000000170772ca */ /* 0x000fe200000e0000 */
[-C--:B--2---:R-:W-:Y:S01]  /*e700*/  FMUL R21, R189, R186.reuse ;  /* 0x000000babd157220 */ /* 0x084fe20000400000 */
[----:B------:R-:W-:-:S03]  /*e710*/  FMUL R185, R191, R186 ;  /* 0x000000babfb97220 */ /* 0x000fc60000400000 */
[-CC-:B------:R-:W-:Y:S01]  /*e720*/  FFMA R24, R24, R186.reuse, -R21.reuse ;  /* 0x000000ba18187223 */ /* 0x180fe20000000815 */
[-C--:B------:R-:W-:Y:S01]  /*e730*/  FFMA R25, R25, R186.reuse, -R21 ;  /* 0x000000ba19197223 */ /* 0x080fe20000000815 */
[-CC-:B------:R-:W-:Y:S01]  /*e740*/  FFMA R26, R26, R186.reuse, -R185.reuse ;  /* 0x000000ba1a1a7223 */ /* 0x180fe200000008b9 */
[-C--:B------:R-:W-:Y:S01]  /*e750*/  FFMA R27, R27, R186.reuse, -R185 ;  /* 0x000000ba1b1b7223 */ /* 0x080fe200000008b9 */
[-CC-:B------:R-:W-:Y:S01]  /*e760*/  FFMA R28, R28, R186.reuse, -R21.reuse ;  /* 0x000000ba1c1c7223 */ /* 0x180fe20000000815 */
[----:B------:R-:W-:Y:S01]  /*e770*/  FSETP.GEU.AND P5, PT, R24, -126, PT ;  /* 0xc2fc00001800780b */ /* 0x000fe20003fae000 */
[-C--:B------:R-:W-:Y:S01]  /*e780*/  FFMA R29, R29, R186.reuse, -R21 ;  /* 0x000000ba1d1d7223 */ /* 0x080fe20000000815 */
[----:B------:R-:W-:Y:S01]  /*e790*/  FSETP.GEU.AND P6, PT, R25, -126, PT ;  /* 0xc2fc00001900780b */ /* 0x000fe20003fce000 */
[-CC-:B------:R-:W-:Y:S01]  /*e7a0*/  FFMA R30, R30, R186.reuse, -R185.reuse ;  /* 0x000000ba1e1e7223 */ /* 0x180fe200000008b9 */
[----:B------:R-:W-:Y:S01]  /*e7b0*/  FSETP.GEU.AND P3, PT, R26, -126, PT ;  /* 0xc2fc00001a00780b */ /* 0x000fe20003f6e000 */
[-C--:B------:R-:W-:Y:S01]  /*e7c0*/  FFMA R31, R31, R186.reuse, -R185 ;  /* 0x000000ba1f1f7223 */ /* 0x080fe200000008b9 */
[----:B------:R-:W-:Y:S01]  /*e7d0*/  FSETP.GEU.AND P4, PT, R27, -126, PT ;  /* 0xc2fc00001b00780b */ /* 0x000fe20003f8e000 */
[-CC-:B------:R-:W-:Y:S01]  /*e7e0*/  FFMA R32, R32, R186.reuse, -R21.reuse ;  /* 0x000000ba20207223 */ /* 0x180fe20000000815 */
[-C--:B------:R-:W-:Y:S01]  /*e7f0*/  FFMA R33, R33, R186.reuse, -R21 ;  /* 0x000000ba21217223 */ /* 0x080fe20000000815 */
[-CC-:B------:R-:W-:Y:S01]  /*e800*/  FFMA R34, R34, R186.reuse, -R185.reuse ;  /* 0x000000ba22227223 */ /* 0x180fe200000008b9 */
[-C--:B------:R-:W-:Y:S01]  /*e810*/  FFMA R35, R35, R186.reuse, -R185 ;  /* 0x000000ba23237223 */ /* 0x080fe200000008b9 */
[-CC-:B------:R-:W-:Y:S01]  /*e820*/  FFMA R36, R36, R186.reuse, -R21.reuse ;  /* 0x000000ba24247223 */ /* 0x180fe20000000815 */
[-C--:B------:R-:W-:Y:S01]  /*e830*/  FFMA R37, R37, R186.reuse, -R21 ;  /* 0x000000ba25257223 */ /* 0x080fe20000000815 */
[----:B------:R-:W-:Y:S01]  /*e840*/  @!P5 FMUL R24, R24, 0.5 ;  /* 0x3f0000001818d820 */ /* 0x000fe20000400000 */
[-CC-:B------:R-:W-:Y:S01]  /*e850*/  FFMA R38, R38, R186.reuse, -R185.reuse ;  /* 0x000000ba26267223 */ /* 0x180fe200000008b9 */
[----:B------:R-:W-:Y:S01]  /*e860*/  @!P6 FMUL R25, R25, 0.5 ;  /* 0x3f0000001919e820 */ /* 0x000fe20000400000 */
[-C--:B------:R-:W-:Y:S01]  /*e870*/  FFMA R39, R39, R186.reuse, -R185 ;  /* 0x000000ba27277223 */ /* 0x080fe200000008b9 */
[----:B------:R-:W-:Y:S01]  /*e880*/  @!P3 FMUL R26, R26, 0.5 ;  /* 0x3f0000001a1ab820 */ /* 0x000fe20000400000 */
[----:B------:R-:W1:Y:S01]  /*e890*/  MUFU.EX2 R187, R24 ;  /* 0x0000001800bb7308 */ /* 0x000e620000000800 */
[----:B------:R-:W-:Y:S01]  /*e8a0*/  @!P4 FMUL R27, R27, 0.5 ;  /* 0x3f0000001b1bc820 */ /* 0x000fe20000400000 */
[-CC-:B------:R-:W-:Y:S01]  /*e8b0*/  FFMA R40, R40, R186.reuse, -R21.reuse ;  /* 0x000000ba28287223 */ /* 0x180fe20000000815 */
[-C--:B------:R-:W-:Y:S01]  /*e8c0*/  FFMA R41, R41, R186.reuse, -R21 ;  /* 0x000000ba29297223 */ /* 0x080fe20000000815 */
[-CC-:B------:R-:W-:Y:S01]  /*e8d0*/  FFMA R42, R42, R186.reuse, -R185.reuse ;  /* 0x000000ba2a2a7223 */ /* 0x180fe200000008b9 */
[-C--:B------:R-:W-:Y:S01]  /*e8e0*/  FFMA R43, R43, R186.reuse, -R185 ;  /* 0x000000ba2b2b7223 */ /* 0x080fe200000008b9 */
[-CC-:B------:R-:W-:Y:S01]  /*e8f0*/  FFMA R44, R44, R186.reuse, -R21.reuse ;  /* 0x000000ba2c2c7223 */ /* 0x180fe20000000815 */
[-C--:B------:R-:W-:Y:S01]  /*e900*/  FFMA R45, R45, R186.reuse, -R21 ;  /* 0x000000ba2d2d7223 */ /* 0x080fe20000000815 */
[----:B------:R-:W2:Y:S01]  /*e910*/  MUFU.EX2 R192, R25 ;  /* 0x0000001900c07308 */ /* 0x000ea20000000800 */
[-CC-:B------:R-:W-:Y:S01]  /*e920*/  FFMA R46, R46, R186.reuse, -R185.reuse ;  /* 0x000000ba2e2e7223 */ /* 0x180fe200000008b9 */
[-C--:B------:R-:W-:Y:S01]  /*e930*/  FFMA R47, R47, R186.reuse, -R185 ;  /* 0x000000ba2f2f7223 */ /* 0x080fe200000008b9 */
[-CC-:B------:R-:W-:Y:S01]  /*e940*/  FFMA R48, R48, R186.reuse, -R21.reuse ;  /* 0x000000ba30307223 */ /* 0x180fe20000000815 */
[-C--:B------:R-:W-:Y:S01]  /*e950*/  FFMA R49, R49, R186.reuse, -R21 ;  /* 0x000000ba31317223 */ /* 0x080fe20000000815 */
[-C--:B------:R-:W-:Y:S01]  /*e960*/  FFMA R50, R50, R186.reuse, -R185 ;  /* 0x000000ba32327223 */ /* 0x080fe200000008b9 */
[-CC-:B------:R-:W-:Y:S01]  /*e970*/  FFMA R52, R52, R186.reuse, -R21.reuse ;  /* 0x000000ba34347223 */ /* 0x180fe20000000815 */
[-C--:B------:R-:W-:Y:S01]  /*e980*/  FFMA R53, R53, R186.reuse, -R21 ;  /* 0x000000ba35357223 */ /* 0x080fe20000000815 */
[----:B------:R-:W3:Y:S01]  /*e990*/  MUFU.EX2 R189, R26 ;  /* 0x0000001a00bd7308 */ /* 0x000ee20000000800 */
[----:B-1----:R-:W-:Y:S01]  /*e9a0*/  @!P5 FMUL R187, R187, R187 ;  /* 0x000000bbbbbbd220 */ /* 0x002fe20000400000 */
[----:B------:R-:W-:Y:S01]  /*e9b0*/  FSETP.GEU.AND P5, PT, R28, -126, PT ;  /* 0xc2fc00001c00780b */ /* 0x000fe20003fae000 */
[-CC-:B------:R-:W-:Y:S01]  /*e9c0*/  FFMA R54, R54, R186.reuse, -R185.reuse ;  /* 0x000000ba36367223 */ /* 0x180fe200000008b9 */
[-C--:B------:R-:W-:Y:S01]  /*e9d0*/  FFMA R55, R55, R186.reuse, -R185 ;  /* 0x000000ba37377223 */ /* 0x080fe200000008b9 */
[-CC-:B------:R-:W-:Y:S01]  /*e9e0*/  FFMA R56, R56, R186.reuse, -R21.reuse ;  /* 0x000000ba38387223 */ /* 0x180fe20000000815 */
[-CC-:B------:R-:W-:Y:S01]  /*e9f0*/  FFMA R57, R57, R186.reuse, -R21.reuse ;  /* 0x000000ba39397223 */ /* 0x180fe20000000815 */
[--C-:B------:R-:W-:Y:S01]  /*ea00*/  FFMA R60, R60, R186, -R21.reuse ;  /* 0x000000ba3c3c7223 */ /* 0x100fe20000000815 */
[----:B------:R-:W1:Y:S01]  /*ea10*/  MUFU.EX2 R194, R27 ;  /* 0x0000001b00c27308 */ /* 0x000e620000000800 */
[----:B--2---:R-:W-:Y:S01]  /*ea20*/  @!P6 FMUL R192, R192, R192 ;  /* 0x000000c0c0c0e220 */ /* 0x004fe20000400000 */
[----:B------:R-:W-:Y:S01]  /*ea30*/  FSETP.GEU.AND P6, PT, R29, -126, PT ;  /* 0xc2fc00001d00780b */ /* 0x000fe20003fce000 */
[-C--:B------:R-:W-:Y:S01]  /*ea40*/  FFMA R61, R61, R186.reuse, -R21 ;  /* 0x000000ba3d3d7223 */ /* 0x080fe20000000815 */
[-CC-:B------:R-:W-:Y:S01]  /*ea50*/  FFMA R62, R62, R186.reuse, -R185.reuse ;  /* 0x000000ba3e3e7223 */ /* 0x180fe200000008b9 */
[-C--:B------:R-:W-:Y:S01]  /*ea60*/  FFMA R63, R63, R186.reuse, -R185 ;  /* 0x000000ba3f3f7223 */ /* 0x080fe200000008b9 */
[----:B------:R-:W-:Y:S01]  /*ea70*/  F2FP.BF16.F32.PACK_AB R24, R192, R187 ;  /* 0x000000bbc018723e */ /* 0x000fe200000010ff */
[----:B------:R-:W-:Y:S01]  /*ea80*/  @!P5 FMUL R28, R28, 0.5 ;  /* 0x3f0000001c1cd820 */ /* 0x000fe20000400000 */
[-CC-:B------:R-:W-:Y:S01]  /*ea90*/  FFMA R64, R64, R186.reuse, -R21.reuse ;  /* 0x000000ba40407223 */ /* 0x180fe20000000815 */
[----:B---3--:R-:W-:Y:S01]  /*eaa0*/  @!P3 FMUL R189, R189, R189 ;  /* 0x000000bdbdbdb220 */ /* 0x008fe20000400000 */
[----:B------:R-:W-:Y:S01]  /*eab0*/  FSETP.GEU.AND P3, PT, R30, -126, PT ;  /* 0xc2fc00001e00780b */ /* 0x000fe20003f6e000 */
[----:B------:R-:W2:Y:S01]  /*eac0*/  MUFU.EX2 R193, R28 ;  /* 0x0000001c00c17308 */ /* 0x000ea20000000800 */
[-C--:B------:R-:W-:Y:S01]  /*ead0*/  FFMA R65, R65, R186.reuse, -R21 ;  /* 0x000000ba41417223 */ /* 0x080fe20000000815 */
[-CC-:B------:R-:W-:Y:S01]  /*eae0*/  FFMA R66, R66, R186.reuse, -R185.reuse ;  /* 0x000000ba42427223 */ /* 0x180fe200000008b9 */
[-C--:B------:R-:W-:Y:S01]  /*eaf0*/  FFMA R67, R67, R186.reuse, -R185 ;  /* 0x000000ba43437223 */ /* 0x080fe200000008b9 */
[----:B------:R-:W-:Y:S01]  /*eb00*/  @!P6 FMUL R29, R29, 0.5 ;  /* 0x3f0000001d1de820 */ /* 0x000fe20000400000 */
[--C-:B------:R-:W-:Y:S01]  /*eb10*/  FFMA R68, R68, R186, -R21.reuse ;  /* 0x000000ba44447223 */ /* 0x100fe20000000815 */
[----:B-1----:R-:W-:Y:S01]  /*eb20*/  @!P4 FMUL R194, R194, R194 ;  /* 0x000000c2c2c2c220 */ /* 0x002fe20000400000 */
[----:B------:R-:W-:Y:S01]  /*eb30*/  FSETP.GEU.AND P4, PT, R31, -126, PT ;  /* 0xc2fc00001f00780b */ /* 0x000fe20003f8e000 */
[----:B------:R-:W1:Y:S01]  /*eb40*/  MUFU.EX2 R198, R29 ;  /* 0x0000001d00c67308 */ /* 0x000e620000000800 */
[-C--:B------:R-:W-:Y:S01]  /*eb50*/  FFMA R69, R69, R186.reuse, -R21 ;  /* 0x000000ba45457223 */ /* 0x080fe20000000815 */
[-CC-:B------:R-:W-:Y:S01]  /*eb60*/  FFMA R70, R70, R186.reuse, -R185.reuse ;  /* 0x000000ba46467223 */ /* 0x180fe200000008b9 */
[----:B------:R-:W-:Y:S01]  /*eb70*/  F2FP.BF16.F32.PACK_AB R25, R194, R189 ;  /* 0x000000bdc219723e */ /* 0x000fe200000010ff */
[----:B------:R-:W-:Y:S01]  /*eb80*/  @!P3 FMUL R30, R30, 0.5 ;  /* 0x3f0000001e1eb820 */ /* 0x000fe20000400000 */
[-C--:B------:R-:W-:Y:S01]  /*eb90*/  FFMA R71, R71, R186.reuse, -R185 ;  /* 0x000000ba47477223 */ /* 0x080fe200000008b9 */
[-C--:B------:R-:W-:Y:S01]  /*eba0*/  FFMA R72, R72, R186.reuse, -R21 ;  /* 0x000000ba48487223 */ /* 0x080fe20000000815 */
[-C--:B------:R-:W-:Y:S01]  /*ebb0*/  FFMA R75, R75, R186.reuse, -R185 ;  /* 0x000000ba4b4b7223 */ /* 0x080fe200000008b9 */
[----:B------:R-:W3:Y:S01]  /*ebc0*/  MUFU.EX2 R200, R30 ;  /* 0x0000001e00c87308 */ /* 0x000ee20000000800 */
[----:B--2---:R-:W-:Y:S01]  /*ebd0*/  @!P5 FMUL R193, R193, R193 ;  /* 0x000000c1c1c1d220 */ /* 0x004fe20000400000 */
[----:B------:R-:W-:Y:S01]  /*ebe0*/  FSETP.GEU.AND P5, PT, R32, -126, PT ;  /* 0xc2fc00002000780b */ /* 0x000fe20003fae000 */
[-CC-:B------:R-:W-:Y:S01]  /*ebf0*/  FFMA R76, R76, R186.reuse, -R21.reuse ;  /* 0x000000ba4c4c7223 */ /* 0x180fe20000000815 */
[----:B------:R-:W-:Y:S01]  /*ec00*/  @!P4 FMUL R31, R31, 0.5 ;  /* 0x3f0000001f1fc820 */ /* 0x000fe20000400000 */
[-C--:B------:R-:W-:Y:S01]  /*ec10*/  FFMA R77, R77, R186.reuse, -R21 ;  /* 0x000000ba4d4d7223 */ /* 0x080fe20000000815 */
[-CC-:B------:R-:W-:Y:S01]  /*ec20*/  FFMA R78, R78, R186.reuse, -R185.reuse ;  /* 0x000000ba4e4e7223 */ /* 0x180fe200000008b9 */
[----:B------:R-:W-:Y:S01]  /*ec30*/  FFMA R79, R79, R186, -R185 ;  /* 0x000000ba4f4f7223 */ /* 0x000fe200000008b9 */
[----:B------:R-:W2:Y:S01]  /*ec40*/  MUFU.EX2 R191, R31 ;  /* 0x0000001f00bf7308 */ /* 0x000ea20000000800 */
[----:B-1----:R-:W-:Y:S01]  /*ec50*/  @!P6 FMUL R198, R198, R198 ;  /* 0x000000c6c6c6e220 */ /* 0x002fe20000400000 */
[----:B------:R-:W-:Y:S01]  /*ec60*/  FSETP.GEU.AND P6, PT, R33, -126, PT ;  /* 0xc2fc00002100780b */ /* 0x000fe20003fce000 */
[-C--:B------:R-:W-:Y:S01]  /*ec70*/  FFMA R85, R85, R186.reuse, -R21 ;  /* 0x000000ba55557223 */ /* 0x080fe20000000815 */
[-CC-:B------:R-:W-:Y:S01]  /*ec80*/  FFMA R86, R86, R186.reuse, -R185.reuse ;  /* 0x000000ba56567223 */ /* 0x180fe200000008b9 */
[-C--:B------:R-:W-:Y:S01]  /*ec90*/  FFMA R87, R87, R186.reuse, -R185 ;  /* 0x000000ba57577223 */ /* 0x080fe200000008b9 */
[----:B------:R-:W-:Y:S01]  /*eca0*/  F2FP.BF16.F32.PACK_AB R26, R198, R193 ;  /* 0x000000c1c61a723e */ /* 0x000fe200000010ff */
[----:B------:R-:W-:Y:S01]  /*ecb0*/  @!P5 FMUL R32, R32, 0.5 ;  /* 0x3f0000002020d820 */ /* 0x000fe20000400000 */
[--C-:B------:R-:W-:Y:S01]  /*ecc0*/  FFMA R92, R92, R186, -R21.reuse ;  /* 0x000000ba5c5c7223 */ /* 0x100fe20000000815 */
[----:B---3--:R-:W-:Y:S01]  /*ecd0*/  @!P3 FMUL R200, R200, R200 ;  /* 0x000000c8c8c8b220 */ /* 0x008fe20000400000 */
[----:B------:R-:W-:Y:S01]  /*ece0*/  FSETP.GEU.AND P3, PT, R34, -126, PT ;  /* 0xc2fc00002200780b */ /* 0x000fe20003f6e000 */
[----:B------:R-:W1:Y:S01]  /*ecf0*/  MUFU.EX2 R195, R32 ;  /* 0x0000002000c37308 */ /* 0x000e620000000800 */
[-C--:B------:R-:W-:Y:S01]  /*ed00*/  FFMA R93, R93, R186.reuse, -R21 ;  /* 0x000000ba5d5d7223 */ /* 0x080fe20000000815 */
[-CC-:B------:R-:W-:Y:S01]  /*ed10*/  FFMA R94, R94, R186.reuse, -R185.reuse ;  /* 0x000000ba5e5e7223 */ /* 0x180fe200000008b9 */
[-C--:B------:R-:W-:Y:S01]  /*ed20*/  FFMA R95, R95, R186.reuse, -R185 ;  /* 0x000000ba5f5f7223 */ /* 0x080fe200000008b9 */
[----:B------:R-:W-:Y:S01]  /*ed30*/  @!P6 FMUL R33, R33, 0.5 ;  /* 0x3f0000002121e820 */ /* 0x000fe20000400000 */
[-CC-:B------:R-:W-:Y:S01]  /*ed40*/  FFMA R100, R100, R186.reuse, -R21.reuse ;  /* 0x000000ba64647223 */ /* 0x180fe20000000815 */
[----:B--2---:R-:W-:Y:S01]  /*ed50*/  @!P4 FMUL R191, R191, R191 ;  /* 0x000000bfbfbfc220 */ /* 0x004fe20000400000 */
[----:B------:R-:W-:Y:S01]  /*ed60*/  FSETP.GEU.AND P4, PT, R35, -126, PT ;  /* 0xc2fc00002300780b */ /* 0x000fe20003f8e000 */
[----:B------:R-:W2:Y:S01]  /*ed70*/  MUFU.EX2 R196, R33 ;  /* 0x0000002100c47308 */ /* 0x000ea20000000800 */
[-C--:B------:R-:W-:Y:S01]  /*ed80*/  FFMA R101, R101, R186.reuse, -R21 ;  /* 0x000000ba65657223 */ /* 0x080fe20000000815 */
[--C-:B------:R-:W-:Y:S01]  /*ed90*/  FFMA R102, R102, R186, -R185.reuse ;  /* 0x000000ba66667223 */ /* 0x100fe200000008b9 */
[----:B------:R-:W-:Y:S01]  /*eda0*/  F2FP.BF16.F32.PACK_AB R27, R191, R200 ;  /* 0x000000c8bf1b723e */ /* 0x000fe200000010ff */
[----:B------:R-:W-:Y:S01]  /*edb0*/  @!P3 FMUL R34, R34, 0.5 ;  /* 0x3f0000002222b820 */ /* 0x000fe20000400000 */
[-C--:B------:R-:W-:Y:S01]  /*edc0*/  FFMA R107, R107, R186.reuse, -R185 ;  /* 0x000000ba6b6b7223 */ /* 0x080fe200000008b9 */
[-CC-:B------:R-:W-:Y:S01]  /*edd0*/  FFMA R108, R108, R186.reuse, -R21.reuse ;  /* 0x000000ba6c6c7223 */ /* 0x180fe20000000815 */
[----:B------:R-:W-:Y:S01]  /*ede0*/  WARPGROUP.ARRIVE ;  /* 0x00000000000079c5 */ /* 0x000fe20000000000 */
[----:B------:R-:W3:Y:S01]  /*edf0*/  MUFU.EX2 R197, R34 ;  /* 0x0000002200c57308 */ /* 0x000ee20000000800 */
[----:B-1----:R-:W-:Y:S01]  /*ee00*/  @!P5 FMUL R195, R195, R195 ;  /* 0x000000c3c3c3d220 */ /* 0x002fe20000400000 */
[----:B------:R-:W-:Y:S01]  /*ee10*/  FSETP.GEU.AND P5, PT, R36, -126, PT ;  /* 0xc2fc00002400780b */ /* 0x000fe20003fae000 */
[-C--:B------:R-:W-:Y:S01]  /*ee20*/  FFMA R109, R109, R186.reuse, -R21 ;  /* 0x000000ba6d6d7223 */ /* 0x080fe20000000815 */
[----:B------:R-:W-:Y:S01]  /*ee30*/  @!P4 FMUL R35, R35, 0.5 ;  /* 0x3f0000002323c820 */ /* 0x000fe20000400000 */
[----:B------:R-:W-:Y:S01]  /*ee40*/  HGMMA.64x64x16.F32.BF16 R152, R24, gdesc[UR4].tnspB, R152, gsb0 ;  /* 0x40e0000418987df0 */ /* 0x000fe20008001898 */
[-CC-:B------:R-:W-:Y:S01]  /*ee50*/  FFMA R110, R110, R186.reuse, -R185.reuse ;  /* 0x000000ba6e6e7223 */ /* 0x180fe200000008b9 */
[----:B------:R-:W-:Y:S01]  /*ee60*/  FFMA R115, R115, R186, -R185 ;  /* 0x000000ba73737223 */ /* 0x000fe200000008b9 */
[----:B------:R-:W1:Y:S01]  /*ee70*/  MUFU.EX2 R202, R35 ;  /* 0x0000002300ca7308 */ /* 0x000e620000000800 */
[----:B--2---:R-:W-:Y:S01]  /*ee80*/  @!P6 FMUL R196, R196, R196 ;  /* 0x000000c4c4c4e220 */ /* 0x004fe20000400000 */
[----:B------:R-:W-:Y:S01]  /*ee90*/  FSETP.GEU.AND P6, PT, R37, -126, PT ;  /* 0xc2fc00002500780b */ /* 0x000fe20003fce000 */
[-CC-:B------:R-:W-:Y:S01]  /*eea0*/  FFMA R116, R116, R186.reuse, -R21.reuse ;  /* 0x000000ba74747223 */ /* 0x180fe20000000815 */
[-C--:B------:R-:W-:Y:S01]  /*eeb0*/  FFMA R117, R117, R186.reuse, -R21 ;  /* 0x000000ba75757223 */ /* 0x080fe20000000815 */
[-C--:B------:R-:W-:Y:S01]  /*eec0*/  FFMA R119, R119, R186.reuse, -R185 ;  /* 0x000000ba77777223 */ /* 0x080fe200000008b9 */
[----:B------:R-:W-:Y:S01]  /*eed0*/  F2FP.BF16.F32.PACK_AB R28, R196, R195 ;  /* 0x000000c3c41c723e */ /* 0x000fe200000010ff */
[----:B------:R-:W-:Y:S01]  /*eee0*/  @!P5 FMUL R36, R36, 0.5 ;  /* 0x3f0000002424d820 */ /* 0x000fe20000400000 */
[----:B------:R-:W-:Y:S01]  /*eef0*/  FFMA R189, R190, R13, R189 ;  /* 0x0000000dbebd7223 */ /* 0x000fe200000000bd */
[----:B---3--:R-:W-:Y:S01]  /*ef00*/  @!P3 FMUL R197, R197, R197 ;  /* 0x000000c5c5c5b220 */ /* 0x008fe20000400000 */
[----:B------:R-:W-:Y:S01]  /*ef10*/  FSETP.GEU.AND P3, PT, R38, -126, PT ;  /* 0xc2fc00002600780b */ /* 0x000fe20003f6e000 */
[----:B------:R-:W2:Y:S01]  /*ef20*/  MUFU.EX2 R199, R36 ;  /* 0x0000002400c77308 */ /* 0x000ea20000000800 */
[-C--:B------:R-:W-:Y:S01]  /*ef30*/  FFMA R123, R123, R186.reuse, -R185 ;  /* 0x000000ba7b7b7223 */ /* 0x080fe200000008b9 */
[----:B------:R-:W-:Y:S01]  /*ef40*/  FFMA R120, R120, R186, -R21 ;  /* 0x000000ba78787223 */ /* 0x000fe20000000815 */
[----:B------:R-:W-:Y:S01]  /*ef50*/  FFMA R15, R188, R15, R187 ;  /* 0x0000000fbc0f7223 */ /* 0x000fe200000000bb */
[----:B------:R-:W-:Y:S01]  /*ef60*/  @!P6 FMUL R37, R37, 0.5 ;  /* 0x3f0000002525e820 */ /* 0x000fe20000400000 */
[----:B------:R-:W-:Y:S01]  /*ef70*/  FADD R189, R189, R194 ;  /* 0x000000c2bdbd7221 */ /* 0x000fe20000000000 */
[----:B-1----:R-:W-:Y:S01]  /*ef80*/  @!P4 FMUL R202, R202, R202 ;  /* 0x000000cacacac220 */ /* 0x002fe20000400000 */
[----:B------:R-:W-:Y:S01]  /*ef90*/  FSETP.GEU.AND P4, PT, R39, -126, PT ;  /* 0xc2fc00002700780b */ /* 0x000fe20003f8e000 */
[----:B------:R-:W1:Y:S01]  /*efa0*/  MUFU.EX2 R204, R37 ;  /* 0x0000002500cc7308 */ /* 0x000e620000000800 */
[----:B------:R-:W-:Y:S01]  /*efb0*/  FADD R192, R15, R192 ;  /* 0x000000c00fc07221 */ /* 0x000fe20000000000 */
[----:B------:R-:W-:Y:S01]  /*efc0*/  FADD R200, R189, R200 ;  /* 0x000000c8bdc87221 */ /* 0x000fe20000000000 */
[----:B------:R-:W-:Y:S01]  /*efd0*/  F2FP.BF16.F32.PACK_AB R29, R202, R197 ;  /* 0x000000c5ca1d723e */ /* 0x000fe200000010ff */
[----:B------:R-:W-:Y:S01]  /*efe0*/  @!P3 FMUL R38, R38, 0.5 ;  /* 0x3f0000002626b820 */ /* 0x000fe20000400000 */
[----:B------:R-:W-:Y:S01]  /*eff0*/  FADD R193, R192, R193 ;  /* 0x000000c1c0c17221 */ /* 0x000fe20000000000 */
[-CC-:B------:R-:W-:Y:S01]  /*f000*/  FFMA R126, R126, R186.reuse, -R185.reuse ;  /* 0x000000ba7e7e7223 */ /* 0x180fe200000008b9 */
[-C--:B------:R-:W-:Y:S01]  /*f010*/  FFMA R127, R127, R186.reuse, -R185 ;  /* 0x000000ba7f7f7223 */ /* 0x080fe200000008b9 */
[----:B------:R-:W3:Y:S01]  /*f020*/  MUFU.EX2 R23, R38 ;  /* 0x0000002600177308 */ /* 0x000ee20000000800 */
[----:B--2---:R-:W-:Y:S01]  /*f030*/  @!P5 FMUL R199, R199, R199 ;  /* 0x000000c7c7c7d220 */ /* 0x004fe20000400000 */
[----:B------:R-:W-:Y:S01]  /*f040*/  FSETP.GEU.AND P5, PT, R40, -126, PT ;  /* 0xc2fc00002800780b */ /* 0x000fe20003fae000 */
[----:B------:R-:W-:Y:S01]  /*f050*/  FADD R198, R193, R198 ;  /* 0x000000c6c1c67221 */ /* 0x000fe20000000000 */
[----:B------:R-:W-:Y:S01]  /*f060*/  @!P4 FMUL R39, R39, 0.5 ;  /* 0x3f0000002727c820 */ /* 0x000fe20000400000 */
[----:B------:R-:W-:Y:S01]  /*f070*/  FFMA R124, R124, R186, -R21 ;  /* 0x000000ba7c7c7223 */ /* 0x000fe20000000815 */
[----:B------:R-:W-:Y:S01]  /*f080*/  FADD R200, R200, R191 ;  /* 0x000000bfc8c87221 */ /* 0x000fe20000000000 */
[----:B------:R-:W-:Y:S01]  /*f090*/  FADD R195, R198, R195 ;  /* 0x000000c3c6c37221 */ /* 0x000fe20000000000 */
[----:B------:R-:W2:Y:S01]  /*f0a0*/  MUFU.EX2 R206, R39 ;  /* 0x0000002700ce7308 */ /* 0x000ea20000000800 */
[----:B-1----:R-:W-:Y:S01]  /*f0b0*/  @!P6 FMUL R204, R204, R204 ;  /* 0x000000cccccce220 */ /* 0x002fe20000400000 */
[----:B------:R-:W-:Y:S01]  /*f0c0*/  FSETP.GEU.AND P6, PT, R41, -126, PT ;  /* 0xc2fc00002900780b */ /* 0x000fe20003fce000 */
[----:B------:R-:W-:Y:S01]  /*f0d0*/  FADD R196, R195, R196 ;  /* 0x000000c4c3c47221 */ /* 0x000fe20000000000 */
[----:B------:R-:W-:Y:S01]  /*f0e0*/  FADD R197, R200, R197 ;  /* 0x000000c5c8c57221 */ /* 0x000fe20000000000 */
[-C--:B------:R-:W-:Y:S01]  /*f0f0*/  FFMA R131, R131, R186.reuse, -R185 ;  /* 0x000000ba83837223 */ /* 0x080fe200000008b9 */
[----:B------:R-:W-:Y:S01]  /*f100*/  F2FP.BF16.F32.PACK_AB R30, R204, R199 ;  /* 0x000000c7cc1e723e */ /* 0x000fe200000010ff */
[----:B------:R-:W-:Y:S01]  /*f110*/  @!P5 FMUL R40, R40, 0.5 ;  /* 0x3f0000002828d820 */ /* 0x000fe20000400000 */
[----:B------:R-:W-:Y:S01]  /*f120*/  FADD R199, R196, R199 ;  /* 0x000000c7c4c77221 */ /* 0x000fe20000000000 */
[----:B---3--:R-:W-:Y:S01]  /*f130*/  @!P3 FMUL R23, R23, R23 ;  /* 0x000000171717b220 */ /* 0x008fe20000400000 */
[----:B------:R-:W-:Y:S01]  /*f140*/  FSETP.GEU.AND P3, PT, R42, -126, PT ;  /* 0xc2fc00002a00780b */ /* 0x000fe20003f6e000 */
[----:B------:R-:W-:Y:S01]  /*f150*/  FADD R202, R197, R202 ;  /* 0x000000cac5ca7221 */ /* 0x000fe20000000000 */
[----:B------:R-:W-:Y:S01]  /*f160*/  FADD R199, R199, R204 ;  /* 0x000000ccc7c77221 */ /* 0x000fe20000000000 */
[-CC-:B------:R-:W-:Y:S01]  /*f170*/  FFMA R128, R128, R186.reuse, -R21.reuse ;  /* 0x000000ba80807223 */ /* 0x180fe20000000815 */
[-CC-:B------:R-:W-:Y:S01]  /*f180*/  FFMA R129, R129, R186.reuse, -R21.reuse ;  /* 0x000000ba81817223 */ /* 0x180fe20000000815 */
[----:B------:R-:W-:Y:S01]  /*f190*/  @!P6 FMUL R41, R41, 0.5 ;  /* 0x3f0000002929e820 */ /* 0x000fe20000400000 */
[--C-:B------:R-:W-:Y:S01]  /*f1a0*/  FFMA R132, R132, R186, -R21.reuse ;  /* 0x000000ba84847223 */ /* 0x100fe20000000815 */
[----:B--2---:R-:W-:Y:S01]  /*f1b0*/  @!P4 FMUL R206, R206, R206 ;  /* 0x000000cececec220 */ /* 0x004fe20000400000 */
[----:B------:R-:W-:Y:S01]  /*f1c0*/  FSETP.GEU.AND P4, PT, R43, -126, PT ;  /* 0xc2fc00002b00780b */ /* 0x000fe20003f8e000 */
[-C--:B------:R-:W-:Y:S01]  /*f1d0*/  FFMA R133, R133, R186.reuse, -R21 ;  /* 0x000000ba85857223 */ /* 0x080fe20000000815 */
[-C--:B------:R-:W-:Y:S01]  /*f1e0*/  FFMA R134, R134, R186.reuse, -R185 ;  /* 0x000000ba86867223 */ /* 0x080fe200000008b9 */
[-C--:B------:R-:W-:Y:S01]  /*f1f0*/  FFMA R136, R136, R186.reuse, -R21 ;  /* 0x000000ba88887223 */ /* 0x080fe20000000815 */
[----:B------:R-:W-:Y:S01]  /*f200*/  F2FP.BF16.F32.PACK_AB R31, R206, R23 ;  /* 0x00000017ce1f723e */ /* 0x000fe200000010ff */
[----:B------:R-:W-:Y:S01]  /*f210*/  @!P3 FMUL R42, R42, 0.5 ;  /* 0x3f0000002a2ab820 */ /* 0x000fe20000400000 */
[----:B------:R-:W-:Y:S01]  /*f220*/  FADD R23, R202, R23 ;  /* 0x00000017ca177221 */ /* 0x000fe20000000000 */
[-C--:B------:R-:W-:Y:S01]  /*f230*/  FFMA R137, R137, R186.reuse, -R21 ;  /* 0x000000ba89897223 */ /* 0x080fe20000000815 */
[-CC-:B------:R-:W-:Y:S01]  /*f240*/  FFMA R138, R138, R186.reuse, -R185.reuse ;  /* 0x000000ba8a8a7223 */ /* 0x180fe200000008b9 */
[----:B------:R-:W1:Y:S01]  /*f250*/  MUFU.EX2 R201, R42 ;  /* 0x0000002a00c97308 */ /* 0x000e620000000800 */
[----:B------:R-:W-:Y:S01]  /*f260*/  FADD R206, R23, R206 ;  /* 0x000000ce17ce7221 */ /* 0x000fe20000000000 */
[-C--:B------:R-:W-:Y:S01]  /*f270*/  FFMA R139, R139, R186.reuse, -R185 ;  /* 0x000000ba8b8b7223 */ /* 0x080fe200000008b9 */
[-CC-:B------:R-:W-:Y:S01]  /*f280*/  FFMA R140, R140, R186.reuse, -R21.reuse ;  /* 0x000000ba8c8c7223 */ /* 0x180fe20000000815 */
[----:B------:R-:W-:Y:S01]  /*f290*/  @!P4 FMUL R43, R43, 0.5 ;  /* 0x3f0000002b2bc820 */ /* 0x000fe20000400000 */
[-C--:B------:R-:W-:Y:S01]  /*f2a0*/  FFMA R141, R141, R186.reuse, -R21 ;  /* 0x000000ba8d8d7223 */ /* 0x080fe20000000815 */
[-CC-:B------:R-:W-:Y:S01]  /*f2b0*/  FFMA R142, R142, R186.reuse, -R185.reuse ;  /* 0x000000ba8e8e7223 */ /* 0x180fe200000008b9 */
[-C--:B------:R-:W-:Y:S01]  /*f2c0*/  FFMA R143, R143, R186.reuse, -R185 ;  /* 0x000000ba8f8f7223 */ /* 0x080fe200000008b9 */
[----:B------:R-:W2:Y:S01]  /*f2d0*/  MUFU.EX2 R208, R43 ;  /* 0x0000002b00d07308 */ /* 0x000ea20000000800 */
[-CC-:B------:R-:W-:Y:S01]  /*f2e0*/  FFMA R144, R144, R186.reuse, -R21.reuse ;  /* 0x000000ba90907223 */ /* 0x180fe20000000815 */
[-C--:B------:R-:W-:Y:S01]  /*f2f0*/  FFMA R145, R145, R186.reuse, -R21 ;  /* 0x000000ba91917223 */ /* 0x080fe20000000815 */
[-CC-:B------:R-:W-:Y:S01]  /*f300*/  FFMA R146, R146, R186.reuse, -R185.reuse ;  /* 0x000000ba92927223 */ /* 0x180fe200000008b9 */
[----:B------:R-:W-:Y:S01]  /*f310*/  FFMA R147, R147, R186, -R185 ;  /* 0x000000ba93937223 */ /* 0x000fe200000008b9 */
[----:B------:R-:W-:-:S02]  /*f320*/  WARPGROUP.DEPBAR.LE gsb0, 0x0 ;  /* 0x00008000000079c5 */ /* 0x000fc40000010000 */
[----:B------:R-:W-:Y:S01]  /*f330*/  IMAD.MOV.U32 R25, RZ, RZ, 0x40000040 ;  /* 0x40000040ff197424 */ /* 0x000fe200078e00ff */
[----:B------:R-:W-:Y:S01]  /*f340*/  IADD3 R24, R22, 0x80, RZ ;  /* 0x0000008016187810 */ /* 0x000fe20007ffe0ff */
[----:B------:R-:W-:Y:S01]  /*f350*/  WARPGROUP.ARRIVE ;  /* 0x00000000000079c5 */ /* 0x000fe20000000000 */
[----:B------:R-:W3:Y:S01]  /*f360*/  MUFU.EX2 R26, R40 ;  /* 0x00000028001a7308 */ /* 0x000ee20000000800 */
[----:B-1----:R-:W-:Y:S01]  /*f370*/  @!P3 FMUL R201, R201, R201 ;  /* 0x000000c9c9c9b220 */ /* 0x002fe20000400000 */
[----:B------:R-:W-:Y:S01]  /*f380*/  R2UR UR6, R24 ;  /* 0x00000000180672ca */ /* 0x000fe200000e0000 */
[----:B------:R-:W-:Y:S01]  /*f390*/  FFMA R148, R148, R186, -R21 ;  /* 0x000000ba94947223 */ /* 0x000fe20000000815 */
[----:B------:R-:W-:Y:S01]  /*f3a0*/  R2UR UR7, R25 ;  /* 0x00000000190772ca */ /* 0x000fe200000e0000 */
[----:B------:R-:W-:Y:S01]  /*f3b0*/  IMAD.MOV.U32 R25, RZ, RZ, 0x40000040 ;  /* 0x40000040ff197424 */ /* 0x000fe200078e00ff */
[----:B------:R-:W-:Y:S01]  /*f3c0*/  FSETP.GEU.AND P3, PT, R46, -126, PT ;  /* 0xc2fc00002e00780b */ /* 0x000fe20003f6e000 */
[----:B--2---:R-:W-:Y:S01]  /*f3d0*/  @!P4 FMUL R208, R208, R208 ;  /* 0x000000d0d0d0c220 */ /* 0x004fe20000400000 */
[----:B------:R-:W1:Y:S01]  /*f3e0*/  MUFU.EX2 R27, R41 ;  /* 0x00000029001b7308 */ /* 0x000e620000000800 */
[----:B------:R-:W-:Y:S01]  /*f3f0*/  FSETP.GEU.AND P4, PT, R47, -126, PT ;  /* 0xc2fc00002f00780b */ /* 0x000fe20003f8e000 */
[-CC-:B------:R-:W-:Y:S01]  /*f400*/  FFMA R150, R150, R186.reuse, -R185.reuse ;  /* 0x000000ba96967223 */ /* 0x180fe200000008b9 */
[----:B------:R-:W-:Y:S01]  /*f410*/  IADD3 R24, R22, 0x100, RZ ;  /* 0x0000010016187810 */ /* 0x000fe20007ffe0ff */
[----:B------:R-:W-:Y:S01]  /*f420*/  FFMA R151, R151, R186, -R185 ;  /* 0x000000ba97977223 */ /* 0x000fe200000008b9 */
[----:B------:R-:W-:Y:S01]  /*f430*/  F2FP.BF16.F32.PACK_AB R33, R208, R201 ;  /* 0x000000c9d021723e */ /* 0x000fe200000010ff */
[----:B------:R-:W-:-:S03]  /*f440*/  FADD R201, R206, R201 ;  /* 0x000000c9cec97221 */ /* 0x000fc60000000000 */
[----:B------:R-:W-:Y:S01]  /*f450*/  HGMMA.64x64x16.F32.BF16 R152, R28, gdesc[UR4].tnspB, R152, gsb0 ;  /* 0x40e000041c987df0 */ /* 0x000fe20008001898 */
[----:B---3--:R-:W-:Y:S01]  /*f460*/  @!P5 FMUL R26, R26, R26 ;  /* 0x0000001a1a1ad220 */ /* 0x008fe20000400000 */
[----:B------:R-:W-:Y:S01]  /*f470*/  FSETP.GEU.AND P5, PT, R44, -126, PT ;  /* 0xc2fc00002c00780b */ /* 0x000fe20003fae000 */
[----:B------:R-:W-:Y:S01]  /*f480*/  @!P3 FMUL R46, R46, 0.5 ;  /* 0x3f0000002e2eb820 */ /* 0x000fe20000400000 */
[----:B------:R-:W-:Y:S01]  /*f490*/  R2UR UR6, R24 ;  /* 0x00000000180672ca */ /* 0x000fe200000e0000 */
[----:B------:R-:W-:Y:S01]  /*f4a0*/  @!P4 FMUL R47, R47, 0.5 ;  /* 0x3f0000002f2fc820 */ /* 0x000fe20000400000 */
[----:B------:R-:W-:Y:S01]  /*f4b0*/  R2UR UR7, R25 ;  /* 0x00000000190772ca */ /* 0x000fe200000e0000 */
[----:B------:R-:W2:Y:S01]  /*f4c0*/  MUFU.EX2 R205, R46 ;  /* 0x0000002e00cd7308 */ /* 0x000ea20000000800 */
[----:B-1----:R-:W-:Y:S01]  /*f4d0*/  @!P6 FMUL R27, R27, R27 ;  /* 0x0000001b1b1be220 */ /* 0x002fe20000400000 */
[----:B------:R-:W-:Y:S01]  /*f4e0*/  FSETP.GEU.AND P6, PT, R45, -126, PT ;  /* 0xc2fc00002d00780b */ /* 0x000fe20003fce000 */
[----:B------:R-:W-:Y:S01]  /*f4f0*/  IMAD.MOV.U32 R25, RZ, RZ, 0x40000040 ;  /* 0x40000040ff197424 */ /* 0x000fe200078e00ff */
[----:B------:R-:W-:Y:S01]  /*f500*/  IADD3 R24, R22, 0x180, RZ ;  /* 0x0000018016187810 */ /* 0x000fe20007ffe0ff */
[----:B------:R-:W-:Y:S01]  /*f510*/  FADD R208, R201, R208 ;  /* 0x000000d0c9d07221 */ /* 0x000fe20000000000 */
[----:B------:R-:W-:Y:S01]  /*f520*/  F2FP.BF16.F32.PACK_AB R32, R27, R26 ;  /* 0x0000001a1b20723e */ /* 0x000fe200000010ff */
[----:B------:R-:W-:Y:S01]  /*f530*/  FADD R26, R199, R26 ;  /* 0x0000001ac71a7221 */ /* 0x000fe20000000000 */
[----:B------:R-:W-:-:S03]  /*f540*/  @!P5 FMUL R44, R44, 0.5 ;  /* 0x3f0000002c2cd820 */ /* 0x000fc60000400000 */
[----:B------:R-:W-:Y:S01]  /*f550*/  FADD R26, R26, R27 ;  /* 0x0000001b1a1a7221 */ /* 0x000fe20000000000 */
[----:B------:R-:W1:Y:S01]  /*f560*/  MUFU.EX2 R203, R44 ;  /* 0x0000002c00cb7308 */ /* 0x000e620000000800 */
[----:B------:R-:W-:Y:S02]  /*f570*/  FFMA R27, R130, R186, -R185 ;  /* 0x000000ba821b7223 */ /* 0x000fe400000008b9 */
[----:B------:R-:W-:Y:S01]  /*f580*/  @!P6 FMUL R45, R45, 0.5 ;  /* 0x3f0000002d2de820 */ /* 0x000fe20000400000 */
[----:B--2---:R-:W-:Y:S01]  /*f590*/  @!P3 FMUL R205, R205, R205 ;  /* 0x000000cdcdcdb220 */ /* 0x004fe20000400000 */
[----:B------:R-:W-:-:S03]  /*f5a0*/  FSETP.GEU.AND P3, PT, R50, -126, PT ;  /* 0xc2fc00003200780b */ /* 0x000fc60003f6e000 */
[----:B------:R-:W2:Y:S01]  /*f5b0*/  MUFU.EX2 R210, R45 ;  /* 0x0000002d00d27308 */ /* 0x000ea20000000800 */
[----:B-1----:R-:W-:Y:S01]  /*f5c0*/  @!P5 FMUL R203, R203, R203 ;  /* 0x000000cbcbcbd220 */ /* 0x002fe20000400000 */
[----:B------:R-:W-:-:S08]  /*f5d0*/  FSETP.GEU.AND P5, PT, R48, -126, PT ;  /* 0xc2fc00003000780b */ /* 0x000fd00003fae000 */
[----:B------:R-:W-:-:S04]  /*f5e0*/  @!P3 FMUL R50, R50, 0.5 ;  /* 0x3f0000003232b820 */ /* 0x000fc80000400000 */
[----:B------:R-:W1:Y:S01]  /*f5f0*/  MUFU.EX2 R212, R50 ;  /* 0x0000003200d47308 */ /* 0x000e620000000800 */
[----:B--2---:R-:W-:Y:S01]  /*f600*/  @!P6 FMUL R210, R210, R210 ;  /* 0x000000d2d2d2e220 */ /* 0x004fe20000400000 */
[----:B------:R-:W-:-:S04]  /*f610*/  FSETP.GEU.AND P6, PT, R49, -126, PT ;  /* 0xc2fc00003100780b */ /* 0x000fc80003fce000 */
[----:B------:R-:W-:Y:S01]  /*f620*/  F2FP.BF16.F32.PACK_AB R34, R210, R203 ;  /* 0x000000cbd222723e */ /* 0x000fe200000010ff */
[----:B------:R-:W-:Y:S01]  /*f630*/  @!P5 FMUL R48, R48, 0.5 ;  /* 0x3f0000003030d820 */ /* 0x000fe20000400000 */
[----:B------:R-:W-:-:S04]  /*f640*/  FADD R203, R26, R203 ;  /* 0x000000cb1acb7221 */ /* 0x000fc80000000000 */
[----:B------:R-:W-:-:S03]  /*f650*/  FADD R210, R203, R210 ;  /* 0x000000d2cbd27221 */ /* 0x000fc60000000000 */
[----:B------:R-:W-:Y:S01]  /*f660*/  @!P6 FMUL R49, R49, 0.5 ;  /* 0x3f0000003131e820 */ /* 0x000fe20000400000 */
[----:B-1----:R-:W-:Y:S01]  /*f670*/  @!P3 FMUL R212, R212, R212 ;  /* 0x000000d4d4d4b220 */ /* 0x002fe20000400000 */
[----:B------:R-:W-:-:S13]  /*f680*/  FSETP.GEU.AND P3, PT, R54, -126, PT ;  /* 0xc2fc00003600780b */ /* 0x000fda0003f6e000 */
[----:B------:R-:W-:-:S04]  /*f690*/  @!P3 FMUL R54, R54, 0.5 ;  /* 0x3f0000003636b820 */ /* 0x000fc80000400000 */
[----:B------:R-:W1:Y:S01]  /*f6a0*/  MUFU.EX2 R209, R54 ;  /* 0x0000003600d17308 */ /* 0x000e620000000800 */
[----:B------:R-:W-:Y:S02]  /*f6b0*/  WARPGROUP.DEPBAR.LE gsb0, 0x0 ;  /* 0x00008000000079c5 */ /* 0x000fe40000010000 */
[----:B------:R-:W-:-:S05]  /*f6c0*/  FFMA R29, R51, R186, -R185 ;  /* 0x000000ba331d7223 */ /* 0x000fca00000008b9 */
[----:B------:R-:W2:Y:S08]  /*f6d0*/  MUFU.EX2 R30, R47 ;  /* 0x0000002f001e7308 */ /* 0x000eb00000000800 */
[----:B------:R-:W3:Y:S01]  /*f6e0*/  MUFU.EX2 R31, R48 ;  /* 0x00000030001f7308 */ /* 0x000ee20000000800 */
[----:B-1----:R-:W-:-:S07]  /*f6f0*/  @!P3 FMUL R209, R209, R209 ;  /* 0x000000d1d1d1b220 */ /* 0x002fce0000400000 */
[----:B------:R-:W1:Y:S01]  /*f700*/  MUFU.EX2 R28, R49 ;  /* 0x00000031001c7308 */ /* 0x000e620000000800 */
[----:B--2---:R-:W-:Y:S01]  /*f710*/  @!P4 FMUL R30, R30, R30 ;  /* 0x0000001e1e1ec220 */ /* 0x004fe20000400000 */
[----:B------:R-:W-:-:S04]  /*f720*/  FSETP.GEU.AND P4, PT, R29, -126, PT ;  /* 0xc2fc00001d00780b */ /* 0x000fc80003f8e000 */
[----:B------:R-:W-:Y:S01]  /*f730*/  F2FP.BF16.F32.PACK_AB R35, R30, R205 ;  /* 0x000000cd1e23723e */ /* 0x000fe200000010ff */
[----:B------:R-:W-:Y:S01]  /*f740*/  FADD R205, R208, R205 ;  /* 0x000000cdd0cd7221 */ /* 0x000fe20000000000 */
[----:B---3--:R-:W-:Y:S02]  /*f750*/  @!P5 FMUL R31, R31, R31 ;  /* 0x0000001f1f1fd220 */ /* 0x008fe40000400000 */
[----:B------:R-:W-:Y:S01]  /*f760*/  WARPGROUP.ARRIVE ;  /* 0x00000000000079c5 */ /* 0x000fe20000000000 */
[----:B------:R-:W-:Y:S01]  /*f770*/  FSETP.GEU.AND P5, PT, R52, -126, PT ;  /* 0xc2fc00003400780b */ /* 0x000fe20003fae000 */
[----:B------:R-:W-:Y:S01]  /*f780*/  FADD R205, R205, R30 ;  /* 0x0000001ecdcd7221 */ /* 0x000fe20000000000 */
[----:B------:R-:W-:Y:S02]  /*f790*/  IADD3 R30, R22, 0x680, RZ ;  /* 0x00000680161e7810 */ /* 0x000fe40007ffe0ff */
[----:B------:R-:W-:Y:S01]  /*f7a0*/  @!P4 FMUL R29, R29, 0.5 ;  /* 0x3f0000001d1dc820 */ /* 0x000fe20000400000 */
[----:B------:R-:W-:Y:S01]  /*f7b0*/  HGMMA.64x64x16.F32.BF16 R152, R32, gdesc[UR4].tnspB, R152, gsb0 ;  /* 0x40e0000420987df0 */ /* 0x000fe20008001898 */
[----:B-1----:R-:W-:Y:S01]  /*f7c0*/  @!P6 FMUL R28, R28, R28 ;  /* 0x0000001c1c1ce220 */ /* 0x002fe20000400000 */
[----:B------:R-:W-:-:S02]  /*f7d0*/  FSETP.GEU.AND P6, PT, R53, -126, PT ;  /* 0xc2fc00003500780b */ /* 0x000fc40003fce000 */
[----:B------:R-:W-:Y:S01]  /*f7e0*/  R2UR UR6, R24 ;  /* 0x00000000180672ca */ /* 0x000fe200000e0000 */
[----:B------:R-:W1:Y:S01]  /*f7f0*/  MUFU.EX2 R29, R29 ;  /* 0x0000001d001d7308 */ /* 0x000e620000000800 */
[----:B------:R-:W-:Y:S01]  /*f800*/  R2UR UR7, R25 ;  /* 0x00000000190772ca */ /* 0x000fe200000e0000 */
[----:B------:R-:W-:Y:S02]  /*f810*/  IMAD.MOV.U32 R25, RZ, RZ, 0x40000040 ;  /* 0x40000040ff197424 */ /* 0x000fe400078e00ff */
[----:B------:R-:W-:Y:S01]  /*f820*/  @!P5 FMUL R52, R52, 0.5 ;  /* 0x3f0000003434d820 */ /* 0x000fe20000400000 */
[----:B------:R-:W-:Y:S01]  /*f830*/  F2FP.BF16.F32.PACK_AB R36, R28, R31 ;  /* 0x0000001f1c24723e */ /* 0x000fe200000010ff */
[----:B------:R-:W-:Y:S01]  /*f840*/  FADD R31, R210, R31 ;  /* 0x0000001fd21f7221 */ /* 0x000fe20000000000 */
[----:B------:R-:W-:Y:S01]  /*f850*/  IADD3 R24, R22, 0x200, RZ ;  /* 0x0000020016187810 */ /* 0x000fe20007ffe0ff */
[----:B------:R-:W2:Y:S02]  /*f860*/  MUFU.EX2 R207, R52 ;  /* 0x0000003400cf7308 */ /* 0x000ea40000000800 */
[----:B------:R-:W-:Y:S01]  /*f870*/  FADD R28, R31, R28 ;  /* 0x0000001c1f1c7221 */ /* 0x000fe20000000000 */
[----:B------:R-:W-:Y:S01]  /*f880*/  @!P6 FMUL R53, R53, 0.5 ;  /* 0x3f0000003535e820 */ /* 0x000fe20000400000 */
[----:B------:R-:W-:-:S04]  /*f890*/  IMAD.MOV.U32 R31, RZ, RZ, 0x40000040 ;  /* 0x40000040ff1f7424 */ /* 0x000fc800078e00ff */
[----:B------:R-:W3:Y:S01]  /*f8a0*/  MUFU.EX2 R214, R53 ;  /* 0x0000003500d67308 */ /* 0x000ee20000000800 */
[----:B-1----:R-:W-:Y:S01]  /*f8b0*/  @!P4 FMUL R29, R29, R29 ;  /* 0x0000001d1d1dc220 */ /* 0x002fe20000400000 */
[----:B------:R-:W-:-:S04]  /*f8c0*/  FSETP.GEU.AND P4, PT, R55, -126, PT ;  /* 0xc2fc00003700780b */ /* 0x000fc80003f8e000 */
[----:B------:R-:W-:Y:S01]  /*f8d0*/  F2FP.BF16.F32.PACK_AB R37, R29, R212 ;  /* 0x000000d41d25723e */ /* 0x000fe200000010ff */
[----:B------:R-:W-:Y:S01]  /*f8e0*/  FADD R212, R205, R212 ;  /* 0x000000d4cdd47221 */ /* 0x000fe20000000000 */
[----:B--2---:R-:W-:Y:S01]  /*f8f0*/  @!P5 FMUL R207, R207, R207 ;  /* 0x000000cfcfcfd220 */ /* 0x004fe20000400000 */
[----:B------:R-:W-:Y:S02]  /*f900*/  FSETP.GEU.AND P5, PT, R56, -126, PT ;  /* 0xc2fc00003800780b */ /* 0x000fe40003fae000 */
[----:B------:R-:W-:-:S04]  /*f910*/  FADD R212, R212, R29 ;  /* 0x0000001dd4d47221 */ /* 0x000fc80000000000 */
[----:B------:R-:W-:Y:S01]  /*f920*/  @!P4 FMUL R55, R55, 0.5 ;  /* 0x3f0000003737c820 */ /* 0x000fe20000400000 */
[----:B---3--:R-:W-:Y:S01]  /*f930*/  @!P6 FMUL R214, R214, R214 ;  /* 0x000000d6d6d6e220 */ /* 0x008fe20000400000 */
[----:B------:R-:W-:-:S04]  /*f940*/  FSETP.GEU.AND P6, PT, R57, -126, PT ;  /* 0xc2fc00003900780b */ /* 0x000fc80003fce000 */
[----:B------:R-:W-:Y:S01]  /*f950*/  F2FP.BF16.F32.PACK_AB R38, R214, R207 ;  /* 0x000000cfd626723e */ /* 0x000fe200000010ff */
[----:B------:R-:W-:Y:S01]  /*f960*/  @!P5 FMUL R56, R56, 0.5 ;  /* 0x3f0000003838d820 */ /* 0x000fe20000400000 */
[----:B------:R-:W-:-:S04]  /*f970*/  FADD R207, R28, R207 ;  /* 0x000000cf1ccf7221 */ /* 0x000fc80000000000 */
[----:B------:R-:W-:-:S03]  /*f980*/  FADD R214, R207, R214 ;  /* 0x000000d6cfd67221 */ /* 0x000fc60000000000 */
[----:B------:R-:W-:-:S04]  /*f990*/  @!P6 FMUL R57, R57, 0.5 ;  /* 0x3f0000003939e820 */ /* 0x000fc80000400000 */
[----:B------:R-:W1:Y:S02]  /*f9a0*/  MUFU.EX2 R216, R57 ;  /* 0x0000003900d87308 */ /* 0x000e640000000800 */
[----:B-1----:R-:W-:Y:S01]  /*f9b0*/  @!P6 FMUL R216, R216, R216 ;  /* 0x000000d8d8d8e220 */ /* 0x002fe20000400000 */
[----:B------:R-:W-:Y:S01]  /*f9c0*/  FSETP.GEU.AND P6, PT, R61, -126, PT ;  /* 0xc2fc00003d00780b */ /* 0x000fe20003fce000 */
[----:B------:R-:W-:-:S04]  /*f9d0*/  WARPGROUP.DEPBAR.LE gsb0, 0x0 ;  /* 0x00008000000079c5 */ /* 0x000fc80000010000 */
[----:B------:R-:W1:Y:S01]  /*f9e0*/  MUFU.EX2 R32, R55 ;  /* 0x0000003700207308 */ /* 0x000e620000000800 */
[-CC-:B------:R-:W-:Y:S01]  /*f9f0*/  FFMA R34, R58, R186.reuse, -R185.reuse ;  /* 0x000000ba3a227223 */ /* 0x180fe200000008b9 */
[----:B------:R-:W-:-:S04]  /*fa00*/  FFMA R35, R59, R186, -R185 ;  /* 0x000000ba3b237223 */ /* 0x000fc800000008b9 */
[----:B------:R-:W-:Y:S02]  /*fa10*/  FSETP.GEU.AND P3, PT, R34, -126, PT ;  /* 0xc2fc00002200780b */ /* 0x000fe40003f6e000 */
[----:B------:R-:W-:Y:S01]  /*fa20*/  @!P6 FMUL R61, R61, 0.5 ;  /* 0x3f0000003d3de820 */ /* 0x000fe20000400000 */
[----:B------:R-:W2:Y:S08]  /*fa30*/  MUFU.EX2 R33, R56 ;  /* 0x0000003800217308 */ /* 0x000eb00000000800 */
[----:B------:R-:W3:Y:S01]  /*fa40*/  MUFU.EX2 R218, R61 ;  /* 0x0000003d00da7308 */ /* 0x000ee20000000800 */
[----:B-1----:R-:W-:Y:S01]  /*fa50*/  @!P4 FMUL R32, R32, R32 ;  /* 0x000000202020c220 */ /* 0x002fe20000400000 */
[----:B------:R-:W-:Y:S01]  /*fa60*/  FSETP.GEU.AND P4, PT, R35, -126, PT ;  /* 0xc2fc00002300780b */ /* 0x000fe20003f8e000 */
[----:B------:R-:W-:-:S03]  /*fa70*/  @!P3 FMUL R34, R34, 0.5 ;  /* 0x3f0000002222b820 */ /* 0x000fc60000400000 */
[----:B------:R-:W-:Y:S01]  /*fa80*/  F2FP.BF16.F32.PACK_AB R39, R32, R209 ;  /* 0x000000d12027723e */ /* 0x000fe200000010ff */
[----:B------:R-:W-:Y:S02]  /*fa90*/  FADD R209, R212, R209 ;  /* 0x000000d1d4d17221 */ /* 0x000fe40000000000 */
[----:B------:R-:W1:Y:S01]  /*faa0*/  MUFU.EX2 R34, R34 ;  /* 0x0000002200227308 */ /* 0x000e620000000800 */
[----:B------:R-:W-:Y:S01]  /*fab0*/  WARPGROUP.ARRIVE ;  /* 0x00000000000079c5 */ /* 0x000fe20000000000 */
[----:B--2---:R-:W-:Y:S01]  /*fac0*/  @!P5 FMUL R33, R33, R33 ;  /* 0x000000212121d220 */ /* 0x004fe20000400000 */
[----:B------:R-:W-:Y:S01]  /*fad0*/  FSETP.GEU.AND P5, PT, R60, -126, PT ;  /* 0xc2fc00003c00780b */ /* 0x000fe20003fae000 */
[----:B------:R-:W-:Y:S02]  /*fae0*/  FADD R209, R209, R32 ;  /* 0x00000020d1d17221 */ /* 0x000fe40000000000 */
[----:B------:R-:W-:Y:S01]  /*faf0*/  @!P4 FMUL R35, R35, 0.5 ;  /* 0x3f0000002323c820 */ /* 0x000fe20000400000 */
[----:B------:R-:W-:Y:S01]  /*fb00*/  HGMMA.64x64x16.F32.BF16 R152, R36, gdesc[UR4].tnspB, R152, gsb0 ;  /* 0x40e0000424987df0 */ /* 0x000fe20008001898 */
[----:B---3--:R-:W-:Y:S01]  /*fb10*/  @!P6 FMUL R218, R218, R218 ;  /* 0x000000dadadae220 */ /* 0x008fe20000400000 */
[----:B------:R-:W-:-:S02]  /*fb20*/  R2UR UR6, R24 ;  /* 0x00000000180672ca */ /* 0x000fc400000e0000 */
[----:B------:R-:W-:Y:S01]  /*fb30*/  R2UR UR7, R25 ;  /* 0x00000000190772ca */ /* 0x000fe200000e0000 */
[----:B------:R-:W2:Y:S01]  /*fb40*/  MUFU.EX2 R35, R35 ;  /* 0x0000002300237308 */ /* 0x000ea20000000800 */
[----:B------:R-:W-:Y:S01]  /*fb50*/  F2FP.BF16.F32.PACK_AB R40, R216, R33 ;  /* 0x00000021d828723e */ /* 0x000fe200000010ff */
[----:B------:R-:W-:Y:S01]  /*fb60*/  IMAD.MOV.U32 R25, RZ, RZ, 0x40000040 ;  /* 0x40000040ff197424 */ /* 0x000fe200078e00ff */
[----:B------:R-:W-:Y:S01]  /*fb70*/  FSETP.GEU.AND P6, PT, R65, -126, PT ;  /* 0xc2fc00004100780b */ /* 0x000fe20003fce000 */
[----:B------:R-:W-:Y:S01]  /*fb80*/  @!P5 FMUL R60, R60, 0.5 ;  /* 0x3f0000003c3cd820 */ /* 0x000fe20000400000 */
[----:B-1----:R-:W-:Y:S01]  /*fb90*/  @!P3 FMUL R34, R34, R34 ;  /* 0x000000222222b220 */ /* 0x002fe20000400000 */
[----:B------:R-:W-:Y:S01]  /*fba0*/  FSETP.GEU.AND P3, PT, R62, -126, PT ;  /* 0xc2fc00003e00780b */ /* 0x000fe20003f6e000 */
[----:B------:R-:W-:Y:S01]  /*fbb0*/  FADD R33, R214, R33 ;  /* 0x00000021d6217221 */ /* 0x000fe20000000000 */
[----:B------:R-:W1:Y:S01]  /*fbc0*/  MUFU.EX2 R211, R60 ;  /* 0x0000003c00d37308 */ /* 0x000e620000000800 */
[----:B------:R-:W-:-:S02]  /*fbd0*/  IADD3 R24, R22, 0x280, RZ ;  /* 0x0000028016187810 */ /* 0x000fc40007ffe0ff */
[----:B------:R-:W-:-:S05]  /*fbe0*/  FADD R216, R33, R216 ;  /* 0x000000d821d87221 */ /* 0x000fca0000000000 */
[----:B------:R-:W-:Y:S01]  /*fbf0*/  @!P6 FMUL R65, R65, 0.5 ;  /* 0x3f0000004141e820 */ /* 0x000fe20000400000 */
[----:B--2---:R-:W-:Y:S01]  /*fc00*/  @!P4 FMUL R35, R35, R35 ;  /* 0x000000232323c220 */ /* 0x004fe20000400000 */
[----:B------:R-:W-:Y:S01]  /*fc10*/  FSETP.GEU.AND P4, PT, R63, -126, PT ;  /* 0xc2fc00003f00780b */ /* 0x000fe20003f8e000 */
[----:B------:R-:W-:-:S03]  /*fc20*/  @!P3 FMUL R62, R62, 0.5 ;  /* 0x3f0000003e3eb820 */ /* 0x000fc60000400000 */
[----:B------:R-:W-:Y:S01]  /*fc30*/  F2FP.BF16.F32.PACK_AB R41, R35, R34 ;  /* 0x000000222329723e */ /* 0x000fe200000010ff */
[----:B------:R-:W-:Y:S01]  /*fc40*/  FADD R34, R209, R34 ;  /* 0x00000022d1227221 */ /* 0x000fe20000000000 */
[----:B-1----:R-:W-:Y:S01]  /*fc50*/  @!P5 FMUL R211, R211, R211 ;  /* 0x000000d3d3d3d220 */ /* 0x002fe20000400000 */
[----:B------:R-:W-:Y:S02]  /*fc60*/  FSETP.GEU.AND P5, PT, R64, -126, PT ;  /* 0xc2fc00004000780b */ /* 0x000fe40003fae000 */
[----:B------:R-:W-:Y:S01]  /*fc70*/  FADD R35, R34, R35 ;  /* 0x0000002322237221 */ /* 0x000fe20000000000 */
[----:B------:R-:W-:Y:S01]  /*fc80*/  FFMA R34, R135, R186, -R185 ;  /* 0x000000ba87227223 */ /* 0x000fe200000008b9 */
[----:B------:R-:W-:Y:S02]  /*fc90*/  F2FP.BF16.F32.PACK_AB R42, R218, R211 ;  /* 0x000000d3da2a723e */ /* 0x000fe400000010ff */
[----:B------:R-:W-:Y:S01]  /*fca0*/  @!P4 FMUL R63, R63, 0.5 ;  /* 0x3f0000003f3fc820 */ /* 0x000fe20000400000 */
[----:B------:R-:W-:-:S04]  /*fcb0*/  FADD R211, R216, R211 ;  /* 0x000000d3d8d37221 */ /* 0x000fc80000000000 */
[----:B------:R-:W-:Y:S02]  /*fcc0*/  FADD R211, R211, R218 ;  /* 0x000000dad3d37221 */ /* 0x000fe40000000000 */
[----:B------:R-:W-:Y:S01]  /*fcd0*/  @!P5 FMUL R64, R64, 0.5 ;  /* 0x3f0000004040d820 */ /* 0x000fe20000400000 */
[----:B------:R-:W-:Y:S02]  /*fce0*/  WARPGROUP.DEPBAR.LE gsb0, 0x0 ;  /* 0x00008000000079c5 */ /* 0x000fe40000010000 */
[----:B------:R-:W1:Y:S08]  /*fcf0*/  MUFU.EX2 R36, R62 ;  /* 0x0000003e00247308 */ /* 0x000e700000000800 */
[----:B------:R-:W2:Y:S08]  /*fd00*/  MUFU.EX2 R37, R63 ;  /* 0x0000003f00257308 */ /* 0x000eb00000000800 */
[----:B------:R-:W3:Y:S01]  /*fd10*/  MUFU.EX2 R38, R64 ;  /* 0x0000004000267308 */ /* 0x000ee20000000800 */
[----:B-1----:R-:W-:Y:S01]  /*fd20*/  @!P3 FMUL R36, R36, R36 ;  /* 0x000000242424b220 */ /* 0x002fe20000400000 */
[----:B------:R-:W-:-:S06]  /*fd30*/  FSETP.GEU.AND P3, PT, R66, -126, PT ;  /* 0xc2fc00004200780b */ /* 0x000fcc0003f6e000 */
[----:B------:R-:W1:Y:S01]  /*fd40*/  MUFU.EX2 R39, R65 ;  /* 0x0000004100277308 */ /* 0x000e620000000800 */
[----:B--2---:R-:W-:Y:S01]  /*fd50*/  @!P4 FMUL R37, R37, R37 ;  /* 0x000000252525c220 */ /* 0x004fe20000400000 */
[----:B------:R-:W-:-:S04]  /*fd60*/  FSETP.GEU.AND P4, PT, R67, -126, PT ;  /* 0xc2fc00004300780b */ /* 0x000fc80003f8e000 */
[----:B------:R-:W-:Y:S01]  /*fd70*/  F2FP.BF16.F32.PACK_AB R43, R37, R36 ;  /* 0x00000024252b723e */ /* 0x000fe200000010ff */
[----:B------:R-:W-:Y:S01]  /*fd80*/  @!P3 FMUL R66, R66, 0.5 ;  /* 0x3f0000004242b820 */ /* 0x000fe20000400000 */
[----:B------:R-:W-:Y:S01]  /*fd90*/  FADD R36, R35, R36 ;  /* 0x0000002423247221 */ /* 0x000fe20000000000 */
[----:B---3--:R-:W-:Y:S01]  /*fda0*/  @!P5 FMUL R38, R38, R38 ;  /* 0x000000262626d220 */ /* 0x008fe20000400000 */
[----:B------:R-:W-:Y:S01]  /*fdb0*/  WARPGROUP.ARRIVE ;  /* 0x00000000000079c5 */ /* 0x000fe20000000000 */
[----:B------:R-:W2:Y:S01]  /*fdc0*/  MUFU.EX2 R213, R66 ;  /* 0x0000004200d57308 */ /* 0x000ea20000000800 */
[----:B------:R-:W-:Y:S01]  /*fdd0*/  FSETP.GEU.AND P5, PT, R68, -126, PT ;  /* 0xc2fc00004400780b */ /* 0x000fe20003fae000 */
[----:B------:R-:W-:Y:S02]  /*fde0*/  FADD R36, R36, R37 ;  /* 0x0000002524247221 */ /* 0x000fe40000000000 */
[----:B------:R-:W-:Y:S01]  /*fdf0*/  @!P4 FMUL R67, R67, 0.5 ;  /* 0x3f0000004343c820 */ /* 0x000fe20000400000 */
[----:B------:R-:W-:Y:S01]  /*fe00*/  HGMMA.64x64x16.F32.BF16 R152, R40, gdesc[UR4].tnspB, R152, gsb0 ;  /* 0x40e0000428987df0 */ /* 0x000fe20008001898 */
[----:B-1----:R-:W-:Y:S01]  /*fe10*/  @!P6 FMUL R39, R39, R39 ;  /* 0x000000272727e220 */ /* 0x002fe20000400000 */
[----:B------:R-:W-:Y:S01]  /*fe20*/  FSETP.GEU.AND P6, PT, R69, -126, PT ;  /* 0xc2fc00004500780b */ /* 0x000fe20003fce000 */
[----:B------:R-:W1:Y:S01]  /*fe30*/  MUFU.EX2 R220, R67 ;  /* 0x0000004300dc7308 */ /* 0x000e620000000800 */
[----:B------:R-:W-:Y:S01]  /*fe40*/  R2UR UR6, R24 ;  /* 0x00000000180672ca */ /* 0x000fe200000e0000 */
[--C-:B------:R-:W-:Y:S01]  /*fe50*/  FFMA R24, R80, R186, -R21.reuse ;  /* 0x000000ba50187223 */ /* 0x100fe20000000815 */
[----:B------:R-:W-:Y:S01]  /*fe60*/  R2UR UR7, R25 ;  /* 0x00000000190772ca */ /* 0x000fe200000e0000 */
[----:B------:R-:W-:Y:S01]  /*fe70*/  IMAD.MOV.U32 R25, RZ, RZ, 0x40000040 ;  /* 0x40000040ff197424 */ /* 0x000fe200078e00ff */
[----:B------:R-:W-:Y:S01]  /*fe80*/  F2FP.BF16.F32.PACK_AB R44, R39, R38 ;  /* 0x00000026272c723e */ /* 0x000fe200000010ff */
[----:B------:R-:W-:Y:S01]  /*fe90*/  @!P5 FMUL R68, R68, 0.5 ;  /* 0x3f0000004444d820 */ /* 0x000fe20000400000 */
[-C--:B------:R-:W-:Y:S01]  /*fea0*/  FFMA R80, R81, R186.reuse, -R21 ;  /* 0x000000ba51507223 */ /* 0x080fe20000000815 */
[-CC-:B------:R-:W-:Y:S01]  /*feb0*/  FFMA R81, R82, R186.reuse, -R185.reuse ;  /* 0x000000ba52517223 */ /* 0x180fe200000008b9 */
[----:B--2---:R-:W-:Y:S01]  /*fec0*/  @!P3 FMUL R213, R213, R213 ;  /* 0x000000d5d5d5b220 */ /* 0x004fe20000400000 */
[----:B------:R-:W-:Y:S01]  /*fed0*/  FSETP.GEU.AND P3, PT, R70, -126, PT ;  /* 0xc2fc00004600780b */ /* 0x000fe20003f6e000 */
[----:B------:R-:W2:Y:S01]  /*fee0*/  MUFU.EX2 R215, R68 ;  /* 0x0000004400d77308 */ /* 0x000ea20000000800 */
[----:B------:R-:W-:Y:S01]  /*fef0*/  @!P6 FMUL R69, R69, 0.5 ;  /* 0x3f0000004545e820 */ /* 0x000fe20000400000 */
[-C--:B------:R-:W-:Y:S01]  /*ff00*/  FFMA R82, R83, R186.reuse, -R185 ;  /* 0x000000ba53527223 */ /* 0x080fe200000008b9 */
[-CC-:B------:R-:W-:Y:S01]  /*ff10*/  FFMA R83, R84, R186.reuse, -R21.reuse ;  /* 0x000000ba54537223 */ /* 0x180fe20000000815 */
[-C--:B------:R-:W-:Y:S01]  /*ff20*/  FFMA R84, R89, R186.reuse, -R21 ;  /* 0x000000ba59547223 */ /* 0x080fe20000000815 */
[----:B------:R-:W-:Y:S01]  /*ff30*/  FFMA R89, R98, R186, -R185 ;  /* 0x000000ba62597223 */ /* 0x000fe200000008b9 */
[----:B-1----:R-:W-:Y:S01]  /*ff40*/  @!P4 FMUL R220, R220, R220 ;  /* 0x000000dcdcdcc220 */ /* 0x002fe20000400000 */
[----:B------:R-:W-:Y:S01]  /*ff50*/  FSETP.GEU.AND P4, PT, R71, -126, PT ;  /* 0xc2fc00004700780b */ /* 0x000fe20003f8e000 */
[----:B------:R-:W1:Y:S01]  /*ff60*/  MUFU.EX2 R222, R69 ;  /* 0x0000004500de7308 */ /* 0x000e620000000800 */
[----:B------:R-:W-:-:S02]  /*ff70*/  FADD R38, R211, R38 ;  /* 0x00000026d3267221 */ /* 0x000fc40000000000 */
[----:B------:R-:W-:Y:S01]  /*ff80*/  F2FP.BF16.F32.PACK_AB R45, R220, R213 ;  /* 0x000000d5dc2d723e */ /* 0x000fe200000010ff */
[----:B------:R-:W-:Y:S01]  /*ff90*/  @!P3 FMUL R70, R70, 0.5 ;  /* 0x3f0000004646b820 */ /* 0x000fe20000400000 */
[----:B------:R-:W-:Y:S01]  /*ffa0*/  FADD R213, R36, R213 ;  /* 0x000000d524d57221 */ /* 0x000fe20000000000 */
[----:B------:R-:W-:Y:S01]  /*ffb0*/  FADD R38, R38, R39 ;  /* 0x0000002726267221 */ /* 0x000fe20000000000 */
[----:B--2---:R-:W-:Y:S01]  /*ffc0*/  @!P5 FMUL R215, R215, R215 ;  /* 0x000000d7d7d7d220 */ /* 0x004fe20000400000 */
[----:B------:R-:W-:Y:S01]  /*ffd0*/  FSETP.GEU.AND P5, PT, R72, -126, PT ;  /* 0xc2fc00004800780b */ /* 0x000fe20003fae000 */
[----:B------:R-:W-:-:S03]  /*ffe0*/  FADD R213, R213, R220 ;  /* 0x000000dcd5d57221 */ /* 0x000fc60000000000 */
[----:B------:R-:W-:-:S04]  /*fff0*/  @!P4 FMUL R71, R71, 0.5 ;  /* 0x3f0000004747c820 */ /* 0x000fc80000400000 */
[----:B------:R-:W2:Y:S01]  /*10000*/  MUFU.EX2 R217, R71 ;  /* 0x0000004700d97308 */ /* 0x000ea20000000800 */
[----:B-1----:R-:W-:-:S05]  /*10010*/  @!P6 FMUL R222, R222, R222 ;  /* 0x000000dededee220 */ /* 0x002fca0000400000 */
[----:B------:R-:W-:Y:S01]  /*10020*/  F2FP.BF16.F32.PACK_AB R46, R222, R215 ;  /* 0x000000d7de2e723e */ /* 0x000fe200000010ff */
[----:B------:R-:W-:Y:S01]  /*10030*/  @!P5 FMUL R72, R72, 0.5 ;  /* 0x3f0000004848d820 */ /* 0x000fe20000400000 */
[----:B------:R-:W-:-:S04]  /*10040*/  FADD R215, R38, R215 ;  /* 0x000000d726d77221 */ /* 0x000fc80000000000 */
[----:B------:R-:W-:Y:S01]  /*10050*/  FADD R215, R215, R222 ;  /* 0x000000ded7d77221 */ /* 0x000fe20000000000 */
[----:B--2---:R-:W-:Y:S01]  /*10060*/  @!P4 FMUL R217, R217, R217 ;  /* 0x000000d9d9d9c220 */ /* 0x004fe20000400000 */
[----:B------:R-:W-:-:S13]  /*10070*/  FSETP.GEU.AND P4, PT, R75, -126, PT ;  /* 0xc2fc00004b00780b */ /* 0x000fda0003f8e000 */
[----:B------:R-:W-:-:S04]  /*10080*/  @!P4 FMUL R75, R75, 0.5 ;  /* 0x3f0000004b4bc820 */ /* 0x000fc80000400000 */
[----:B------:R-:W1:Y:S01]  /*10090*/  MUFU.EX2 R224, R75 ;  /* 0x0000004b00e07308 */ /* 0x000e620000000800 */
[----:B------:R-:W-:Y:S02]  /*100a0*/  WARPGROUP.DEPBAR.LE gsb0, 0x0 ;  /* 0x00008000000079c5 */ /* 0x000fe40000010000 */
[----:B------:R-:W-:-:S05]  /*100b0*/  FFMA R41, R73, R186, -R21 ;  /* 0x000000ba49297223 */ /* 0x000fca0000000815 */
[----:B------:R-:W2:Y:S01]  /*100c0*/  MUFU.EX2 R42, R70 ;  /* 0x00000046002a7308 */ /* 0x000ea20000000800 */
[----:B------:R-:W-:Y:S01]  /*100d0*/  FFMA R43, R74, R186, -R185 ;  /* 0x000000ba4a2b7223 */ /* 0x000fe200000008b9 */
[----:B------:R-:W-:-:S06]  /*100e0*/  FSETP.GEU.AND P6, PT, R41, -126, PT ;  /* 0xc2fc00002900780b */ /* 0x000fcc0003fce000 */
[----:B------:R-:W3:Y:S01]  /*100f0*/  MUFU.EX2 R40, R72 ;  /* 0x0000004800287308 */ /* 0x000ee20000000800 */
[----:B-1----:R-:W-:Y:S01]  /*10100*/  @!P4 FMUL R224, R224, R224 ;  /* 0x000000e0e0e0c220 */ /* 0x002fe20000400000 */
[----:B------:R-:W-:Y:S01]  /*10110*/  FSETP.GEU.AND P4, PT, R79, -126, PT ;  /* 0xc2fc00004f00780b */ /* 0x000fe20003f8e000 */
[----:B--2---:R-:W-:Y:S01]  /*10120*/  @!P3 FMUL R42, R42, R42 ;  /* 0x0000002a2a2ab220 */ /* 0x004fe20000400000 */
[----:B------:R-:W-:-:S03]  /*10130*/  FSETP.GEU.AND P3, PT, R43, -126, PT ;  /* 0xc2fc00002b00780b */ /* 0x000fc60003f6e000 */
[----:B------:R-:W-:Y:S01]  /*10140*/  @!P6 FMUL R41, R41, 0.5 ;  /* 0x3f0000002929e820 */ /* 0x000fe20000400000 */
[----:B------:R-:W-:-:S07]  /*10150*/  F2FP.BF16.F32.PACK_AB R47, R217, R42 ;  /* 0x0000002ad92f723e */ /* 0x000fce00000010ff */
[----:B------:R-:W-:Y:S01]  /*10160*/  @!P4 FMUL R79, R79, 0.5 ;  /* 0x3f0000004f4fc820 */ /* 0x000fe20000400000 */
[----:B------:R-:W-:Y:S01]  /*10170*/  FADD R42, R213, R42 ;  /* 0x0000002ad52a7221 */ /* 0x000fe20000000000 */
[----:B---3--:R-:W-:Y:S01]  /*10180*/  @!P5 FMUL R40, R40, R40 ;  /* 0x000000282828d220 */ /* 0x008fe20000400000 */
[----:B------:R-:W-:Y:S01]  /*10190*/  WARPGROUP.ARRIVE ;  /* 0x00000000000079c5 */ /* 0x000fe20000000000 */
[----:B------:R-:W-:Y:S01]  /*101a0*/  FSETP.GEU.AND P5, PT, R76, -126, PT ;  /* 0xc2fc00004c00780b */ /* 0x000fe20003fae000 */
[----:B------:R-:W1:Y:S01]  /*101b0*/  MUFU.EX2 R41, R41 ;  /* 0x0000002900297308 */ /* 0x000e620000000800 */
[----:B------:R-:W-:Y:S01]  /*101c0*/  FADD R42, R42, R217 ;  /* 0x000000d92a2a7221 */ /* 0x000fe20000000000 */
[----:B------:R-:W-:Y:S02]  /*101d0*/  @!P3 FMUL R43, R43, 0.5 ;  /* 0x3f0000002b2bb820 */ /* 0x000fe40000400000 */
[----:B------:R-:W-:Y:S01]  /*101e0*/  HGMMA.64x64x16.F32.BF16 R152, R44, gdesc[UR4].tnspB, R152, gsb0 ;  /* 0x40e000042c987df0 */ /* 0x000fe20008001898 */
[----:B------:R-:W-:Y:S01]  /*101f0*/  R2UR UR7, R25 ;  /* 0x00000000190772ca */ /* 0x000fe200000e0000 */
[----:B------:R-:W-:-:S02]  /*10200*/  IMAD.MOV.U32 R25, RZ, RZ, 0x40000040 ;  /* 0x40000040ff197424 */ /* 0x000fc400078e00ff */
[----:B------:R-:W2:Y:S04]  /*10210*/  MUFU.EX2 R43, R43 ;  /* 0x0000002b002b7308 */ /* 0x000ea80000000800 */
[----:B------:R-:W-:-:S04]  /*10220*/  @!P5 FMUL R76, R76, 0.5 ;  /* 0x3f0000004c4cd820 */ /* 0x000fc80000400000 */
[----:B------:R-:W3:Y:S01]  /*10230*/  MUFU.EX2 R219, R76 ;  /* 0x0000004c00db7308 */ /* 0x000ee20000000800 */
[----:B-1----:R-:W-:Y:S01]  /*10240*/  @!P6 FMUL R41, R41, R41 ;  /* 0x000000292929e220 */ /* 0x002fe20000400000 */
[----:B------:R-:W-:-:S04]  /*10250*/  FSETP.GEU.AND P6, PT, R77, -126, PT ;  /* 0xc2fc00004d00780b */ /* 0x000fc80003fce000 */
[----:B------:R-:W-:Y:S01]  /*10260*/  F2FP.BF16.F32.PACK_AB R48, R41, R40 ;  /* 0x000000282930723e */ /* 0x000fe200000010ff */
        /* <DEDUP_REMOVED lines=9> */
[----:B------:R-:W-:Y:S02]  /*10300*/  FADD R224, R43, R224 ;  /* 0x000000e02be07221 */ /* 0x000fe40000000000 */
[----:B------:R-:W-:-:S09]  /*10310*/  @!P3 FMUL R78, R78, 0.5 ;  /* 0x3f0000004e4eb820 */ /* 0x000fd20000400000 */
[----:B------:R-:W-:Y:S01]  /*10320*/  @!P5 FMUL R24, R24, 0.5 ;  /* 0x3f0000001818d820 */ /* 0x000fe20000400000 */
[----:B------:R-:W-:Y:S02]  /*10330*/  WARPGROUP.DEPBAR.LE gsb0, 0x0 ;  /* 0x00008000000079c5 */ /* 0x000fe40000010000 */
[----:B------:R-:W1:Y:S08]  /*10340*/  MUFU.EX2 R44, R77 ;  /* 0x0000004d002c7308 */ /* 0x000e700000000800 */
[----:B------:R-:W2:Y:S08]  /*10350*/  MUFU.EX2 R45, R78 ;  /* 0x0000004e002d7308 */ /* 0x000eb00000000800 */
[----:B------:R-:W3:Y:S01]  /*10360*/  MUFU.EX2 R46, R79 ;  /* 0x0000004f002e7308 */ /* 0x000ee20000000800 */
[----:B-1----:R-:W-:Y:S01]  /*10370*/  @!P6 FMUL R44, R44, R44 ;  /* 0x0000002c2c2ce220 */ /* 0x002fe20000400000 */
[----:B------:R-:W-:-:S04]  /*10380*/  FSETP.GEU.AND P6, PT, R80, -126, PT ;  /* 0xc2fc00005000780b */ /* 0x000fc80003fce000 */
[----:B------:R-:W-:Y:S01]  /*10390*/  F2FP.BF16.F32.PACK_AB R50, R44, R219 ;  /* 0x000000db2c32723e */ /* 0x000fe200000010ff */
[----:B------:R-:W-:Y:S01]  /*103a0*/  FADD R219, R40, R219 ;  /* 0x000000db28db7221 */ /* 0x000fe20000000000 */
[----:B------:R1:W4:Y:S01]  /*103b0*/  MUFU.EX2 R47, R24 ;  /* 0x00000018002f7308 */ /* 0x0003220000000800 */
[----:B--2---:R-:W-:Y:S01]  /*103c0*/  @!P3 FMUL R45, R45, R45 ;  /* 0x0000002d2d2db220 */ /* 0x004fe20000400000 */
[----:B------:R-:W-:Y:S01]  /*103d0*/  FSETP.GEU.AND P3, PT, R81, -126, PT ;  /* 0xc2fc00005100780b */ /* 0x000fe20003f6e000 */
[----:B------:R-:W-:-:S04]  /*103e0*/  FADD R44, R219, R44 ;  /* 0x0000002cdb2c7221 */ /* 0x000fc80000000000 */
[----:B------:R-:W-:Y:S01]  /*103f0*/  @!P6 FMUL R80, R80, 0.5 ;  /* 0x3f0000005050e820 */ /* 0x000fe20000400000 */
[----:B-1----:R-:W-:Y:S01]  /*10400*/  IADD3 R24, R22, 0x300, RZ ;  /* 0x0000030016187810 */ /* 0x002fe20007ffe0ff */
[----:B---3--:R-:W-:Y:S01]  /*10410*/  @!P4 FMUL R46, R46, R46 ;  /* 0x0000002e2e2ec220 */ /* 0x008fe20000400000 */
[----:B------:R-:W-:Y:S02]  /*10420*/  FSETP.GEU.AND P4, PT, R82, -126, PT ;  /* 0xc2fc00005200780b */ /* 0x000fe40003f8e000 */
[----:B------:R-:W-:Y:S01]  /*10430*/  R2UR UR6, R24 ;  /* 0x00000000180672ca */ /* 0x000fe200000e0000 */
[----:B------:R-:W1:Y:S01]  /*10440*/  MUFU.EX2 R80, R80 ;  /* 0x0000005000507308 */ /* 0x000e620000000800 */
[----:B------:R-:W-:Y:S01]  /*10450*/  F2FP.BF16.F32.PACK_AB R51, R46, R45 ;  /* 0x0000002d2e33723e */ /* 0x000fe200000010ff */
[----:B------:R-:W-:Y:S01]  /*10460*/  @!P3 FMUL R81, R81, 0.5 ;  /* 0x3f0000005151b820 */ /* 0x000fe20000400000 */
[----:B----4-:R-:W-:Y:S01]  /*10470*/  @!P5 FMUL R47, R47, R47 ;  /* 0x0000002f2f2fd220 */ /* 0x010fe20000400000 */
[----:B------:R-:W-:Y:S01]  /*10480*/  FSETP.GEU.AND P5, PT, R83, -126, PT ;  /* 0xc2fc00005300780b */ /* 0x000fe20003fae000 */
[----:B------:R-:W-:Y:S01]  /*10490*/  WARPGROUP.ARRIVE ;  /* 0x00000000000079c5 */ /* 0x000fe20000000000 */
[----:B------:R-:W-:Y:S01]  /*104a0*/  IADD3 R24, R22, 0x380, RZ ;  /* 0x0000038016187810 */ /* 0x000fe20007ffe0ff */
[----:B------:R-:W-:Y:S01]  /*104b0*/  FADD R45, R224, R45 ;  /* 0x0000002de02d7221 */ /* 0x000fe20000000000 */
[----:B------:R-:W2:Y:S02]  /*104c0*/  MUFU.EX2 R81, R81 ;  /* 0x0000005100517308 */ /* 0x000ea40000000800 */
[----:B------:R-:W-:Y:S01]  /*104d0*/  @!P4 FMUL R82, R82, 0.5 ;  /* 0x3f0000005252c820 */ /* 0x000fe20000400000 */
[----:B------:R-:W-:Y:S01]  /*104e0*/  FADD R46, R45, R46 ;  /* 0x0000002e2d2e7221 */ /* 0x000fe20000000000 */
[----:B------:R-:W-:Y:S01]  /*104f0*/  HGMMA.64x64x16.F32.BF16 R152, R48, gdesc[UR4].tnspB, R152, gsb0 ;  /* 0x40e0000430987df0 */ /* 0x000fe20008001898 */
[----:B------:R-:W-:-:S02]  /*10500*/  R2UR UR6, R24 ;  /* 0x00000000180672ca */ /* 0x000fc400000e0000 */
[----:B------:R-:W-:Y:S01]  /*10510*/  R2UR UR7, R25 ;  /* 0x00000000190772ca */ /* 0x000fe200000e0000 */
[----:B------:R-:W3:Y:S01]  /*10520*/  MUFU.EX2 R82, R82 ;  /* 0x0000005200527308 */ /* 0x000ee20000000800 */
[----:B-1----:R-:W-:Y:S01]  /*10530*/  @!P6 FMUL R80, R80, R80 ;  /* 0x000000505050e220 */ /* 0x002fe20000400000 */
[----:B------:R-:W-:Y:S01]  /*10540*/  FSETP.GEU.AND P6, PT, R85, -126, PT ;  /* 0xc2fc00005500780b */ /* 0x000fe20003fce000 */
[----:B------:R-:W-:Y:S01]  /*10550*/  @!P5 FMUL R83, R83, 0.5 ;  /* 0x3f0000005353d820 */ /* 0x000fe20000400000 */
[----:B------:R-:W-:Y:S01]  /*10560*/  IMAD.MOV.U32 R25, RZ, RZ, 0x40000040 ;  /* 0x40000040ff197424 */ /* 0x000fe200078e00ff */
[----:B------:R-:W-:Y:S02]  /*10570*/  IADD3 R24, R22, 0x400, RZ ;  /* 0x0000040016187810 */ /* 0x000fe40007ffe0ff */
[----:B------:R-:W-:Y:S01]  /*10580*/  F2FP.BF16.F32.PACK_AB R52, R80, R47 ;  /* 0x0000002f5034723e */ /* 0x000fe200000010ff */
[----:B------:R-:W-:Y:S01]  /*10590*/  FADD R47, R44, R47 ;  /* 0x0000002f2c2f7221 */ /* 0x000fe20000000000 */
[----:B--2---:R-:W-:Y:S01]  /*105a0*/  @!P3 FMUL R81, R81, R81 ;  /* 0x000000515151b220 */ /* 0x004fe20000400000 */
[----:B------:R-:W-:Y:S01]  /*105b0*/  FSETP.GEU.AND P3, PT, R86, -126, PT ;  /* 0xc2fc00005600780b */ /* 0x000fe20003f6e000 */
[----:B------:R-:W1:Y:S01]  /*105c0*/  MUFU.EX2 R83, R83 ;  /* 0x0000005300537308 */ /* 0x000e620000000800 */
[----:B------:R-:W-:-:S03]  /*105d0*/  FADD R80, R47, R80 ;  /* 0x000000502f507221 */ /* 0x000fc60000000000 */
[----:B------:R-:W-:Y:S01]  /*105e0*/  @!P6 FMUL R85, R85, 0.5 ;  /* 0x3f0000005555e820 */ /* 0x000fe20000400000 */
[----:B---3--:R-:W-:Y:S01]  /*105f0*/  @!P4 FMUL R82, R82, R82 ;  /* 0x000000525252c220 */ /* 0x008fe20000400000 */
[----:B------:R-:W-:-:S04]  /*10600*/  FSETP.GEU.AND P4, PT, R87, -126, PT ;  /* 0xc2fc00005700780b */ /* 0x000fc80003f8e000 */
[----:B------:R-:W-:Y:S02]  /*10610*/  F2FP.BF16.F32.PACK_AB R53, R82, R81 ;  /* 0x000000515235723e */ /* 0x000fe400000010ff */
[----:B------:R-:W-:Y:S01]  /*10620*/  @!P3 FMUL R86, R86, 0.5 ;  /* 0x3f0000005656b820 */ /* 0x000fe20000400000 */
[----:B------:R-:W-:Y:S01]  /*10630*/  FADD R81, R46, R81 ;  /* 0x000000512e517221 */ /* 0x000fe20000000000 */
[----:B-1----:R-:W-:-:S03]  /*10640*/  @!P5 FMUL R83, R83, R83 ;  /* 0x000000535353d220 */ /* 0x002fc60000400000 */
[----:B------:R-:W-:Y:S02]  /*10650*/  FADD R82, R81, R82 ;  /* 0x0000005251527221 */ /* 0x000fe40000000000 */
[----:B------:R-:W-:Y:S01]  /*10660*/  @!P4 FMUL R87, R87, 0.5 ;  /* 0x3f0000005757c820 */ /* 0x000fe20000400000 */
[----:B------:R-:W-:Y:S02]  /*10670*/  WARPGROUP.DEPBAR.LE gsb0, 0x0 ;  /* 0x00008000000079c5 */ /* 0x000fe40000010000 */
[----:B------:R1:W2:Y:S01]  /*10680*/  MUFU.EX2 R48, R85 ;  /* 0x0000005500307308 */ /* 0x0002a20000000800 */
[-CC-:B------:R-:W-:Y:S01]  /*10690*/  FFMA R51, R88, R186.reuse, -R21.reuse ;  /* 0x000000ba58337223 */ /* 0x180fe20000000815 */
[-C--:B------:R-:W-:Y:S01]  /*106a0*/  FFMA R88, R97, R186.reuse, -R21 ;  /* 0x000000ba61587223 */ /* 0x080fe20000000815 */
[----:B------:R-:W-:-:S03]  /*106b0*/  FFMA R97, R114, R186, -R185 ;  /* 0x000000ba72617223 */ /* 0x000fc600000008b9 */
[----:B------:R-:W-:Y:S02]  /*106c0*/  FSETP.GEU.AND P5, PT, R51, -126, PT ;  /* 0xc2fc00003300780b */ /* 0x000fe40003fae000 */
[----:B------:R3:W4:Y:S01]  /*106d0*/  MUFU.EX2 R49, R86 ;  /* 0x0000005600317308 */ /* 0x0007220000000800 */
[-CC-:B-1----:R-:W-:Y:S01]  /*106e0*/  FFMA R85, R90, R186.reuse, -R185.reuse ;  /* 0x000000ba5a557223 */ /* 0x182fe200000008b9 */
[----:B------:R-:W-:-:S06]  /*106f0*/  FFMA R90, R99, R186, -R185 ;  /* 0x000000ba635a7223 */ /* 0x000fcc00000008b9 */
[----:B------:R-:W1:Y:S01]  /*10700*/  MUFU.EX2 R50, R87 ;  /* 0x0000005700327308 */ /* 0x000e620000000800 */
[----:B--2---:R-:W-:Y:S01]  /*10710*/  @!P6 FMUL R48, R48, R48 ;  /* 0x000000303030e220 */ /* 0x004fe20000400000 */
[-CC-:B---3--:R-:W-:Y:S01]  /*10720*/  FFMA R86, R91, R186.reuse, -R185.reuse ;  /* 0x000000ba5b567223 */ /* 0x188fe200000008b9 */
[----:B------:R-:W-:Y:S01]  /*10730*/  FSETP.GEU.AND P6, PT, R84, -126, PT ;  /* 0xc2fc00005400780b */ /* 0x000fe20003fce000 */
[----:B------:R-:W-:Y:S01]  /*10740*/  @!P5 FMUL R51, R51, 0.5 ;  /* 0x3f0000003333d820 */ /* 0x000fe20000400000 */
[----:B------:R-:W-:Y:S01]  /*10750*/  FFMA R91, R103, R186, -R185 ;  /* 0x000000ba675b7223 */ /* 0x000fe200000008b9 */
[----:B------:R-:W-:Y:S01]  /*10760*/  F2FP.BF16.F32.PACK_AB R54, R48, R83 ;  /* 0x000000533036723e */ /* 0x000fe200000010ff */
[----:B------:R-:W-:Y:S01]  /*10770*/  FADD R83, R80, R83 ;  /* 0x0000005350537221 */ /* 0x000fe20000000000 */
[----:B----4-:R-:W-:Y:S01]  /*10780*/  @!P3 FMUL R49, R49, R49 ;  /* 0x000000313131b220 */ /* 0x010fe20000400000 */
[----:B------:R-:W-:Y:S01]  /*10790*/  FSETP.GEU.AND P3, PT, R85, -126, PT ;  /* 0xc2fc00005500780b */ /* 0x000fe20003f6e000 */
[----:B------:R-:W2:Y:S01]  /*107a0*/  MUFU.EX2 R51, R51 ;  /* 0x0000003300337308 */ /* 0x000ea20000000800 */
[----:B------:R-:W-:-:S05]  /*107b0*/  FADD R48, R83, R48 ;  /* 0x0000003053307221 */ /* 0x000fca0000000000 */
[----:B------:R-:W-:Y:S01]  /*107c0*/  @!P6 FMUL R84, R84, 0.5 ;  /* 0x3f0000005454e820 */ /* 0x000fe20000400000 */
[----:B-1----:R-:W-:Y:S01]  /*107d0*/  @!P4 FMUL R50, R50, R50 ;  /* 0x000000323232c220 */ /* 0x002fe20000400000 */
[----:B------:R-:W-:-:S04]  /*107e0*/  FSETP.GEU.AND P4, PT, R86, -126, PT ;  /* 0xc2fc00005600780b */ /* 0x000fc80003f8e000 */
[----:B------:R-:W-:Y:S01]  /*107f0*/  F2FP.BF16.F32.PACK_AB R55, R50, R49 ;  /* 0x000000313237723e */ /* 0x000fe200000010ff */
[----:B------:R-:W-:Y:S01]  /*10800*/  @!P3 FMUL R85, R85, 0.5 ;  /* 0x3f0000005555b820 */ /* 0x000fe20000400000 */
[----:B------:R-:W1:Y:S01]  /*10810*/  MUFU.EX2 R84, R84 ;  /* 0x0000005400547308 */ /* 0x000e620000000800 */
[----:B------:R-:W-:Y:S01]  /*10820*/  FADD R49, R82, R49 ;  /* 0x0000003152317221 */ /* 0x000fe20000000000 */
[----:B------:R-:W-:Y:S01]  /*10830*/  WARPGROUP.ARRIVE ;  /* 0x00000000000079c5 */ /* 0x000fe20000000000 */
[----:B--2---:R-:W-:Y:S01]  /*10840*/  @!P5 FMUL R51, R51, R51 ;  /* 0x000000333333d220 */ /* 0x004fe20000400000 */
[----:B------:R-:W-:Y:S01]  /*10850*/  FSETP.GEU.AND P5, PT, R92, -126, PT ;  /* 0xc2fc00005c00780b */ /* 0x000fe20003fae000 */
[----:B------:R-:W-:Y:S02]  /*10860*/  FADD R50, R49, R50 ;  /* 0x0000003231327221 */ /* 0x000fe40000000000 */
[----:B------:R-:W-:Y:S01]  /*10870*/  @!P4 FMUL R86, R86, 0.5 ;  /* 0x3f0000005656c820 */ /* 0x000fe20000400000 */
[----:B------:R-:W-:Y:S01]  /*10880*/  HGMMA.64x64x16.F32.BF16 R152, R52, gdesc[UR4].tnspB, R152, gsb0 ;  /* 0x40e0000434987df0 */ /* 0x000fe20008001898 */
[----:B------:R-:W2:Y:S01]  /*10890*/  MUFU.EX2 R85, R85 ;  /* 0x0000005500557308 */ /* 0x000ea20000000800 */
[----:B------:R-:W-:-:S02]  /*108a0*/  R2UR UR6, R24 ;  /* 0x00000000180672ca */ /* 0x000fc400000e0000 */
[----:B------:R-:W-:Y:S01]  /*108b0*/  R2UR UR7, R25 ;  /* 0x00000000190772ca */ /* 0x000fe200000e0000 */
[----:B------:R-:W-:Y:S01]  /*108c0*/  IMAD.MOV.U32 R25, RZ, RZ, 0x40000040 ;  /* 0x40000040ff197424 */ /* 0x000fe200078e00ff */
[----:B------:R-:W-:-:S03]  /*108d0*/  IADD3 R24, R22, 0x480, RZ ;  /* 0x0000048016187810 */ /* 0x000fc60007ffe0ff */
[----:B------:R-:W3:Y:S01]  /*108e0*/  MUFU.EX2 R86, R86 ;  /* 0x0000005600567308 */ /* 0x000ee20000000800 */
[----:B-1----:R-:W-:Y:S01]  /*108f0*/  @!P6 FMUL R84, R84, R84 ;  /* 0x000000545454e220 */ /* 0x002fe20000400000 */
[----:B------:R-:W-:Y:S01]  /*10900*/  FSETP.GEU.AND P6, PT, R93, -126, PT ;  /* 0xc2fc00005d00780b */ /* 0x000fe20003fce000 */
[----:B------:R-:W-:-:S03]  /*10910*/  @!P5 FMUL R92, R92, 0.5 ;  /* 0x3f0000005c5cd820 */ /* 0x000fc60000400000 */
        /* <DEDUP_REMOVED lines=10> */
[----:B------:R-:W-:-:S03]  /*109c0*/  FADD R85, R50, R85 ;  /* 0x0000005532557221 */ /* 0x000fc60000000000 */
[----:B------:R1:W2:Y:S01]  /*109d0*/  MUFU.EX2 R87, R94 ;  /* 0x0000005e00577308 */ /* 0x0002a20000000800 */
[----:B------:R-:W-:-:S03]  /*109e0*/  FADD R86, R85, R86 ;  /* 0x0000005655567221 */ /* 0x000fc60000000000 */
[----:B------:R-:W-:Y:S01]  /*109f0*/  @!P4 FMUL R95, R95, 0.5 ;  /* 0x3f0000005f5fc820 */ /* 0x000fe20000400000 */
[----:B-1----:R-:W-:Y:S01]  /*10a00*/  FFMA R94, R111, R186, -R185 ;  /* 0x000000ba6f5e7223 */ /* 0x002fe200000008b9 */
[----:B--2---:R-:W-:Y:S01]  /*10a10*/  @!P3 FMUL R87, R87, R87 ;  /* 0x000000575757b220 */ /* 0x004fe20000400000 */
[----:B------:R-:W-:-:S13]  /*10a20*/  FSETP.GEU.AND P3, PT, R89, -126, PT ;  /* 0xc2fc00005900780b */ /* 0x000fda0003f6e000 */
[----:B------:R-:W-:-:S06]  /*10a30*/  @!P3 FMUL R89, R89, 0.5 ;  /* 0x3f0000005959b820 */ /* 0x000fcc0000400000 */
[----:B------:R-:W1:Y:S01]  /*10a40*/  MUFU.EX2 R89, R89 ;  /* 0x0000005900597308 */ /* 0x000e620000000800 */
[----:B------:R-:W-:Y:S02]  /*10a50*/  WARPGROUP.DEPBAR.LE gsb0, 0x0 ;  /* 0x00008000000079c5 */ /* 0x000fe40000010000 */
[----:B------:R-:W-:-:S05]  /*10a60*/  FFMA R53, R96, R186, -R21 ;  /* 0x000000ba60357223 */ /* 0x000fca0000000815 */
[----:B------:R2:W3:Y:S01]  /*10a70*/  MUFU.EX2 R54, R92 ;  /* 0x0000005c00367308 */ /* 0x0004e20000000800 */
[----:B------:R-:W-:-:S07]  /*10a80*/  FFMA R96, R113, R186, -R21 ;  /* 0x000000ba71607223 */ /* 0x000fce0000000815 */
[----:B------:R4:W5:Y:S01]  /*10a90*/  MUFU.EX2 R55, R93 ;  /* 0x0000005d00377308 */ /* 0x0009620000000800 */
[----:B-1----:R-:W-:Y:S01]  /*10aa0*/  @!P3 FMUL R89, R89, R89 ;  /* 0x000000595959b220 */ /* 0x002fe20000400000 */
[----:B------:R-:W-:Y:S01]  /*10ab0*/  FSETP.GEU.AND P3, PT, R102, -126, PT ;  /* 0xc2fc00006600780b */ /* 0x000fe20003f6e000 */
[----:B--2---:R-:W-:-:S05]  /*10ac0*/  FFMA R92, R105, R186, -R21 ;  /* 0x000000ba695c7223 */ /* 0x004fca0000000815 */
[----:B------:R1:W2:Y:S01]  /*10ad0*/  MUFU.EX2 R52, R95 ;  /* 0x0000005f00347308 */ /* 0x0002a20000000800 */
[----:B---3--:R-:W-:Y:S01]  /*10ae0*/  @!P5 FMUL R54, R54, R54 ;  /* 0x000000363636d220 */ /* 0x008fe20000400000 */
[----:B------:R-:W-:Y:S01]  /*10af0*/  FSETP.GEU.AND P5, PT, R53, -126, PT ;  /* 0xc2fc00003500780b */ /* 0x000fe20003fae000 */
[----:B----4-:R-:W-:-:S04]  /*10b00*/  FFMA R93, R106, R186, -R185 ;  /* 0x000000ba6a5d7223 */ /* 0x010fc800000008b9 */
[----:B------:R-:W-:Y:S01]  /*10b10*/  @!P3 FMUL R102, R102, 0.5 ;  /* 0x3f0000006666b820 */ /* 0x000fe20000400000 */
[----:B-----5:R-:W-:Y:S01]  /*10b20*/  @!P6 FMUL R55, R55, R55 ;  /* 0x000000373737e220 */ /* 0x020fe20000400000 */
[----:B------:R-:W-:Y:S01]  /*10b30*/  FSETP.GEU.AND P6, PT, R88, -126, PT ;  /* 0xc2fc00005800780b */ /* 0x000fe20003fce000 */
[----:B-1----:R-:W-:-:S03]  /*10b40*/  FFMA R95, R112, R186, -R21 ;  /* 0x000000ba705f7223 */ /* 0x002fc60000000815 */
[----:B------:R-:W-:Y:S02]  /*10b50*/  F2FP.BF16.F32.PACK_AB R58, R55, R54 ;  /* 0x00000036373a723e */ /* 0x000fe400000010ff */
[----:B------:R-:W-:Y:S01]  /*10b60*/  @!P5 FMUL R53, R53, 0.5 ;  /* 0x3f0000003535d820 */ /* 0x000fe20000400000 */
[----:B------:R-:W-:Y:S01]  /*10b70*/  FADD R54, R51, R54 ;  /* 0x0000003633367221 */ /* 0x000fe20000000000 */
[----:B--2---:R-:W-:Y:S01]  /*10b80*/  @!P4 FMUL R52, R52, R52 ;  /* 0x000000343434c220 */ /* 0x004fe20000400000 */
[----:B------:R-:W-:Y:S02]  /*10b90*/  FSETP.GEU.AND P4, PT, R90, -126, PT ;  /* 0xc2fc00005a00780b */ /* 0x000fe40003f8e000 */
[----:B------:R-:W-:Y:S01]  /*10ba0*/  FADD R54, R54, R55 ;  /* 0x0000003736367221 */ /* 0x000fe20000000000 */
[----:B------:R-:W1:Y:S01]  /*10bb0*/  MUFU.EX2 R53, R53 ;  /* 0x0000003500357308 */ /* 0x000e620000000800 */
[----:B------:R-:W-:Y:S01]  /*10bc0*/  F2FP.BF16.F32.PACK_AB R59, R52, R87 ;  /* 0x00000057343b723e */ /* 0x000fe200000010ff */
[----:B------:R-:W-:Y:S01]  /*10bd0*/  @!P6 FMUL R88, R88, 0.5 ;  /* 0x3f0000005858e820 */ /* 0x000fe20000400000 */
[----:B------:R-:W-:-:S02]  /*10be0*/  FADD R87, R86, R87 ;  /* 0x0000005756577221 */ /* 0x000fc40000000000 */
[----:B------:R-:W-:Y:S02]  /*10bf0*/  WARPGROUP.ARRIVE ;  /* 0x00000000000079c5 */ /* 0x000fe40000000000 */
[----:B------:R-:W-:Y:S01]  /*10c00*/  FADD R52, R87, R52 ;  /* 0x0000003457347221 */ /* 0x000fe20000000000 */
[----:B------:R-:W2:Y:S02]  /*10c10*/  MUFU.EX2 R88, R88 ;  /* 0x0000005800587308 */ /* 0x000ea40000000800 */
[----:B------:R-:W-:Y:S01]  /*10c20*/  @!P4 FMUL R90, R90, 0.5 ;  /* 0x3f0000005a5ac820 */ /* 0x000fe20000400000 */
[----:B------:R-:W-:Y:S01]  /*10c30*/  HGMMA.64x64x16.F32.BF16 R152, R56, gdesc[UR4].tnspB, R152, gsb0 ;  /* 0x40e0000438987df0 */ /* 0x000fe20008001898 */
[----:B------:R-:W-:Y:S02]  /*10c40*/  R2UR UR6, R24 ;  /* 0x00000000180672ca */ /* 0x000fe400000e0000 */
[----:B------:R-:W-:Y:S01]  /*10c50*/  R2UR UR7, R25 ;  /* 0x00000000190772ca */ /* 0x000fe200000e0000 */
[----:B------:R-:W-:Y:S01]  /*10c60*/  IMAD.MOV.U32 R25, RZ, RZ, 0x40000040 ;  /* 0x40000040ff197424 */ /* 0x000fe200078e00ff */
[----:B------:R-:W3:Y:S01]  /*10c70*/  MUFU.EX2 R90, R90 ;  /* 0x0000005a005a7308 */ /* 0x000ee20000000800 */
[----:B-1----:R-:W-:Y:S01]  /*10c80*/  @!P5 FMUL R53, R53, R53 ;  /* 0x000000353535d220 */ /* 0x002fe20000400000 */
[----:B------:R-:W-:-:S02]  /*10c90*/  FSETP.GEU.AND P5, PT, R100, -126, PT ;  /* 0xc2fc00006400780b */ /* 0x000fc40003fae000 */
[----:B------:R-:W-:Y:S01]  /*10ca0*/  IADD3 R24, R22, 0x500, RZ ;  /* 0x0000050016187810 */ /* 0x000fe20007ffe0ff */
[----:B--2---:R-:W-:Y:S01]  /*10cb0*/  @!P6 FMUL R88, R88, R88 ;  /* 0x000000585858e220 */ /* 0x004fe20000400000 */
[----:B------:R-:W-:-:S04]  /*10cc0*/  FSETP.GEU.AND P6, PT, R101, -126, PT ;  /* 0xc2fc00006500780b */ /* 0x000fc80003fce000 */
[----:B------:R-:W-:-:S05]  /*10cd0*/  F2FP.BF16.F32.PACK_AB R60, R88, R53 ;  /* 0x00000035583c723e */ /* 0x000fca00000010ff */
[----:B------:R-:W-:Y:S01]  /*10ce0*/  @!P5 FMUL R100, R100, 0.5 ;  /* 0x3f0000006464d820 */ /* 0x000fe20000400000 */
[----:B------:R-:W-:Y:S01]  /*10cf0*/  FADD R53, R54, R53 ;  /* 0x0000003536357221 */ /* 0x000fe20000000000 */
[----:B---3--:R-:W-:Y:S01]  /*10d00*/  @!P4 FMUL R90, R90, R90 ;  /* 0x0000005a5a5ac220 */ /* 0x008fe20000400000 */
[----:B------:R-:W-:Y:S02]  /*10d10*/  FSETP.GEU.AND P4, PT, R91, -126, PT ;  /* 0xc2fc00005b00780b */ /* 0x000fe40003f8e000 */
[----:B------:R-:W-:Y:S02]  /*10d20*/  FADD R53, R53, R88 ;  /* 0x0000005835357221 */ /* 0x000fe40000000000 */
[----:B------:R-:W-:Y:S01]  /*10d30*/  F2FP.BF16.F32.PACK_AB R61, R90, R89 ;  /* 0x000000595a3d723e */ /* 0x000fe200000010ff */
[----:B------:R-:W-:Y:S01]  /*10d40*/  @!P6 FMUL R101, R101, 0.5 ;  /* 0x3f0000006565e820 */ /* 0x000fe20000400000 */
[----:B------:R-:W-:-:S04]  /*10d50*/  FADD R89, R52, R89 ;  /* 0x0000005934597221 */ /* 0x000fc80000000000 */
[----:B------:R-:W-:-:S03]  /*10d60*/  FADD R89, R89, R90 ;  /* 0x0000005a59597221 */ /* 0x000fc60000000000 */
[----:B------:R-:W-:-:S06]  /*10d70*/  @!P4 FMUL R91, R91, 0.5 ;  /* 0x3f0000005b5bc820 */ /* 0x000fcc0000400000 */
[----:B------:R-:W1:Y:S02]  /*10d80*/  MUFU.EX2 R91, R91 ;  /* 0x0000005b005b7308 */ /* 0x000e640000000800 */
[----:B-1----:R-:W-:Y:S01]  /*10d90*/  @!P4 FMUL R91, R91, R91 ;  /* 0x0000005b5b5bc220 */ /* 0x002fe20000400000 */
[----:B------:R-:W-:-:S13]  /*10da0*/  FSETP.GEU.AND P4, PT, R107, -126, PT ;  /* 0xc2fc00006b00780b */ /* 0x000fda0003f8e000 */
[----:B------:R-:W-:Y:S01]  /*10db0*/  @!P4 FMUL R107, R107, 0.5 ;  /* 0x3f0000006b6bc820 */ /* 0x000fe20000400000 */
[----:B------:R-:W-:Y:S02]  /*10dc0*/  WARPGROUP.DEPBAR.LE gsb0, 0x0 ;  /* 0x00008000000079c5 */ /* 0x000fe40000010000 */
[----:B------:R1:W2:Y:S01]  /*10dd0*/  MUFU.EX2 R56, R100 ;  /* 0x0000006400387308 */ /* 0x0002a20000000800 */
[----:B------:R-:W-:-:S07]  /*10de0*/  FFMA R59, R104, R186, -R21 ;  /* 0x000000ba683b7223 */ /* 0x000fce0000000815 */
[----:B------:R-:W3:Y:S01]  /*10df0*/  MUFU.EX2 R57, R101 ;  /* 0x0000006500397308 */ /* 0x000ee20000000800 */
[----:B-1----:R-:W-:-:S07]  /*10e00*/  FFMA R100, R121, R186, -R21 ;  /* 0x000000ba79647223 */ /* 0x002fce0000000815 */
[----:B------:R-:W1:Y:S01]  /*10e10*/  MUFU.EX2 R58, R102 ;  /* 0x00000066003a7308 */ /* 0x000e620000000800 */
[----:B--2---:R-:W-:Y:S01]  /*10e20*/  @!P5 FMUL R56, R56, R56 ;  /* 0x000000383838d220 */ /* 0x004fe20000400000 */
[----:B------:R-:W-:Y:S01]  /*10e30*/  FSETP.GEU.AND P5, PT, R59, -126, PT ;  /* 0xc2fc00003b00780b */ /* 0x000fe20003fae000 */
[----:B---3--:R-:W-:Y:S01]  /*10e40*/  @!P6 FMUL R57, R57, R57 ;  /* 0x000000393939e220 */ /* 0x008fe20000400000 */
[----:B------:R-:W-:-:S04]  /*10e50*/  FSETP.GEU.AND P6, PT, R92, -126, PT ;  /* 0xc2fc00005c00780b */ /* 0x000fc80003fce000 */
[----:B------:R-:W-:-:S07]  /*10e60*/  F2FP.BF16.F32.PACK_AB R62, R57, R56 ;  /* 0x00000038393e723e */ /* 0x000fce00000010ff */
[----:B------:R-:W-:Y:S01]  /*10e70*/  @!P5 FMUL R59, R59, 0.5 ;  /* 0x3f0000003b3bd820 */ /* 0x000fe20000400000 */
[----:B------:R-:W-:Y:S01]  /*10e80*/  FADD R56, R53, R56 ;  /* 0x0000003835387221 */ /* 0x000fe20000000000 */
[----:B-1----:R-:W-:Y:S01]  /*10e90*/  @!P3 FMUL R58, R58, R58 ;  /* 0x0000003a3a3ab220 */ /* 0x002fe20000400000 */
[----:B------:R-:W-:Y:S02]  /*10ea0*/  FSETP.GEU.AND P3, PT, R93, -126, PT ;  /* 0xc2fc00005d00780b */ /* 0x000fe40003f6e000 */
[----:B------:R-:W-:Y:S01]  /*10eb0*/  FADD R56, R56, R57 ;  /* 0x0000003938387221 */ /* 0x000fe20000000000 */
[----:B------:R-:W1:Y:S01]  /*10ec0*/  MUFU.EX2 R59, R59 ;  /* 0x0000003b003b7308 */ /* 0x000e620000000800 */
[----:B------:R-:W-:Y:S01]  /*10ed0*/  F2FP.BF16.F32.PACK_AB R63, R91, R58 ;  /* 0x0000003a5b3f723e */ /* 0x000fe200000010ff */
[----:B------:R-:W-:Y:S01]  /*10ee0*/  @!P6 FMUL R92, R92, 0.5 ;  /* 0x3f0000005c5ce820 */ /* 0x000fe20000400000 */
[----:B------:R-:W-:Y:S02]  /*10ef0*/  FADD R58, R89, R58 ;  /* 0x0000003a593a7221 */ /* 0x000fe40000000000 */
[----:B------:R-:W-:-:S02]  /*10f00*/  WARPGROUP.ARRIVE ;  /* 0x00000000000079c5 */ /* 0x000fc40000000000 */
        /* <DEDUP_REMOVED lines=18> */
[----:B------:R-:W-:Y:S01]  /*11030*/  FADD R92, R59, R92 ;  /* 0x0000005c3b5c7221 */ /* 0x000fe20000000000 */
[----:B------:R-:W-:-:S10]  /*11040*/  @!P6 FMUL R109, R109, 0.5 ;  /* 0x3f0000006d6de820 */ /* 0x000fd40000400000 */
        /* <DEDUP_REMOVED lines=9> */
[----:B------:R-:W1:Y:S01]  /*110e0*/  MUFU.EX2 R63, R110 ;  /* 0x0000006e003f7308 */ /* 0x000e620000000800 */
[----:B--2---:R-:W-:Y:S01]  /*110f0*/  @!P5 FMUL R61, R61, R61 ;  /* 0x0000003d3d3dd220 */ /* 0x004fe20000400000 */
[----:B------:R-:W-:Y:S01]  /*11100*/  FSETP.GEU.AND P5, PT, R95, -126, PT ;  /* 0xc2fc00005f00780b */ /* 0x000fe20003fae000 */
[----:B------:R-:W-:-:S04]  /*11110*/  FADD R60, R93, R60 ;  /* 0x0000003c5d3c7221 */ /* 0x000fc80000000000 */
[----:B------:R-:W-:Y:S01]  /*11120*/  @!P4 FMUL R94, R94, 0.5 ;  /* 0x3f0000005e5ec820 */ /* 0x000fe20000400000 */
[----:B---3--:R-:W-:Y:S01]  /*11130*/  @!P6 FMUL R62, R62, R62 ;  /* 0x0000003e3e3ee220 */ /* 0x008fe20000400000 */
[----:B------:R-:W-:-:S04]  /*11140*/  FSETP.GEU.AND P6, PT, R96, -126, PT ;  /* 0xc2fc00006000780b */ /* 0x000fc80003fce000 */
[----:B------:R-:W2:Y:S01]  /*11150*/  MUFU.EX2 R94, R94 ;  /* 0x0000005e005e7308 */ /* 0x000ea20000000800 */
[----:B------:R-:W-:Y:S01]  /*11160*/  F2FP.BF16.F32.PACK_AB R66, R62, R61 ;  /* 0x0000003d3e42723e */ /* 0x000fe200000010ff */
[----:B------:R-:W-:Y:S01]  /*11170*/  @!P5 FMUL R95, R95, 0.5 ;  /* 0x3f0000005f5fd820 */ /* 0x000fe20000400000 */
[----:B------:R-:W-:Y:S01]  /*11180*/  FADD R61, R92, R61 ;  /* 0x0000003d5c3d7221 */ /* 0x000fe20000000000 */
[----:B-1----:R-:W-:Y:S01]  /*11190*/  @!P3 FMUL R63, R63, R63 ;  /* 0x0000003f3f3fb220 */ /* 0x002fe20000400000 */
[----:B------:R-:W-:Y:S02]  /*111a0*/  FSETP.GEU.AND P3, PT, R97, -126, PT ;  /* 0xc2fc00006100780b */ /* 0x000fe40003f6e000 */
[----:B------:R-:W-:Y:S01]  /*111b0*/  FADD R62, R61, R62 ;  /* 0x0000003e3d3e7221 */ /* 0x000fe20000000000 */
[----:B------:R-:W1:Y:S01]  /*111c0*/  MUFU.EX2 R95, R95 ;  /* 0x0000005f005f7308 */ /* 0x000e620000000800 */
[----:B------:R-:W-:-:S07]  /*111d0*/  @!P6 FMUL R96, R96, 0.5 ;  /* 0x3f0000006060e820 */ /* 0x000fce0000400000 */
[----:B------:R-:W3:Y:S01]  /*111e0*/  MUFU.EX2 R96, R96 ;  /* 0x0000006000607308 */ /* 0x000ee20000000800 */
[----:B--2---:R-:W-:Y:S01]  /*111f0*/  @!P4 FMUL R94, R94, R94 ;  /* 0x0000005e5e5ec220 */ /* 0x004fe20000400000 */
[----:B------:R-:W-:Y:S01]  /*11200*/  FSETP.GEU.AND P4, PT, R115, -126, PT ;  /* 0xc2fc00007300780b */ /* 0x000fe20003f8e000 */
[----:B------:R-:W-:-:S03]  /*11210*/  @!P3 FMUL R97, R97, 0.5 ;  /* 0x3f0000006161b820 */ /* 0x000fc60000400000 */
[----:B------:R-:W-:Y:S01]  /*11220*/  F2FP.BF16.F32.PACK_AB R67, R94, R63 ;  /* 0x0000003f5e43723e */ /* 0x000fe200000010ff */
[----:B------:R-:W-:Y:S02]  /*11230*/  FADD R63, R60, R63 ;  /* 0x0000003f3c3f7221 */ /* 0x000fe40000000000 */
[----:B------:R-:W2:Y:S01]  /*11240*/  MUFU.EX2 R97, R97 ;  /* 0x0000006100617308 */ /* 0x000ea20000000800 */
[----:B------:R-:W-:Y:S01]  /*11250*/  WARPGROUP.ARRIVE ;  /* 0x00000000000079c5 */ /* 0x000fe20000000000 */
[----:B-1----:R-:W-:Y:S01]  /*11260*/  @!P5 FMUL R95, R95, R95 ;  /* 0x0000005f5f5fd220 */ /* 0x002fe20000400000 */
[----:B------:R-:W-:Y:S01]  /*11270*/  FSETP.GEU.AND P5, PT, R116, -126, PT ;  /* 0xc2fc00007400780b */ /* 0x000fe20003fae000 */
[----:B------:R-:W-:Y:S02]  /*11280*/  FADD R94, R63, R94 ;  /* 0x0000005e3f5e7221 */ /* 0x000fe40000000000 */
[----:B------:R-:W-:Y:S01]  /*11290*/  @!P4 FMUL R115, R115, 0.5 ;  /* 0x3f0000007373c820 */ /* 0x000fe20000400000 */
[----:B------:R-:W-:Y:S01]  /*112a0*/  HGMMA.64x64x16.F32.BF16 R152, R64, gdesc[UR4].tnspB, R152, gsb0 ;  /* 0x40e0000440987df0 */ /* 0x000fe20008001898 */
[----:B---3--:R-:W-:Y:S01]  /*112b0*/  @!P6 FMUL R96, R96, R96 ;  /* 0x000000606060e220 */ /* 0x008fe20000400000 */
[----:B------:R-:W-:-:S02]  /*112c0*/  FSETP.GEU.AND P6, PT, R117, -126, PT ;  /* 0xc2fc00007500780b */ /* 0x000fc40003fce000 */
[----:B------:R-:W-:Y:S02]  /*112d0*/  R2UR UR6, R24 ;  /* 0x00000000180672ca */ /* 0x000fe400000e0000 */
[----:B------:R-:W-:Y:S01]  /*112e0*/  R2UR UR7, R25 ;  /* 0x00000000190772ca */ /* 0x000fe200000e0000 */
[----:B------:R-:W-:Y:S01]  /*112f0*/  IMAD.MOV.U32 R25, RZ, RZ, 0x40000040 ;  /* 0x40000040ff197424 */ /* 0x000fe200078e00ff */
[----:B------:R-:W-:Y:S01]  /*11300*/  F2FP.BF16.F32.PACK_AB R68, R96, R95 ;  /* 0x0000005f6044723e */ /* 0x000fe200000010ff */
[----:B------:R-:W-:Y:S01]  /*11310*/  @!P5 FMUL R116, R116, 0.5 ;  /* 0x3f0000007474d820 */ /* 0x000fe20000400000 */
[----:B--2---:R-:W-:Y:S01]  /*11320*/  @!P3 FMUL R97, R97, R97 ;  /* 0x000000616161b220 */ /* 0x004fe20000400000 */
[----:B------:R-:W-:Y:S01]  /*11330*/  IADD3 R24, R22, 0x600, RZ ;  /* 0x0000060016187810 */ /* 0x000fe20007ffe0ff */
[----:B------:R-:W-:Y:S01]  /*11340*/  FADD R95, R62, R95 ;  /* 0x0000005f3e5f7221 */ /* 0x000fe20000000000 */
[----:B------:R-:W1:Y:S02]  /*11350*/  MUFU.EX2 R98, R116 ;  /* 0x0000007400627308 */ /* 0x000e640000000800 */
[----:B------:R-:W-:Y:S01]  /*11360*/  @!P6 FMUL R117, R117, 0.5 ;  /* 0x3f0000007575e820 */ /* 0x000fe20000400000 */
[----:B------:R-:W-:Y:S01]  /*11370*/  FADD R95, R95, R96 ;  /* 0x000000605f5f7221 */ /* 0x000fe20000000000 */
[----:B-1----:R-:W-:Y:S01]  /*11380*/  @!P5 FMUL R98, R98, R98 ;  /* 0x000000626262d220 */ /* 0x002fe20000400000 */
[----:B------:R-:W-:-:S13]  /*11390*/  FSETP.GEU.AND P5, PT, R120, -126, PT ;  /* 0xc2fc00007800780b */ /* 0x000fda0003fae000 */
[----:B------:R-:W-:-:S04]  /*113a0*/  @!P5 FMUL R120, R120, 0.5 ;  /* 0x3f0000007878d820 */ /* 0x000fc80000400000 */
[----:B------:R-:W1:Y:S02]  /*113b0*/  MUFU.EX2 R15, R120 ;  /* 0x00000078000f7308 */ /* 0x000e640000000800 */
[----:B-1----:R-:W-:Y:S01]  /*113c0*/  @!P5 FMUL R15, R15, R15 ;  /* 0x0000000f0f0fd220 */ /* 0x002fe20000400000 */
[----:B------:R-:W-:Y:S01]  /*113d0*/  FSETP.GEU.AND P5, PT, R124, -126, PT ;  /* 0xc2fc00007c00780b */ /* 0x000fe20003fae000 */
[----:B------:R-:W-:-:S04]  /*113e0*/  WARPGROUP.DEPBAR.LE gsb0, 0x0 ;  /* 0x00008000000079c5 */ /* 0x000fc80000010000 */
[----:B------:R-:W1:Y:S01]  /*113f0*/  MUFU.EX2 R64, R115 ;  /* 0x0000007300407308 */ /* 0x000e620000000800 */
[-CC-:B------:R-:W-:Y:S01]  /*11400*/  FFMA R66, R118, R186.reuse, -R185.reuse ;  /* 0x000000ba76427223 */ /* 0x180fe200000008b9 */
[----:B------:R-:W-:-:S06]  /*11410*/  FFMA R67, R122, R186, -R185 ;  /* 0x000000ba7a437223 */ /* 0x000fcc00000008b9 */
[----:B------:R-:W-:Y:S01]  /*11420*/  @!P5 FMUL R124, R124, 0.5 ;  /* 0x3f0000007c7cd820 */ /* 0x000fe20000400000 */
[----:B------:R-:W-:Y:S01]  /*11430*/  FSETP.GEU.AND P3, PT, R66, -126, PT ;  /* 0xc2fc00004200780b */ /* 0x000fe20003f6e000 */
[----:B------:R-:W2:Y:S01]  /*11440*/  MUFU.EX2 R65, R117 ;  /* 0x0000007500417308 */ /* 0x000ea20000000800 */
[----:B-1----:R-:W-:Y:S01]  /*11450*/  @!P4 FMUL R64, R64, R64 ;  /* 0x000000404040c220 */ /* 0x002fe20000400000 */
[----:B------:R-:W-:-:S10]  /*11460*/  FSETP.GEU.AND P4, PT, R119, -126, PT ;  /* 0xc2fc00007700780b */ /* 0x000fd40003f8e000 */
[----:B------:R-:W-:Y:S01]  /*11470*/  @!P3 FMUL R66, R66, 0.5 ;  /* 0x3f0000004242b820 */ /* 0x000fe20000400000 */
[----:B------:R-:W-:Y:S01]  /*11480*/  F2FP.BF16.F32.PACK_AB R69, R64, R97 ;  /* 0x000000614045723e */ /* 0x000fe200000010ff */
[----:B------:R-:W-:-:S04]  /*11490*/  FADD R97, R94, R97 ;  /* 0x000000615e617221 */ /* 0x000fc80000000000 */
        /* <DEDUP_REMOVED lines=15> */
[----:B------:R-:W-:Y:S01]  /*11590*/  @!P3 FMUL R67, R67, 0.5 ;  /* 0x3f0000004343b820 */ /* 0x000fe20000400000 */
[----:B------:R-:W-:Y:S01]  /*115a0*/  F2FP.BF16.F32.PACK_AB R71, R13, R66 ;  /* 0x000000420d47723e */ /* 0x000fe200000010ff */
[----:B------:R-:W-:-:S03]  /*115b0*/  FADD R66, R97, R66 ;  /* 0x0000004261427221 */ /* 0x000fc60000000000 */
[----:B------:R-:W-:Y:S01]  /*115c0*/  WARPGROUP.ARRIVE ;  /* 0x00000000000079c5 */ /* 0x000fe20000000000 */
[----:B------:R-:W2:Y:S01]  /*115d0*/  MUFU.EX2 R67, R67 ;  /* 0x0000004300437308 */ /* 0x000ea20000000800 */
[----:B-1----:R-:W-:Y:S01]  /*115e0*/  @!P6 FMUL R100, R100, R100 ;  /* 0x000000646464e220 */ /* 0x002fe20000400000 */
[----:B------:R-:W-:Y:S01]  /*115f0*/  FADD R66, R66, R13 ;  /* 0x0000000d42427221 */ /* 0x000fe20000000000 */
[----:B------:R-:W-:Y:S02]  /*11600*/  @!P4 FMUL R123, R123, 0.5 ;  /* 0x3f0000007b7bc820 */ /* 0x000fe40000400000 */
[----:B------:R-:W-:Y:S01]  /*11610*/  HGMMA.64x64x16.F32.BF16 R152, R68, gdesc[UR4].tnspB, R152, gsb0 ;  /* 0x40e0000444987df0 */ /* 0x000fe20008001898 */
[----:B------:R-:W-:Y:S02]  /*11620*/  R2UR UR6, R24 ;  /* 0x00000000180672ca */ /* 0x000fe400000e0000 */
[----:B------:R-:W-:Y:S02]  /*11630*/  R2UR UR7, R25 ;  /* 0x00000000190772ca */ /* 0x000fe400000e0000 */
[----:B------:R-:W-:Y:S01]  /*11640*/  F2FP.BF16.F32.PACK_AB R72, R100, R15 ;  /* 0x0000000f6448723e */ /* 0x000fe200000010ff */
[----:B------:R-:W-:-:S04]  /*11650*/  FADD R15, R98, R15 ;  /* 0x0000000f620f7221 */ /* 0x000fc80000000000 */
[----:B------:R-:W-:Y:S01]  /*11660*/  FADD R100, R15, R100 ;  /* 0x000000640f647221 */ /* 0x000fe20000000000 */
[----:B--2---:R-:W-:Y:S01]  /*11670*/  @!P3 FMUL R67, R67, R67 ;  /* 0x000000434343b220 */ /* 0x004fe20000400000 */
[----:B------:R-:W-:-:S13]  /*11680*/  FSETP.GEU.AND P3, PT, R126, -126, PT ;  /* 0xc2fc00007e00780b */ /* 0x000fda0003f6e000 */
[----:B------:R-:W-:-:S04]  /*11690*/  @!P3 FMUL R126, R126, 0.5 ;  /* 0x3f0000007e7eb820 */ /* 0x000fc80000400000 */
[----:B------:R-:W1:Y:S02]  /*116a0*/  MUFU.EX2 R23, R126 ;  /* 0x0000007e00177308 */ /* 0x000e640000000800 */
[----:B-1----:R-:W-:Y:S01]  /*116b0*/  @!P3 FMUL R23, R23, R23 ;  /* 0x000000171717b220 */ /* 0x002fe20000400000 */
[----:B------:R-:W-:-:S13]  /*116c0*/  FSETP.GEU.AND P3, PT, R27, -126, PT ;  /* 0xc2fc00001b00780b */ /* 0x000fda0003f6e000 */
[----:B------:R-:W-:-:S06]  /*116d0*/  @!P3 FMUL R27, R27, 0.5 ;  /* 0x3f0000001b1bb820 */ /* 0x000fcc0000400000 */
[----:B------:R-:W1:Y:S01]  /*116e0*/  MUFU.EX2 R27, R27 ;  /* 0x0000001b001b7308 */ /* 0x000e620000000800 */
[----:B------:R-:W-:-:S07]  /*116f0*/  WARPGROUP.DEPBAR.LE gsb0, 0x0 ;  /* 0x00008000000079c5 */ /* 0x000fce0000010000 */
[----:B------:R-:W2:Y:S01]  /*11700*/  MUFU.EX2 R68, R123 ;  /* 0x0000007b00447308 */ /* 0x000ea20000000800 */
[-CC-:B------:R-:W-:Y:S01]  /*11710*/  FFMA R70, R125, R186.reuse, -R21.reuse ;  /* 0x000000ba7d467223 */ /* 0x180fe20000000815 */
[----:B------:R-:W-:Y:S01]  /*11720*/  FFMA R21, R149, R186, -R21 ;  /* 0x000000ba95157223 */ /* 0x000fe20000000815 */
[----:B-1----:R-:W-:Y:S01]  /*11730*/  @!P3 FMUL R27, R27, R27 ;  /* 0x0000001b1b1bb220 */ /* 0x002fe20000400000 */
[----:B------:R-:W-:Y:S02]  /*11740*/  FSETP.GEU.AND P3, PT, R134, -126, PT ;  /* 0xc2fc00008600780b */ /* 0x000fe40003f6e000 */
[----:B------:R-:W-:Y:S02]  /*11750*/  FSETP.GEU.AND P6, PT, R70, -126, PT ;  /* 0xc2fc00004600780b */ /* 0x000fe40003fce000 */
[----:B------:R-:W1:Y:S01]  /*11760*/  MUFU.EX2 R69, R124 ;  /* 0x0000007c00457308 */ /* 0x000e620000000800 */
[----:B--2---:R-:W-:Y:S01]  /*11770*/  @!P4 FMUL R68, R68, R68 ;  /* 0x000000444444c220 */ /* 0x004fe20000400000 */
[----:B------:R-:W-:-:S07]  /*11780*/  FSETP.GEU.AND P4, PT, R127, -126, PT ;  /* 0xc2fc00007f00780b */ /* 0x000fce0003f8e000 */
[----:B------:R-:W-:Y:S02]  /*11790*/  @!P3 FMUL R134, R134, 0.5 ;  /* 0x3f0000008686b820 */ /* 0x000fe40000400000 */
[----:B------:R-:W-:Y:S01]  /*117a0*/  @!P6 FMUL R70, R70, 0.5 ;  /* 0x3f0000004646e820 */ /* 0x000fe20000400000 */
[----:B------:R-:W-:Y:S01]  /*117b0*/  F2FP.BF16.F32.PACK_AB R73, R68, R67 ;  /* 0x000000434449723e */ /* 0x000fe200000010ff */
[----:B------:R-:W2:Y:S01]  /*117c0*/  MUFU.EX2 R33, R134 ;  /* 0x0000008600217308 */ /* 0x000ea20000000800 */
[----:B------:R-:W-:Y:S01]  /*117d0*/  FADD R67, R66, R67 ;  /* 0x0000004342437221 */ /* 0x000fe20000000000 */
[----:B-1----:R-:W-:Y:S01]  /*117e0*/  @!P5 FMUL R69, R69, R69 ;  /* 0x000000454545d220 */ /* 0x002fe20000400000 */
[----:B------:R-:W-:Y:S02]  /*117f0*/  FSETP.GEU.AND P5, PT, R128, -126, PT ;  /* 0xc2fc00008000780b */ /* 0x000fe40003fae000 */
[----:B------:R-:W-:Y:S01]  /*11800*/  FADD R68, R67, R68 ;  /* 0x0000004443447221 */ /* 0x000fe20000000000 */
[----:B------:R-:W-:-:S02]  /*11810*/  @!P4 FMUL R127, R127, 0.5 ;  /* 0x3f0000007f7fc820 */ /* 0x000fc40000400000 */
[----:B------:R-:W1:Y:S08]  /*11820*/  MUFU.EX2 R70, R70 ;  /* 0x0000004600467308 */ /* 0x000e700000000800 */
[----:B------:R-:W-:Y:S01]  /*11830*/  @!P5 FMUL R128, R128, 0.5 ;  /* 0x3f0000008080d820 */ /* 0x000fe20000400000 */
[----:B------:R-:W3:Y:S01]  /*11840*/  MUFU.EX2 R26, R127 ;  /* 0x0000007f001a7308 */ /* 0x000ee20000000800 */
[----:B--2---:R-:W-:Y:S01]  /*11850*/  @!P3 FMUL R33, R33, R33 ;  /* 0x000000212121b220 */ /* 0x004fe20000400000 */
[----:B------:R-:W-:-:S06]  /*11860*/  FSETP.GEU.AND P3, PT, R138, -126, PT ;  /* 0xc2fc00008a00780b */ /* 0x000fcc0003f6e000 */
[----:B------:R-:W2:Y:S01]  /*11870*/  MUFU.EX2 R24, R128 ;  /* 0x0000008000187308 */ /* 0x000ea20000000800 */
[----:B-1----:R-:W-:Y:S01]  /*11880*/  @!P6 FMUL R70, R70, R70 ;  /* 0x000000464646e220 */ /* 0x002fe20000400000 */
[----:B------:R-:W-:-:S04]  /*11890*/  FSETP.GEU.AND P6, PT, R129, -126, PT ;  /* 0xc2fc00008100780b */ /* 0x000fc80003fce000 */
[----:B------:R-:W-:Y:S01]  /*118a0*/  F2FP.BF16.F32.PACK_AB R74, R70, R69 ;  /* 0x00000045464a723e */ /* 0x000fe200000010ff */
[----:B------:R-:W-:Y:S01]  /*118b0*/  @!P3 FMUL R138, R138, 0.5 ;  /* 0x3f0000008a8ab820 */ /* 0x000fe20000400000 */
[----:B------:R-:W-:Y:S01]  /*118c0*/  FADD R69, R100, R69 ;  /* 0x0000004564457221 */ /* 0x000fe20000000000 */
[----:B---3--:R-:W-:Y:S01]  /*118d0*/  @!P4 FMUL R26, R26, R26 ;  /* 0x0000001a1a1ac220 */ /* 0x008fe20000400000 */
[----:B------:R-:W-:Y:S02]  /*118e0*/  FSETP.GEU.AND P4, PT, R131, -126, PT ;  /* 0xc2fc00008300780b */ /* 0x000fe40003f8e000 */
[----:B------:R-:W-:Y:S01]  /*118f0*/  FADD R69, R69, R70 ;  /* 0x0000004645457221 */ /* 0x000fe20000000000 */
[----:B------:R-:W1:Y:S01]  /*11900*/  MUFU.EX2 R138, R138 ;  /* 0x0000008a008a7308 */ /* 0x000e620000000800 */
[----:B------:R-:W-:Y:S01]  /*11910*/  F2FP.BF16.F32.PACK_AB R75, R26, R23 ;  /* 0x000000171a4b723e */ /* 0x000fe200000010ff */
[----:B------:R-:W-:Y:S01]  /*11920*/  @!P6 FMUL R129, R129, 0.5 ;  /* 0x3f0000008181e820 */ /* 0x000fe20000400000 */
[----:B------:R-:W-:Y:S01]  /*11930*/  FADD R23, R68, R23 ;  /* 0x0000001744177221 */ /* 0x000fe20000000000 */
[----:B--2---:R-:W-:Y:S01]  /*11940*/  @!P5 FMUL R24, R24, R24 ;  /* 0x000000181818d220 */ /* 0x004fe20000400000 */
[----:B------:R-:W-:Y:S01]  /*11950*/  WARPGROUP.ARRIVE ;  /* 0x00000000000079c5 */ /* 0x000fe20000000000 */
[----:B------:R-:W-:Y:S01]  /*11960*/  FSETP.GEU.AND P5, PT, R132, -126, PT ;  /* 0xc2fc00008400780b */ /* 0x000fe20003fae000 */
[----:B------:R-:W-:Y:S01]  /*11970*/  FADD R26, R23, R26 ;  /* 0x0000001a171a7221 */ /* 0x000fe20000000000 */
[----:B------:R-:W2:Y:S01]  /*11980*/  MUFU.EX2 R25, R129 ;  /* 0x0000008100197308 */ /* 0x000ea20000000800 */
[----:B------:R-:W-:Y:S01]  /*11990*/  SEL R23, R7, RZ, P2 ;  /* 0x000000ff07177207 */ /* 0x000fe20001000000 */
[----:B------:R-:W-:Y:S01]  /*119a0*/  @!P4 FMUL R131, R131, 0.5 ;  /* 0x3f0000008383c820 */ /* 0x000fe20000400000 */
[----:B------:R-:W-:Y:S01]  /*119b0*/  HGMMA.64x64x16.F32.BF16 R152, R72, gdesc[UR4].tnspB, R152, gsb0 ;  /* 0x40e0000448987df0 */ /* 0x000fe20008001898 */
[----:B------:R-:W-:-:S02]  /*119c0*/  R2UR UR6, R30 ;  /* 0x000000001e0672ca */ /* 0x000fc400000e0000 */
[----:B------:R-:W-:Y:S01]  /*119d0*/  R2UR UR7, R31 ;  /* 0x000000001f0772ca */ /* 0x000fe200000e0000 */
[----:B------:R-:W-:Y:S01]  /*119e0*/  IMAD.MOV.U32 R31, RZ, RZ, 0x40000040 ;  /* 0x40000040ff1f7424 */ /* 0x000fe200078e00ff */
[----:B------:R-:W3:Y:S01]  /*119f0*/  MUFU.EX2 R28, R131 ;  /* 0x00000083001c7308 */ /* 0x000ee20000000800 */
[----:B-1----:R-:W-:Y:S01]  /*11a00*/  @!P3 FMUL R138, R138, R138 ;  /* 0x0000008a8a8ab220 */ /* 0x002fe20000400000 */
[----:B------:R-:W-:Y:S01]  /*11a10*/  FSETP.GEU.AND P3, PT, R142, -126, PT ;  /* 0xc2fc00008e00780b */ /* 0x000fe20003f6e000 */
[----:B------:R-:W-:Y:S01]  /*11a20*/  @!P5 FMUL R132, R132, 0.5 ;  /* 0x3f0000008484d820 */ /* 0x000fe20000400000 */
[----:B------:R-:W-:Y:S02]  /*11a30*/  IADD3 R30, R22, 0x700, RZ ;  /* 0x00000700161e7810 */ /* 0x000fe40007ffe0ff */
[----:B------:R-:W-:Y:S02]  /*11a40*/  LEA R7, R23, R14, 0x3 ;  /* 0x0000000e17077211 */ /* 0x000fe400078e18ff */
[----:B------:R-:W1:Y:S01]  /*11a50*/  MUFU.EX2 R29, R132 ;  /* 0x00000084001d7308 */ /* 0x000e620000000800 */
[----:B--2---:R-:W-:Y:S01]  /*11a60*/  @!P6 FMUL R25, R25, R25 ;  /* 0x000000191919e220 */ /* 0x004fe20000400000 */
[----:B------:R-:W-:-:S02]  /*11a70*/  FSETP.GEU.AND P6, PT, R133, -126, PT ;  /* 0xc2fc00008500780b */ /* 0x000fc40003fce000 */
[----:B------:R-:W-:Y:S02]  /*11a80*/  PRMT R7, RZ, 0x654, R7 ;  /* 0x00000654ff077816 */ /* 0x000fe40000000007 */
[----:B------:R-:W-:Y:S01]  /*11a90*/  F2FP.BF16.F32.PACK_AB R76, R25, R24 ;  /* 0x00000018194c723e */ /* 0x000fe200000010ff */
[----:B------:R-:W-:Y:S01]  /*11aa0*/  @!P3 FMUL R142, R142, 0.5 ;  /* 0x3f0000008e8eb820 */ /* 0x000fe20000400000 */
[----:B------:R-:W-:Y:S01]  /*11ab0*/  FADD R24, R69, R24 ;  /* 0x0000001845187221 */ /* 0x000fe20000000000 */
[----:B---3--:R-:W-:Y:S01]  /*11ac0*/  @!P4 FMUL R28, R28, R28 ;  /* 0x0000001c1c1cc220 */ /* 0x008fe20000400000 */
[----:B------:R-:W-:Y:S02]  /*11ad0*/  FSETP.GEU.AND P4, PT, R34, -126, PT ;  /* 0xc2fc00002200780b */ /* 0x000fe40003f8e000 */
[----:B------:R-:W-:Y:S01]  /*11ae0*/  FADD R24, R24, R25 ;  /* 0x0000001918187221 */ /* 0x000fe20000000000 */
[----:B------:R-:W2:Y:S01]  /*11af0*/  MUFU.EX2 R142, R142 ;  /* 0x0000008e008e7308 */ /* 0x000ea20000000800 */
[----:B------:R-:W-:Y:S01]  /*11b00*/  F2FP.BF16.F32.PACK_AB R77, R28, R27 ;  /* 0x0000001b1c4d723e */ /* 0x000fe200000010ff */
[----:B------:R-:W-:Y:S01]  /*11b10*/  @!P6 FMUL R133, R133, 0.5 ;  /* 0x3f0000008585e820 */ /* 0x000fe20000400000 */
[----:B------:R-:W-:Y:S01]  /*11b20*/  FADD R27, R26, R27 ;  /* 0x0000001b1a1b7221 */ /* 0x000fe20000000000 */
[----:B-1----:R-:W-:Y:S01]  /*11b30*/  @!P5 FMUL R29, R29, R29 ;  /* 0x0000001d1d1dd220 */ /* 0x002fe20000400000 */
[----:B------:R-:W-:-:S02]  /*11b40*/  FSETP.GEU.AND P5, PT, R136, -126, PT ;  /* 0xc2fc00008800780b */ /* 0x000fc40003fae000 */
[----:B------:R-:W-:Y:S01]  /*11b50*/  FADD R28, R27, R28 ;  /* 0x0000001c1b1c7221 */ /* 0x000fe20000000000 */
[----:B------:R-:W1:Y:S02]  /*11b60*/  MUFU.EX2 R32, R133 ;  /* 0x0000008500207308 */ /* 0x000e640000000800 */
[----:B------:R-:W-:-:S06]  /*11b70*/  @!P4 FMUL R34, R34, 0.5 ;  /* 0x3f0000002222c820 */ /* 0x000fcc0000400000 */
[----:B------:R-:W3:Y:S01]  /*11b80*/  MUFU.EX2 R34, R34 ;  /* 0x0000002200227308 */ /* 0x000ee20000000800 */
[----:B--2---:R-:W-:Y:S01]  /*11b90*/  @!P3 FMUL R142, R142, R142 ;  /* 0x0000008e8e8eb220 */ /* 0x004fe20000400000 */
[----:B------:R-:W-:Y:S01]  /*11ba0*/  @!P5 FMUL R136, R136, 0.5 ;  /* 0x3f0000008888d820 */ /* 0x000fe20000400000 */
[----:B------:R-:W-:-:S05]  /*11bb0*/  FSETP.GEU.AND P3, PT, R146, -126, PT ;  /* 0xc2fc00009200780b */ /* 0x000fca0003f6e000 */
[----:B------:R-:W2:Y:S01]  /*11bc0*/  MUFU.EX2 R136, R136 ;  /* 0x0000008800887308 */ /* 0x000ea20000000800 */
[----:B-1----:R-:W-:Y:S01]  /*11bd0*/  @!P6 FMUL R32, R32, R32 ;  /* 0x000000202020e220 */ /* 0x002fe20000400000 */
[----:B------:R-:W-:-:S04]  /*11be0*/  FSETP.GEU.AND P6, PT, R137, -126, PT ;  /* 0xc2fc00008900780b */ /* 0x000fc80003fce000 */
[----:B------:R-:W-:Y:S01]  /*11bf0*/  F2FP.BF16.F32.PACK_AB R78, R32, R29 ;  /* 0x0000001d204e723e */ /* 0x000fe200000010ff */
[----:B------:R-:W-:Y:S01]  /*11c00*/  FADD R29, R24, R29 ;  /* 0x0000001d181d7221 */ /* 0x000fe20000000000 */
[----:B------:R-:W-:Y:S01]  /*11c10*/  @!P3 FMUL R146, R146, 0.5 ;  /* 0x3f0000009292b820 */ /* 0x000fe20000400000 */
[----:B---3--:R-:W-:Y:S01]  /*11c20*/  @!P4 FMUL R34, R34, R34 ;  /* 0x000000222222c220 */ /* 0x008fe20000400000 */
[----:B------:R-:W-:Y:S01]  /*11c30*/  FSETP.GEU.AND P4, PT, R139, -126, PT ;  /* 0xc2fc00008b00780b */ /* 0x000fe20003f8e000 */
[----:B------:R-:W-:-:S03]  /*11c40*/  FADD R29, R29, R32 ;  /* 0x000000201d1d7221 */ /* 0x000fc60000000000 */
[----:B------:R-:W-:Y:S01]  /*11c50*/  F2FP.BF16.F32.PACK_AB R79, R34, R33 ;  /* 0x00000021224f723e */ /* 0x000fe200000010ff */
[----:B------:R-:W-:Y:S01]  /*11c60*/  @!P6 FMUL R137, R137, 0.5 ;  /* 0x3f0000008989e820 */ /* 0x000fe20000400000 */
[----:B------:R-:W1:Y:S01]  /*11c70*/  MUFU.EX2 R146, R146 ;  /* 0x0000009200927308 */ /* 0x000e620000000800 */
[----:B--2---:R-:W-:Y:S01]  /*11c80*/  @!P5 FMUL R136, R136, R136 ;  /* 0x000000888888d220 */ /* 0x004fe20000400000 */
[----:B------:R-:W-:Y:S01]  /*11c90*/  FSETP.GEU.AND P5, PT, R140, -126, PT ;  /* 0xc2fc00008c00780b */ /* 0x000fe20003fae000 */
[----:B------:R-:W-:Y:S02]  /*11ca0*/  FADD R33, R28, R33 ;  /* 0x000000211c217221 */ /* 0x000fe40000000000 */
[----:B------:R-:W-:Y:S02]  /*11cb0*/  FADD R29, R29, R136 ;  /* 0x000000881d1d7221 */ /* 0x000fe40000000000 */
[----:B------:R-:W-:Y:S01]  /*11cc0*/  @!P4 FMUL R139, R139, 0.5 ;  /* 0x3f0000008b8bc820 */ /* 0x000fe20000400000 */
[----:B------:R-:W2:Y:S01]  /*11cd0*/  MUFU.EX2 R137, R137 ;  /* 0x0000008900897308 */ /* 0x000ea20000000800 */
[----:B------:R-:W-:Y:S01]  /*11ce0*/  FADD R33, R33, R34 ;  /* 0x0000002221217221 */ /* 0x000fe20000000000 */
[----:B------:R-:W-:-:S02]  /*11cf0*/  WARPGROUP.DEPBAR.LE gsb0, 0x0 ;  /* 0x00008000000079c5 */ /* 0x000fc40000010000 */
[----:B------:R-:W-:-:S03]  /*11d00*/  WARPGROUP.ARRIVE ;  /* 0x00000000000079c5 */ /* 0x000fc60000000000 */
[----:B------:R-:W-:Y:S01]  /*11d10*/  @!P5 FMUL R140, R140, 0.5 ;  /* 0x3f0000008c8cd820 */ /* 0x000fe20000400000 */
[----:B------:R-:W3:Y:S01]  /*11d20*/  MUFU.EX2 R139, R139 ;  /* 0x0000008b008b7308 */ /* 0x000ee20000000800 */
[----:B-1----:R-:W-:Y:S01]  /*11d30*/  @!P3 FMUL R146, R146, R146 ;  /* 0x000000929292b220 */ /* 0x002fe20000400000 */
[----:B------:R-:W-:Y:S01]  /*11d40*/  FSETP.GEU.AND P3, PT, R150, -126, PT ;  /* 0xc2fc00009600780b */ /* 0x000fe20003f6e000 */
[----:B------:R-:W-:Y:S01]  /*11d50*/  FADD R33, R33, R138 ;  /* 0x0000008a21217221 */ /* 0x000fe20000000000 */
[----:B------:R-:W-:Y:S01]  /*11d60*/  HGMMA.64x64x16.F32.BF16 R152, R76, gdesc[UR4].tnspB, R152, gsb0 ;  /* 0x40e000044c987df0 */ /* 0x000fe20008001898 */
[----:B------:R-:W-:Y:S02]  /*11d70*/  R2UR UR6, R30 ;  /* 0x000000001e0672ca */ /* 0x000fe400000e0000 */
[----:B------:R-:W-:Y:S01]  /*11d80*/  R2UR UR7, R31 ;  /* 0x000000001f0772ca */ /* 0x000fe200000e0000 */
[----:B------:R-:W1:Y:S01]  /*11d90*/  MUFU.EX2 R140, R140 ;  /* 0x0000008c008c7308 */ /* 0x000e620000000800 */
[----:B--2---:R-:W-:Y:S01]  /*11da0*/  @!P6 FMUL R137, R137, R137 ;  /* 0x000000898989e220 */ /* 0x004fe20000400000 */
[----:B------:R-:W-:Y:S01]  /*11db0*/  FSETP.GEU.AND P6, PT, R141, -126, PT ;  /* 0xc2fc00008d00780b */ /* 0x000fe20003fce000 */
[----:B------:R-:W-:Y:S01]  /*11dc0*/  IMAD.MOV.U32 R31, RZ, RZ, 0x40000040 ;  /* 0x40000040ff1f7424 */ /* 0x000fe200078e00ff */
[----:B------:R-:W-:Y:S01]  /*11dd0*/  IADD3 R30, R22, 0x780, RZ ;  /* 0x00000780161e7810 */ /* 0x000fe20007ffe0ff */
[----:B------:R-:W-:Y:S01]  /*11de0*/  FADD R29, R29, R137 ;  /* 0x000000891d1d7221 */ /* 0x000fe20000000000 */
[----:B------:R-:W-:Y:S01]  /*11df0*/  F2FP.BF16.F32.PACK_AB R80, R137, R136 ;  /* 0x000000888950723e */ /* 0x000fe200000010ff */
        /* <DEDUP_REMOVED lines=11> */
[----:B------:R-:W-:Y:S01]  /*11eb0*/  FADD R29, R29, R140 ;  /* 0x0000008c1d1d7221 */ /* 0x000fe20000000000 */
[----:B------:R-:W-:-:S06]  /*11ec0*/  @!P4 FMUL R143, R143, 0.5 ;  /* 0x3f0000008f8fc820 */ /* 0x000fcc0000400000 */
[----:B------:R-:W3:Y:S01]  /*11ed0*/  MUFU.EX2 R143, R143 ;  /* 0x0000008f008f7308 */ /* 0x000ee20000000800 */
[----:B--2---:R-:W-:Y:S01]  /*11ee0*/  @!P3 FMUL R150, R150, R150 ;  /* 0x000000969696b220 */ /* 0x004fe20000400000 */
[----:B------:R-:W-:-:S06]  /*11ef0*/  @!P5 FMUL R144, R144, 0.5 ;  /* 0x3f0000009090d820 */ /* 0x000fcc0000400000 */
[----:B------:R-:W2:Y:S01]  /*11f00*/  MUFU.EX2 R144, R144 ;  /* 0x0000009000907308 */ /* 0x000ea20000000800 */
[----:B-1----:R-:W-:Y:S01]  /*11f10*/  @!P6 FMUL R141, R141, R141 ;  /* 0x0000008d8d8de220 */ /* 0x002fe20000400000 */
[----:B------:R-:W-:-:S03]  /*11f20*/  FSETP.GEU.AND P6, PT, R145, -126, PT ;  /* 0xc2fc00009100780b */ /* 0x000fc60003fce000 */
[----:B------:R-:W-:Y:S01]  /*11f30*/  FADD R29, R29, R141 ;  /* 0x0000008d1d1d7221 */ /* 0x000fe20000000000 */
[----:B------:R-:W-:Y:S01]  /*11f40*/  F2FP.BF16.F32.PACK_AB R82, R141, R140 ;  /* 0x0000008c8d52723e */ /* 0x000fe200000010ff */
[----:B---3--:R-:W-:Y:S01]  /*11f50*/  @!P4 FMUL R143, R143, R143 ;  /* 0x0000008f8f8fc220 */ /* 0x008fe20000400000 */
[----:B------:R-:W-:-:S03]  /*11f60*/  FSETP.GEU.AND P4, PT, R147, -126, PT ;  /* 0xc2fc00009300780b */ /* 0x000fc60003f8e000 */
[----:B------:R-:W-:Y:S01]  /*11f70*/  FADD R33, R33, R143 ;  /* 0x0000008f21217221 */ /* 0x000fe20000000000 */
[----:B------:R-:W-:-:S03]  /*11f80*/  F2FP.BF16.F32.PACK_AB R83, R143, R142 ;  /* 0x0000008e8f53723e */ /* 0x000fc600000010ff */
[----:B------:R-:W-:Y:S01]  /*11f90*/  @!P6 FMUL R145, R145, 0.5 ;  /* 0x3f0000009191e820 */ /* 0x000fe20000400000 */
[----:B--2---:R-:W-:Y:S01]  /*11fa0*/  @!P5 FMUL R144, R144, R144 ;  /* 0x000000909090d220 */ /* 0x004fe20000400000 */
[----:B------:R-:W-:Y:S01]  /*11fb0*/  FSETP.GEU.AND P5, PT, R148, -126, PT ;  /* 0xc2fc00009400780b */ /* 0x000fe20003fae000 */
[----:B------:R-:W-:-:S03]  /*11fc0*/  FADD R33, R33, R146 ;  /* 0x0000009221217221 */ /* 0x000fc60000000000 */
[----:B------:R-:W1:Y:S01]  /*11fd0*/  MUFU.EX2 R145, R145 ;  /* 0x0000009100917308 */ /* 0x000e620000000800 */
[----:B------:R-:W-:Y:S01]  /*11fe0*/  FADD R29, R29, R144 ;  /* 0x000000901d1d7221 */ /* 0x000fe20000000000 */
[----:B------:R-:W-:-:S06]  /*11ff0*/  @!P4 FMUL R147, R147, 0.5 ;  /* 0x3f0000009393c820 */ /* 0x000fcc0000400000 */
[----:B------:R-:W2:Y:S01]  /*12000*/  MUFU.EX2 R147, R147 ;  /* 0x0000009300937308 */ /* 0x000ea20000000800 */
[----:B------:R-:W-:Y:S01]  /*12010*/  @!P5 FMUL R148, R148, 0.5 ;  /* 0x3f0000009494d820 */ /* 0x000fe20000400000 */
[----:B------:R-:W-:Y:S02]  /*12020*/  WARPGROUP.DEPBAR.LE gsb0, 0x0 ;  /* 0x00008000000079c5 */ /* 0x000fe40000010000 */
[----:B------:R-:W-:Y:S01]  /*12030*/  WARPGROUP.ARRIVE ;  /* 0x00000000000079c5 */ /* 0x000fe20000000000 */
[----:B-1----:R-:W-:Y:S01]  /*12040*/  @!P6 FMUL R145, R145, R145 ;  /* 0x000000919191e220 */ /* 0x002fe20000400000 */
[----:B------:R-:W-:Y:S02]  /*12050*/  FSETP.GEU.AND P6, PT, R21, -126, PT ;  /* 0xc2fc00001500780b */ /* 0x000fe40003fce000 */
[----:B------:R-:W1:Y:S01]  /*12060*/  MUFU.EX2 R148, R148 ;  /* 0x0000009400947308 */ /* 0x000e620000000800 */
[----:B------:R-:W-:Y:S01]  /*12070*/  FADD R29, R29, R145 ;  /* 0x000000911d1d7221 */ /* 0x000fe20000000000 */
[----:B------:R-:W-:Y:S01]  /*12080*/  HGMMA.64x64x16.F32.BF16 R152, R80, gdesc[UR4].tnspB, R152, gsb0 ;  /* 0x40e0000450987df0 */ /* 0x000fe20008001898 */
[----:B--2---:R-:W-:Y:S01]  /*12090*/  @!P4 FMUL R147, R147, R147 ;  /* 0x000000939393c220 */ /* 0x004fe20000400000 */
[----:B------:R-:W-:-:S02]  /*120a0*/  FSETP.GEU.AND P4, PT, R151, -126, PT ;  /* 0xc2fc00009700780b */ /* 0x000fc40003f8e000 */
[----:B------:R-:W-:Y:S01]  /*120b0*/  R2UR UR6, R30 ;  /* 0x000000001e0672ca */ /* 0x000fe200000e0000 */
[----:B------:R-:W-:Y:S01]  /*120c0*/  FADD R33, R33, R147 ;  /* 0x0000009321217221 */ /* 0x000fe20000000000 */
[----:B------:R-:W-:Y:S02]  /*120d0*/  R2UR UR7, R31 ;  /* 0x000000001f0772ca */ /* 0x000fe400000e0000 */
[----:B------:R-:W-:Y:S01]  /*120e0*/  F2FP.BF16.F32.PACK_AB R84, R145, R144 ;  /* 0x000000909154723e */ /* 0x000fe200000010ff */
[----:B------:R-:W-:Y:S01]  /*120f0*/  @!P6 FMUL R21, R21, 0.5 ;  /* 0x3f0000001515e820 */ /* 0x000fe20000400000 */
[----:B------:R-:W-:Y:S01]  /*12100*/  F2FP.BF16.F32.PACK_AB R85, R147, R146 ;  /* 0x000000929355723e */ /* 0x000fe200000010ff */
[----:B------:R-:W-:Y:S01]  /*12110*/  FADD R33, R33, R150 ;  /* 0x0000009621217221 */ /* 0x000fe20000000000 */
[----:B-1----:R-:W-:-:S03]  /*12120*/  @!P5 FMUL R148, R148, R148 ;  /* 0x000000949494d220 */ /* 0x002fc60000400000 */
[----:B------:R-:W-:Y:S01]  /*12130*/  @!P4 FMUL R151, R151, 0.5 ;  /* 0x3f0000009797c820 */ /* 0x000fe20000400000 */
[----:B------:R-:W1:Y:S01]  /*12140*/  MUFU.EX2 R21, R21 ;  /* 0x0000001500157308 */ /* 0x000e620000000800 */
[----:B------:R-:W-:-:S07]  /*12150*/  FADD R29, R29, R148 ;  /* 0x000000941d1d7221 */ /* 0x000fce0000000000 */
[----:B------:R-:W2:Y:S01]  /*12160*/  MUFU.EX2 R151, R151 ;  /* 0x0000009700977308 */ /* 0x000ea20000000800 */
[----:B-1----:R-:W-:-:S04]  /*12170*/  @!P6 FMUL R21, R21, R21 ;  /* 0x000000151515e220 */ /* 0x002fc80000400000 */
[----:B------:R-:W-:Y:S01]  /*12180*/  FADD R15, R29, R21 ;  /* 0x000000151d0f7221 */ /* 0x000fe20000000000 */
[----:B------:R-:W-:Y:S01]  /*12190*/  F2FP.BF16.F32.PACK_AB R86, R21, R148 ;  /* 0x000000941556723e */ /* 0x000fe200000010ff */
[----:B--2---:R-:W-:-:S04]  /*121a0*/  @!P4 FMUL R151, R151, R151 ;  /* 0x000000979797c220 */ /* 0x004fc80000400000 */
[----:B------:R-:W-:Y:S01]  /*121b0*/  FADD R13, R33, R151 ;  /* 0x00000097210d7221 */ /* 0x000fe20000000000 */
[----:B------:R-:W-:Y:S01]  /*121c0*/  F2FP.BF16.F32.PACK_AB R87, R151, R150 ;  /* 0x000000969757723e */ /* 0x000fe200000010ff */
[----:B------:R-:W-:-:S03]  /*121d0*/  WARPGROUP.DEPBAR.LE gsb0, 0x0 ;  /* 0x00008000000079c5 */ /* 0x000fc60000010000 */
[----:B------:R-:W-:-:S06]  /*121e0*/  WARPGROUP.ARRIVE ;  /* 0x00000000000079c5 */ /* 0x000fcc0000000000 */
[----:B------:R-:W-:Y:S03]  /*121f0*/  HGMMA.64x64x16.F32.BF16 R152, R84, gdesc[UR4].tnspB, R152, gsb0 ;  /* 0x40e0000454987df0 */ /* 0x000fe60008001898 */
[----:B------:R-:W-:Y:S02]  /*12200*/  WARPGROUP.DEPBAR.LE gsb0, 0x0 ;  /* 0x00008000000079c5 */ /* 0x000fe40000010000 */
[----:B------:R1:W-:Y:S01]  /*12210*/  SYNCS.ARRIVE.TRANS64.RED.A1T0 RZ, [R7+URZ], RZ ;  /* 0x000000ff07ff79a7 */ /* 0x0003e2000810043f */
[----:B------:R-:W-:Y:S05]  /*12220*/  @P1 BRA `(.L_x_46) ;  /* 0x0000000000a41947 */ /* 0x000fea0003800000 */
[----:B------:R-:W-:Y:S01]  /*12230*/  ISETP.LT.OR P1, PT, R8, 0x1, !P0 ;  /* 0x000000010800780c */ /* 0x000fe20004721670 */
[----:B------:R-:W-:-:S12]  /*12240*/  BSSY B0, `(.L_x_47) ;  /* 0x0000026000007945 */ /* 0x000fd80003800000 */
[----:B------:R-:W-:Y:S05]  /*12250*/  @P1 BRA `(.L_x_48) ;  /* 0x0000000000901947 */ /* 0x000fea0003800000 */
[----:B------:R-:W-:Y:S01]  /*12260*/  ISETP.NE.AND P2, PT, R0, RZ, PT ;  /* 0x000000ff0000720c */ /* 0x000fe20003f45270 */
[----:B-1----:R-:W-:Y:S01]  /*12270*/  IMAD R7, R5, 0x8, R2 ;  /* 0x0000000805077824 */ /* 0x002fe200078e0202 */
[----:B------:R-:W-:-:S11]  /*12280*/  SHF.L.U32 R22, R6, 0x1f, RZ ;  /* 0x0000001f06167819 */ /* 0x000fd600000006ff */
.L_x_49:
        /* <DEDUP_REMOVED lines=10> */
.L_x_50:
[----:B------:R-:W-:Y:S01]  /*12330*/  IMAD R21, R5, 0x8000, R2 ;  /* 0x0000800005157824 */ /* 0x000fe200078e0202 */
        /* <DEDUP_REMOVED lines=13> */
[----:B------:R-:W-:Y:S01]  /*12410*/  USHF.L.U32 UR11, UR11, 0x8, URZ ;  /* 0x000000080b0b7899 */ /* 0x000fe2000800063f */
[----:B------:R-:W-:Y:S01]  /*12420*/  VIADD R9, R9, 0x1 ;  /* 0x0000000109097836 */ /* 0x000fe20000000000 */
[----:B------:R-:W-:Y:S01]  /*12430*/  UIADD3 UR9, UR9, 0x22000, URZ ;  /* 0x0002200009097890 */ /* 0x000fe2000fffe03f */
[----:B-12---:R-:W-:Y:S01]  /*12440*/  SEL R7, RZ, 0x1, P1 ;  /* 0x00000001ff077807 */ /* 0x006fe20000800000 */
[----:B------:R-:W-:Y:S01]  /*12450*/  UIADD3 UR8, UR8, 0x2000, URZ ;  /* 0x0000200008087890 */ /* 0x000fe2000fffe03f */
[----:B------:R-:W-:-:S02]  /*12460*/  SEL R5, R5, RZ, P1 ;  /* 0x000000ff05057207 */ /* 0x000fc40000800000 */
[----:B------:R-:W-:-:S06]  /*12470*/  LOP3.LUT R6, R6, R7, RZ, 0x3c, !PT ;  /* 0x0000000706067212 */ /* 0x000fcc00078e3cff */
[----:B------:R2:W-:Y:S02]  /*12480*/  UTMALDG.4D [UR8], [UR6], desc[UR18] ;  /* 0x00001208060075b4 */ /* 0x0005e40008019000 */
[----:B--2---:R-:W-:Y:S01]  /*12490*/  NOP ;  /* 0x0000000000007918 */ /* 0x004fe20000000000 */
.L_x_48:
[----:B------:R-:W-:Y:S05]  /*124a0*/  BSYNC B0 ;  /* 0x0000000000007941 */ /* 0x000fea0003800000 */
.L_x_47:
[----:B------:R-:W-:-:S07]  /*124b0*/  IADD3 R8, R8, -0x1, RZ ;  /* 0xffffffff08087810 */ /* 0x000fce0007ffe0ff */
.L_x_46:
[C---:B------:R-:W-:Y:S01]  /*124c0*/  ISETP.GT.AND P3, PT, R20.reuse, 0x1, PT ;  /* 0x000000011400780c */ /* 0x040fe20003f64270 */
[----:B------:R-:W-:Y:S01]  /*124d0*/  VIADD R17, R17, 0x1 ;  /* 0x0000000111117836 */ /* 0x000fe20000000000 */
[----:B-1----:R-:W-:Y:S01]  /*124e0*/  IADD3 R7, R23, 0x1, RZ ;  /* 0x0000000117077810 */ /* 0x002fe20007ffe0ff */
[----:B------:R-:W-:Y:S01]  /*124f0*/  VIADD R20, R20, 0xffffffff ;  /* 0xffffffff14147836 */ /* 0x000fe20000000000 */
[----:B------:R-:W-:Y:S01]  /*12500*/  IADD3 R12, R12, 0x100, RZ ;  /* 0x000001000c0c7810 */ /* 0x000fe20007ffe0ff */
[----:B------:R-:W-:Y:S01]  /*12510*/  IMAD.MOV.U32 R22, RZ, RZ, R18 ;  /* 0x000000ffff167224 */ /* 0x000fe200078e0012 */
[----:B------:R-:W-:Y:S02]  /*12520*/  ISETP.NE.AND P1, PT, R17, 0x4, PT ;  /* 0x000000041100780c */ /* 0x000fe40003f25270 */
[----:B------:R-:W-:Y:S02]  /*12530*/  ISETP.NE.AND P2, PT, R7, 0x4, PT ;  /* 0x000000040700780c */ /* 0x000fe40003f45270 */
[----:B------:R-:W-:-:S02]  /*12540*/  SEL R21, RZ, 0x1, P1 ;  /* 0x00000001ff157807 */ /* 0x000fc40000800000 */
[----:B------:R-:W-:Y:S02]  /*12550*/  SEL R17, R17, RZ, P1 ;  /* 0x000000ff11117207 */ /* 0x000fe40000800000 */
[----:B------:R-:W-:Y:S02]  /*12560*/  LOP3.LUT R4, R4, R21, RZ, 0x3c, !PT ;  /* 0x0000001504047212 */ /* 0x000fe400078e3cff */
[----:B------:R-:W-:Y:S02]  /*12570*/  MOV R21, R19 ;  /* 0x0000001300157202 */ /* 0x000fe40000000f00 */
[----:B------:R-:W-:Y:S01]  /*12580*/  SEL R7, R7, RZ, P2 ;  /* 0x000000ff07077207 */ /* 0x000fe20001000000 */
[----:B------:R-:W-:Y:S06]  /*12590*/  @P3 BRA `(.L_x_51) ;  /* 0xffffff9800d43947 */ /* 0x000fec000383ffff */
.L_x_37:
[----:B------:R-:W-:Y:S05]  /*125a0*/  WARPSYNC.ALL ;  /* 0x0000000000007948 */ /* 0x000fea0003800000 */
[----:B------:R-:W2:Y:S01]  /*125b0*/  SHFL.BFLY PT, R0, R15, 0x1, 0x1f ;  /* 0x0c201f000f007f89 */ /* 0x000ea200000e0000 */
[----:B------:R-:W-:Y:S01]  /*125c0*/  BSSY B0, `(.L_x_52) ;  /* 0x0000023000007945 */ /* 0x000fe20003800000 */
[----:B------:R-:W-:Y:S01]  /*125d0*/  IMAD.MOV.U32 R7, RZ, RZ, 0x7f800000 ;  /* 0x7f800000ff077424 */ /* 0x000fe200078e00ff */
[----:B------:R-:W-:Y:S01]  /*125e0*/  MOV R8, 0x3f800000 ;  /* 0x3f80000000087802 */ /* 0x000fe20000000f00 */
[----:B------:R-:W3:Y:S01]  /*125f0*/  SHFL.BFLY PT, R4, R13, 0x1, 0x1f ;  /* 0x0c201f000d047f89 */ /* 0x000ee200000e0000 */
[----:B------:R-:W-:Y:S01]  /*12600*/  MOV R9, 0x7f800000 ;  /* 0x7f80000000097802 */ /* 0x000fe20000000f00 */
[----:B--2---:R-:W-:Y:S01]  /*12610*/  FADD R0, R0, R15 ;  /* 0x0000000f00007221 */ /* 0x004fe20000000000 */
[----:B---3--:R-:W-:-:S04]  /*12620*/  FADD R14, R4, R13 ;  /* 0x0000000d040e7221 */ /* 0x008fc80000000000 */
[----:B------:R-:W2:Y:S01]  /*12630*/  SHFL.BFLY PT, R3, R0, 0x2, 0x1f ;  /* 0x0c401f0000037f89 */ /* 0x000ea200000e0000 */
[----:B------:R-:W-:-:S03]  /*12640*/  IMAD.MOV.U32 R4, RZ, RZ, 0x3f800000 ;  /* 0x3f800000ff047424 */ /* 0x000fc600078e00ff */
[----:B------:R-:W3:Y:S01]  /*12650*/  SHFL.BFLY PT, R17, R14, 0x2, 0x1f ;  /* 0x0c401f000e117f89 */ /* 0x000ee200000e0000 */
[C---:B--2---:R-:W-:Y:S01]  /*12660*/  FSETP.NE.AND P0, PT, R0.reuse, -R3, PT ;  /* 0x800000030000720b */ /* 0x044fe20003f05000 */
[----:B------:R-:W-:Y:S01]  /*12670*/  FADD R3, R0, R3 ;  /* 0x0000000300037221 */ /* 0x000fe20000000000 */
[----:B---3--:R-:W-:-:S11]  /*12680*/  FADD R6, R14, R17 ;  /* 0x000000110e067221 */ /* 0x008fd60000000000 */
[----:B------:R-:W-:Y:S05]  /*12690*/  @!P0 BRA `(.L_x_53) ;  /* 0x0000000000548947 */ /* 0x000fea0003800000 */
[----:B------:R-:W-:Y:S01]  /*126a0*/  VIADD R0, R3, 0x1800000 ;  /* 0x0180000003007836 */ /* 0x000fe20000000000 */
[----:B------:R-:W-:Y:S04]  /*126b0*/  BSSY B1, `(.L_x_54) ;  /* 0x000000c000017945 */ /* 0x000fe80003800000 */
[----:B------:R-:W-:-:S04]  /*126c0*/  LOP3.LUT R0, R0, 0x7f800000, RZ, 0xc0, !PT ;  /* 0x7f80000000007812 */ /* 0x000fc800078ec0ff */
[----:B------:R-:W-:-:S13]  /*126d0*/  ISETP.GT.U32.AND P0, PT, R0, 0x1ffffff, PT ;  /* 0x01ffffff0000780c */ /* 0x000fda0003f04070 */
[----:B------:R-:W-:Y:S05]  /*126e0*/  @P0 BRA `(.L_x_55) ;  /* 0x0000000000100947 */ /* 0x000fea0003800000 */
[----:B------:R-:W-:-:S07]  /*126f0*/  MOV R12, 0x12710 ;  /* 0x00012710000c7802 */ /* 0x000fce0000000f00 */
[----:B-1----:R-:W-:Y:S05]  /*12700*/  CALL.REL.NOINC `($__internal_0_$__cuda_sm20_rcp_rn_f32_slowpath) ;  /* 0x00000010005c7944 */ /* 0x002fea0003c00000 */
[----:B------:R-:W-:Y:S01]  /*12710*/  MOV R4, R0 ;  /* 0x0000000000047202 */ /* 0x000fe20000000f00 */
[----:B------:R-:W-:Y:S06]  /*12720*/  BRA `(.L_x_56) ;  /* 0x0000000000107947 */ /* 0x000fec0003800000 */
.L_x_55:
[----:B------:R-:W2:Y:S02]  /*12730*/  MUFU.RCP R4, R3 ;  /* 0x0000000300047308 */ /* 0x000ea40000001000 */
[----:B--2---:R-:W-:-:S04]  /*12740*/  FFMA R0, R3, R4, -1 ;  /* 0xbf80000003007423 */ /* 0x004fc80000000004 */
[----:B------:R-:W-:-:S04]  /*12750*/  FADD.FTZ R5, -R0, -RZ ;  /* 0x800000ff00057221 */ /* 0x000fc80000010100 */
[----:B------:R-:W-:-:S07]  /*12760*/  FFMA R4, R4, R5, R4 ;  /* 0x0000000504047223 */ /* 0x000fce0000000004 */
.L_x_56:
[----:B------:R-:W-:Y:S05]  /*12770*/  BSYNC B1 ;  /* 0x0000000000017941 */ /* 0x000fea0003800000 */
.L_x_54:
[----:B------:R-:W-:Y:S01]  /*12780*/  FSETP.GEU.AND P0, PT, |R3|, 1.175494350822287508e-38, PT ;  /* 0x008000000300780b */ /* 0x000fe20003f0e200 */
[----:B------:R-:W-:-:S12]  /*12790*/  ULDC UR6, c[0x0][0x600] ;  /* 0x0001800000067ab9 */ /* 0x000fd80000000800 */
[----:B------:R-:W-:-:S04]  /*127a0*/  @!P0 FMUL R3, R3, 16777216 ;  /* 0x4b80000003038820 */ /* 0x000fc80000400000 */
[----:B------:R-:W2:Y:S02]  /*127b0*/  MUFU.LG2 R0, R3 ;  /* 0x0000000300007308 */ /* 0x000ea40000000c00 */
[----:B--2---:R-:W-:-:S04]  /*127c0*/  @!P0 FADD R0, R0, -24 ;  /* 0xc1c0000000008421 */ /* 0x004fc80000000000 */
[----:B------:R-:W-:-:S04]  /*127d0*/  FMUL R9, R0, 0.69314718246459960938 ;  /* 0x3f31721800097820 */ /* 0x000fc80000400000 */
[----:B------:R-:W-:-:S07]  /*127e0*/  FFMA R9, R18, UR6, R9 ;  /* 0x0000000612097c23 */ /* 0x000fce0008000009 */
.L_x_53:
[----:B------:R-:W-:Y:S05]  /*127f0*/  BSYNC B0 ;  /* 0x0000000000007941 */ /* 0x000fea0003800000 */
.L_x_52:
[----:B------:R-:W-:Y:S01]  /*12800*/  FSETP.NE.AND P0, PT, R14, -R17, PT ;  /* 0x800000110e00720b */ /* 0x000fe20003f05000 */
[----:B------:R-:W-:Y:S01]  /*12810*/  ULDC UR4, c[0x0][0x608] ;  /* 0x0001820000047ab9 */ /* 0x000fe20000000800 */
[----:B------:R-:W-:Y:S01]  /*12820*/  BSSY B0, `(.L_x_57) ;  /* 0x0000029000007945 */ /* 0x000fe20003800000 */
[----:B------:R-:W-:-:S04]  /*12830*/  FMUL R4, R4, UR4 ;  /* 0x0000000404047c20 */ /* 0x000fc80008400000 */
        /* <DEDUP_REMOVED lines=16> */
[----:B------:R-:W-:Y:S06]  /*12940*/  @!P0 BRA `(.L_x_58) ;  /* 0x0000000000588947 */ /* 0x000fec0003800000 */
[----:B------:R-:W-:Y:S01]  /*12950*/  VIADD R0, R6, 0x1800000 ;  /* 0x0180000006007836 */ /* 0x000fe20000000000 */
[----:B------:R-:W-:Y:S04]  /*12960*/  BSSY B1, `(.L_x_59) ;  /* 0x000000d000017945 */ /* 0x000fe80003800000 */
[----:B------:R-:W-:-:S04]  /*12970*/  LOP3.LUT R0, R0, 0x7f800000, RZ, 0xc0, !PT ;  /* 0x7f80000000007812 */ /* 0x000fc800078ec0ff */
[----:B------:R-:W-:-:S13]  /*12980*/  ISETP.GT.U32.AND P0, PT, R0, 0x1ffffff, PT ;  /* 0x01ffffff0000780c */ /* 0x000fda0003f04070 */
[----:B------:R-:W-:Y:S05]  /*12990*/  @P0 BRA `(.L_x_60) ;  /* 0x0000000000140947 */ /* 0x000fea0003800000 */
[----:B------:R-:W-:Y:S02]  /*129a0*/  MOV R3, R6 ;  /* 0x0000000600037202 */ /* 0x000fe40000000f00 */
[----:B------:R-:W-:-:S07]  /*129b0*/  MOV R12, 0x129d0 ;  /* 0x000129d0000c7802 */ /* 0x000fce0000000f00 */
[----:B-1----:R-:W-:Y:S05]  /*129c0*/  CALL.REL.NOINC `($__internal_0_$__cuda_sm20_rcp_rn_f32_slowpath) ;  /* 0x0000000c00ac7944 */ /* 0x002fea0003c00000 */
[----:B------:R-:W-:Y:S01]  /*129d0*/  IMAD.MOV.U32 R8, RZ, RZ, R0 ;  /* 0x000000ffff087224 */ /* 0x000fe200078e0000 */
[----:B------:R-:W-:Y:S06]  /*129e0*/  BRA `(.L_x_61) ;  /* 0x0000000000107947 */ /* 0x000fec0003800000 */
.L_x_60:
[----:B------:R-:W2:Y:S02]  /*129f0*/  MUFU.RCP R3, R6 ;  /* 0x0000000600037308 */ /* 0x000ea40000001000 */
[----:B--2---:R-:W-:-:S04]  /*12a00*/  FFMA R0, R6, R3, -1 ;  /* 0xbf80000006007423 */ /* 0x004fc80000000003 */
[----:B------:R-:W-:-:S04]  /*12a10*/  FADD.FTZ R0, -R0, -RZ ;  /* 0x800000ff00007221 */ /* 0x000fc80000010100 */
[----:B------:R-:W-:-:S07]  /*12a20*/  FFMA R8, R3, R0, R3 ;  /* 0x0000000003087223 */ /* 0x000fce0000000003 */
.L_x_61:
[----:B------:R-:W-:Y:S05]  /*12a30*/  BSYNC B1 ;  /* 0x0000000000017941 */ /* 0x000fea0003800000 */
.L_x_59:
[----:B------:R-:W-:Y:S01]  /*12a40*/  FSETP.GEU.AND P0, PT, |R6|, 1.175494350822287508e-38, PT ;  /* 0x008000000600780b */ /* 0x000fe20003f0e200 */
[----:B------:R-:W-:-:S12]  /*12a50*/  ULDC UR4, c[0x0][0x600] ;  /* 0x0001800000047ab9 */ /* 0x000fd80000000800 */
[----:B------:R-:W-:-:S04]  /*12a60*/  @!P0 FMUL R6, R6, 16777216 ;  /* 0x4b80000006068820 */ /* 0x000fc80000400000 */
[----:B------:R-:W2:Y:S02]  /*12a70*/  MUFU.LG2 R0, R6 ;  /* 0x0000000600007308 */ /* 0x000ea40000000c00 */
[----:B--2---:R-:W-:-:S04]  /*12a80*/  @!P0 FADD R0, R0, -24 ;  /* 0xc1c0000000008421 */ /* 0x004fc80000000000 */
[----:B------:R-:W-:-:S04]  /*12a90*/  FMUL R0, R0, 0.69314718246459960938 ;  /* 0x3f31721800007820 */ /* 0x000fc80000400000 */
[----:B------:R-:W-:-:S07]  /*12aa0*/  FFMA R7, R19, UR4, R0 ;  /* 0x0000000413077c23 */ /* 0x000fce0008000000 */
.L_x_58:
[----:B------:R-:W-:Y:S05]  /*12ab0*/  BSYNC B0 ;  /* 0x0000000000007941 */ /* 0x000fea0003800000 */
.L_x_57:
[C---:B------:R-:W-:Y:S01]  /*12ac0*/  LOP3.LUT P0, RZ, R16.reuse, 0x3, RZ, 0xc0, !PT ;  /* 0x0000000310ff7812 */ /* 0x040fe2000780c0ff */
[----:B------:R-:W-:Y:S01]  /*12ad0*/  ULDC UR4, c[0x0][0x608] ;  /* 0x0001820000047ab9 */ /* 0x000fe20000000800 */
[----:B------:R-:W-:Y:S01]  /*12ae0*/  LOP3.LUT R17, R16, 0x7f, RZ, 0xc0, !PT ;  /* 0x0000007f10117812 */ /* 0x000fe200078ec0ff */
[----:B------:R-:W-:Y:S01]  /*12af0*/  ULDC.64 UR8, c[0x0][0x208] ;  /* 0x0000820000087ab9 */ /* 0x000fe20000000a00 */
[----:B------:R-:W-:Y:S01]  /*12b00*/  FMUL R8, R8, UR4 ;  /* 0x0000000408087c20 */ /* 0x000fe20008400000 */
[----:B------:R-:W-:Y:S01]  /*12b10*/  BSSY B0, `(.L_x_62) ;  /* 0x0000018000007945 */ /* 0x000fe20003800000 */
[----:B------:R-:W-:-:S07]  /*12b20*/  SHF.R.U32.HI R18, RZ, 0x5, R17 ;  /* 0x00000005ff127819 */ /* 0x000fce0000011611 */
[----:B------:R-:W-:Y:S05]  /*12b30*/  @P0 BRA `(.L_x_63) ;  /* 0x0000000000540947 */ /* 0x000fea0003800000 */
[----:B------:R-:W2:Y:S01]  /*12b40*/  S2UR UR4, SR_CTAID.X ;  /* 0x00000000000479c3 */ /* 0x000ea20000002500 */
[----:B------:R-:W-:Y:S02]  /*12b50*/  SHF.R.U32.HI R0, RZ, 0x2, R16 ;  /* 0x00000002ff007819 */ /* 0x000fe40000011610 */
[----:B------:R-:W-:Y:S02]  /*12b60*/  SHF.L.U32 R3, R18, 0x4, RZ ;  /* 0x0000000412037819 */ /* 0x000fe400000006ff */
[----:B------:R-:W-:-:S04]  /*12b70*/  LOP3.LUT R0, R0, 0x7, RZ, 0xc0, !PT ;  /* 0x0000000700007812 */ /* 0x000fc800078ec0ff */
[----:B------:R-:W-:Y:S01]  /*12b80*/  LOP3.LUT R0, R3, 0xfffffff0, R0, 0xe2, !PT ;  /* 0xfffffff003007812 */ /* 0x000fe200078ee200 */
[----:B--2---:R-:W-:-:S03]  /*12b90*/  USHF.L.U32 UR6, UR4, 0x6, URZ ;  /* 0x0000000604067899 */ /* 0x004fc6000800063f */
[----:B------:R-:W-:Y:S02]  /*12ba0*/  ULDC.64 UR4, c[0x0][0x688] ;  /* 0x0001a20000047ab9 */ /* 0x000fe40000000a00 */
[----:B------:R-:W-:Y:S02]  /*12bb0*/  UIMAD UR4, UR36, UR4, UR6 ;  /* 0x00000004240472a4 */ /* 0x000fe4000f8e0206 */
[----:B------:R-:W-:Y:S02]  /*12bc0*/  LOP3.LUT R3, R0, UR6, RZ, 0xfc, !PT ;  /* 0x0000000600037c12 */ /* 0x000fe4000f8efcff */
[----:B------:R-:W-:-:S03]  /*12bd0*/  UIMAD UR4, UR37, UR5, UR4 ;  /* 0x00000005250472a4 */ /* 0x000fc6000f8e0204 */
[C---:B------:R-:W-:Y:S01]  /*12be0*/  VIADD R4, R3.reuse, 0x8 ;  /* 0x0000000803047836 */ /* 0x040fe20000000000 */
[----:B------:R-:W-:Y:S02]  /*12bf0*/  ULDC UR5, c[0x0][0x288] ;  /* 0x0000a20000057ab9 */ /* 0x000fe40000000800 */
[----:B------:R-:W-:Y:S02]  /*12c00*/  ISETP.GE.U32.AND P0, PT, R3, UR5, PT ;  /* 0x0000000503007c0c */ /* 0x000fe4000bf06070 */
[----:B------:R-:W-:Y:S02]  /*12c10*/  IADD3 R0, P2, R0, UR4, RZ ;  /* 0x0000000400007c10 */ /* 0x000fe4000ff5e0ff */
[----:B------:R-:W-:Y:S01]  /*12c20*/  ISETP.GE.U32.AND P1, PT, R4, UR5, PT ;  /* 0x0000000504007c0c */ /* 0x000fe2000bf26070 */
[----:B------:R-:W-:Y:S01]  /*12c30*/  ULDC.64 UR4, c[0x0][0x680] ;  /* 0x0001a00000047ab9 */ /* 0x000fe20000000a00 */
[----:B------:R-:W-:Y:S02]  /*12c40*/  IADD3.X R3, RZ, RZ, RZ, P2, !PT ;  /* 0x000000ffff037210 */ /* 0x000fe400017fe4ff */
[----:B------:R-:W-:-:S04]  /*12c50*/  LEA R4, P2, R0, UR4, 0x2 ;  /* 0x0000000400047c11 */ /* 0x000fc8000f8410ff */
[----:B------:R-:W-:-:S05]  /*12c60*/  LEA.HI.X R5, R0, UR5, R3, 0x2, P2 ;  /* 0x0000000500057c11 */ /* 0x000fca00090f1403 */
[----:B------:R2:W-:Y:S04]  /*12c70*/  @!P0 STG.E desc[UR8][R4.64], R9 ;  /* 0x0000000904008986 */ /* 0x0005e8000c101908 */
[----:B------:R2:W-:Y:S02]  /*12c80*/  @!P1 STG.E desc[UR8][R4.64+0x20], R7 ;  /* 0x0000200704009986 */ /* 0x0005e4000c101908 */
.L_x_63:
[----:B------:R-:W-:Y:S05]  /*12c90*/  BSYNC B0 ;  /* 0x0000000000007941 */ /* 0x000fea0003800000 */
.L_x_62:
[----:B------:R-:W-:Y:S01]  /*12ca0*/  ULDC.64 UR4, c[0x0][0x730] ;  /* 0x0001cc0000047ab9 */ /* 0x000fe20000000a00 */
[-C--:B------:R-:W-:Y:S01]  /*12cb0*/  FMUL R154, R154, R8.reuse ;  /* 0x000000089a9a7220 */ /* 0x080fe20000400000 */
[----:B------:R-:W-:Y:S01]  /*12cc0*/  ISETP.NE.U32.AND P0, PT, RZ, UR4, PT ;  /* 0x00000004ff007c0c */ /* 0x000fe2000bf05070 */
[-C--:B------:R-:W-:Y:S01]  /*12cd0*/  FMUL R38, R155, R8.reuse ;  /* 0x000000089b267220 */ /* 0x080fe20000400000 */
[-C--:B------:R-:W-:Y:S01]  /*12ce0*/  FMUL R158, R158, R8.reuse ;  /* 0x000000089e9e7220 */ /* 0x080fe20000400000 */
[-C--:B------:R-:W-:Y:S01]  /*12cf0*/  FMUL R40, R159, R8.reuse ;  /* 0x000000089f287220 */ /* 0x080fe20000400000 */
[----:B------:R-:W-:Y:S01]  /*12d00*/  ISETP.NE.AND.EX P0, PT, RZ, UR5, PT, P0 ;  /* 0x00000005ff007c0c */ /* 0x000fe2000bf05300 */
        /* <DEDUP_REMOVED lines=12> */
[----:B------:R-:W-:Y:S06]  /*12dd0*/  @P0 BRA `(.L_x_64) ;  /* 0x0000000000200947 */ /* 0x000fec0003800000 */
[----:B------:R-:W-:Y:S02]  /*12de0*/  ULDC.64 UR4, c[0x0][0x728] ;  /* 0x0001ca0000047ab9 */ /* 0x000fe40000000a00 */
[----:B------:R-:W-:-:S04]  /*12df0*/  ISETP.NE.U32.AND P0, PT, RZ, UR4, PT ;  /* 0x00000004ff007c0c */ /* 0x000fc8000bf05070 */
[----:B------:R-:W-:-:S13]  /*12e00*/  ISETP.NE.AND.EX P0, PT, RZ, UR5, PT, P0 ;  /* 0x00000005ff007c0c */ /* 0x000fda000bf05300 */
[----:B------:R-:W-:Y:S05]  /*12e10*/  @!P0 BRA `(.L_x_65) ;  /* 0x00000000000c8947 */ /* 0x000fea0003800000 */
[----:B--2---:R-:W2:Y:S02]  /*12e20*/  LDC.64 R4, c[0x0][0x728] ;  /* 0x0001ca00ff047b82 */ /* 0x004ea40000000a00 */
[----:B--2---:R4:W5:Y:S01]  /*12e30*/  LDG.E R4, desc[UR8][R4.64] ;  /* 0x0000000804047981 */ /* 0x004962000c1e1900 */
[----:B------:R-:W-:Y:S05]  /*12e40*/  BRA `(.L_x_64) ;  /* 0x0000000000047947 */ /* 0x000fea0003800000 */
.L_x_65:
[----:B--2---:R-:W3:Y:S02]  /*12e50*/  LDC R4, c[0x0][0x720] ;  /* 0x0001c800ff047b82 */ /* 0x004ee40000000800 */
.L_x_64:
[----:B------:R-:W-:Y:S01]  /*12e60*/  MOV R0, RZ ;  /* 0x000000ff00007202 */ /* 0x000fe20000000f00 */
[----:B---3-5:R-:W-:-:S03]  /*12e70*/  IMAD.MOV.U32 R35, RZ, RZ, R4 ;  /* 0x000000ffff237224 */ /* 0x028fc600078e0004 */
[----:B------:R-:W-:-:S13]  /*12e80*/  LOP3.LUT P0, RZ, R0, 0x1bf, RZ, 0xc0, !PT ;  /* 0x000001bf00ff7812 */ /* 0x000fda000780c0ff */
[----:B------:R-:W-:Y:S05]  /*12e90*/  @!P0 BRA `(.L_x_66) ;  /* 0x0000000000408947 */ /* 0x000fea0003800000 */
[----:B------:R-:W-:Y:S01]  /*12ea0*/  MOV R0, 0x0 ;  /* 0x0000000000007802 */ /* 0x000fe20000000f00 */
[----:B------:R-:W-:Y:S01]  /*12eb0*/  ULDC.64 UR4, c[0x4][0x68] ;  /* 0x01001a0000047ab9 */ /* 0x000fe20000000a00 */
[----:B------:R-:W-:Y:S01]  /*12ec0*/  ULDC.64 UR6, c[0x4][0x8] ;  /* 0x0100020000067ab9 */ /* 0x000fe20000000a00 */
[----:B--2---:R-:W-:Y:S01]  /*12ed0*/  MOV R4, UR4 ;  /* 0x0000000400047c02 */ /* 0x004fe20008000f00 */
[----:B------:R2:W3:Y:S01]  /*12ee0*/  LDC.64 R14, c[0x4][R0] ;  /* 0x01000000000e7b82 */ /* 0x0004e20000000a00 */
[----:B----4-:R-:W-:Y:S01]  /*12ef0*/  IMAD.U32 R5, RZ, RZ, UR5 ;  /* 0x00000005ff057e24 */ /* 0x010fe2000f8e00ff */
[----:B------:R-:W-:Y:S01]  /*12f00*/  ULDC.64 UR4, c[0x4][0x70] ;  /* 0x01001c0000047ab9 */ /* 0x000fe20000000a00 */
[----:B------:R-:W-:Y:S01]  /*12f10*/  MOV R10, UR6 ;  /* 0x00000006000a7c02 */ /* 0x000fe20008000f00 */
[----:B------:R-:W-:Y:S01]  /*12f20*/  IMAD.U32 R7, RZ, RZ, UR5 ;  /* 0x00000005ff077e24 */ /* 0x000fe2000f8e00ff */
[----:B------:R-:W-:Y:S01]  /*12f30*/  MOV R6, UR4 ;  /* 0x0000000400067c02 */ /* 0x000fe20008000f00 */
[----:B------:R-:W-:Y:S01]  /*12f40*/  IMAD.U32 R11, RZ, RZ, UR7 ;  /* 0x00000007ff0b7e24 */ /* 0x000fe2000f8e00ff */
[----:B------:R-:W-:Y:S01]  /*12f50*/  MOV R8, 0x70 ;  /* 0x0000007000087802 */ /* 0x000fe20000000f00 */
[----:B------:R-:W-:Y:S01]  /*12f60*/  IMAD.MOV.U32 R12, RZ, RZ, 0x1 ;  /* 0x00000001ff0c7424 */ /* 0x000fe200078e00ff */
[----:B--2---:R-:W-:-:S07]  /*12f70*/  MOV R13, RZ ;  /* 0x000000ff000d7202 */ /* 0x004fce0000000f00 */
[----:B-1----:R-:W-:-:S07]  /*12f80*/  LEPC R20, `(.L_x_66) ;  /* 0x000000001014794e */ /* 0x002fce0000000000 */
[----:B---3--:R-:W-:Y:S05]  /*12f90*/  CALL.ABS.NOINC R14 ;  /* 0x000000000e007343 */ /* 0x008fea0003c00000 */
.L_x_66:
[----:B------:R-:W-:-:S13]  /*12fa0*/  LOP3.LUT P0, RZ, R2, 0x1bf, RZ, 0xc0, !PT ;  /* 0x000001bf02ff7812 */ /* 0x000fda000780c0ff */
[----:B------:R-:W-:Y:S05]  /*12fb0*/  @!P0 BRA `(.L_x_67) ;  /* 0x0000000000408947 */ /* 0x000fea0003800000 */
[----:B------:R-:W-:Y:S01]  /*12fc0*/  MOV R0, 0x0 ;  /* 0x0000000000007802 */ /* 0x000fe20000000f00 */
[----:B------:R-:W-:Y:S01]  /*12fd0*/  ULDC.64 UR4, c[0x4][0x68] ;  /* 0x01001a0000047ab9 */ /* 0x000fe20000000a00 */
[----:B------:R-:W-:Y:S01]  /*12fe0*/  ULDC.64 UR6, c[0x4][0x8] ;  /* 0x0100020000067ab9 */ /* 0x000fe20000000a00 */
[----:B--2---:R-:W-:Y:S01]  /*12ff0*/  IMAD.U32 R4, RZ, RZ, UR4 ;  /* 0x00000004ff047e24 */ /* 0x004fe2000f8e00ff */
[----:B------:R2:W3:Y:S01]  /*13000*/  LDC.64 R14, c[0x4][R0] ;  /* 0x01000000000e7b82 */ /* 0x0004e20000000a00 */
[----:B----4-:R-:W-:Y:S01]  /*13010*/  MOV R5, UR5 ;  /* 0x0000000500057c02 */ /* 0x010fe20008000f00 */
[----:B------:R-:W-:Y:S01]  /*13020*/  ULDC.64 UR4, c[0x4][0x70] ;  /* 0x01001c0000047ab9 */ /* 0x000fe20000000a00 */
[----:B------:R-:W-:Y:S01]  /*13030*/  IMAD.U32 R10, RZ, RZ, UR6 ;  /* 0x00000006ff0a7e24 */ /* 0x000fe2000f8e00ff */
[----:B------:R-:W-:Y:S01]  /*13040*/  MOV R7, UR5 ;  /* 0x0000000500077c02 */ /* 0x000fe20008000f00 */
[----:B------:R-:W-:Y:S01]  /*13050*/  IMAD.U32 R6, RZ, RZ, UR4 ;  /* 0x00000004ff067e24 */ /* 0x000fe2000f8e00ff */
[----:B------:R-:W-:Y:S01]  /*13060*/  MOV R11, UR7 ;  /* 0x00000007000b7c02 */ /* 0x000fe20008000f00 */
[----:B------:R-:W-:Y:S01]  /*13070*/  IMAD.MOV.U32 R8, RZ, RZ, 0x70 ;  /* 0x00000070ff087424 */ /* 0x000fe200078e00ff */
[----:B------:R-:W-:Y:S01]  /*13080*/  MOV R12, 0x1 ;  /* 0x00000001000c7802 */ /* 0x000fe20000000f00 */
[----:B--2---:R-:W-:-:S07]  /*13090*/  IMAD.MOV.U32 R13, RZ, RZ, RZ ;  /* 0x000000ffff0d7224 */ /* 0x004fce00078e00ff */
[----:B-1----:R-:W-:-:S07]  /*130a0*/  LEPC R20, `(.L_x_67) ;  /* 0x000000001014794e */ /* 0x002fce0000000000 */
[----:B---3--:R-:W-:Y:S05]  /*130b0*/  CALL.ABS.NOINC R14 ;  /* 0x000000000e007343 */ /* 0x008fea0003c00000 */
.L_x_67:
[----:B------:R-:W-:Y:S01]  /*130c0*/  ULDC.64 UR4, c[0x0][0x730] ;  /* 0x0001cc0000047ab9 */ /* 0x000fe20000000a00 */
[----:B------:R-:W-:Y:S01]  /*130d0*/  SHF.L.U32 R0, R16, 0x5, RZ ;  /* 0x0000000510007819 */ /* 0x000fe200000006ff */
[----:B------:R-:W-:Y:S01]  /*130e0*/  VIADD R17, R17, 0x1f ;  /* 0x0000001f11117836 */ /* 0x000fe20000000000 */
[----:B------:R-:W-:Y:S02]  /*130f0*/  ISETP.NE.U32.AND P0, PT, RZ, UR4, PT ;  /* 0x00000004ff007c0c */ /* 0x000fe4000bf05070 */
[----:B--2---:R-:W-:Y:S02]  /*13100*/  SHF.R.U32.HI R4, RZ, 0x1, R16 ;  /* 0x00000001ff047819 */ /* 0x004fe40000011610 */
[----:B------:R-:W-:Y:S02]  /*13110*/  ISETP.NE.AND.EX P0, PT, RZ, UR5, PT, P0 ;  /* 0x00000005ff007c0c */ /* 0x000fe4000bf05300 */
[C---:B------:R-:W-:Y:S02]  /*13120*/  LOP3.LUT R3, R0.reuse, 0xc0, RZ, 0xc0, !PT ;  /* 0x000000c000037812 */ /* 0x040fe400078ec0ff */
[----:B----4-:R-:W-:-:S02]  /*13130*/  LOP3.LUT R5, R0, 0x20, RZ, 0xc0, !PT ;  /* 0x0000002000057812 */ /* 0x010fc400078ec0ff */
[----:B------:R-:W-:Y:S01]  /*13140*/  LOP3.LUT R3, R3, 0x8, R4, 0xf8, !PT ;  /* 0x0000000803037812 */ /* 0x000fe200078ef804 */
[----:B------:R-:W-:Y:S01]  /*13150*/  IMAD.SHL.U32 R4, R16, 0x4, RZ ;  /* 0x0000000410047824 */ /* 0x000fe200078e00ff */
[----:B------:R-:W-:Y:S02]  /*13160*/  LEA R5, R18, R5, 0x9 ;  /* 0x0000000512057211 */ /* 0x000fe400078e48ff */
[----:B------:R-:W-:Y:S02]  /*13170*/  LOP3.LUT R0, R0, 0x100, RZ, 0xc0, !PT ;  /* 0x0000010000007812 */ /* 0x000fe400078ec0ff */
[----:B------:R-:W-:Y:S01]  /*13180*/  LOP3.LUT R3, R3, 0x18, R4, 0x78, !PT ;  /* 0x0000001803037812 */ /* 0x000fe200078e7804 */
[----:B------:R-:W2:Y:S01]  /*13190*/  @P0 LDC R35, c[0x0][0x720] ;  /* 0x0001c800ff230b82 */ /* 0x000ea20000000800 */
[----:B------:R-:W-:Y:S02]  /*131a0*/  ISETP.GT.U32.AND P1, PT, R17, 0x3e, PT ;  /* 0x0000003e1100780c */ /* 0x000fe40003f24070 */
[----:B------:R-:W-:-:S02]  /*131b0*/  IADD3 R3, R3, R5, R0 ;  /* 0x0000000503037210 */ /* 0x000fc40007ffe000 */
[----:B------:R-:W-:-:S03]  /*131c0*/  LOP3.LUT P0, RZ, R16, 0x4, RZ, 0xc0, !PT ;  /* 0x0000000410ff7812 */ /* 0x000fc6000780c0ff */
[----:B------:R-:W-:Y:S02]  /*131d0*/  IMAD R3, R3, 0x2, R2 ;  /* 0x0000000203037824 */ /* 0x000fe400078e0202 */
[-C--:B--2---:R-:W-:Y:S01]  /*131e0*/  FMUL R0, R152, R35.reuse ;  /* 0x0000002398007220 */ /* 0x084fe20000400000 */
        /* <DEDUP_REMOVED lines=17> */
[----:B------:R-:W-:Y:S01]  /*13300*/  F2FP.BF16.F32.PACK_AB R36, R5, R0 ;  /* 0x000000000524723e */ /* 0x000fe200000010ff */
[-C--:B------:R-:W-:Y:S01]  /*13310*/  FMUL R22, R32, R35.reuse ;  /* 0x0000002320167220 */ /* 0x080fe20000400000 */
[----:B------:R-:W-:Y:S01]  /*13320*/  MOV R0, 0x10 ;  /* 0x0000001000007802 */ /* 0x000fe20000000f00 */
[-C--:B-1----:R-:W-:Y:S01]  /*13330*/  FMUL R21, R168, R35.reuse ;  /* 0x00000023a8157220 */ /* 0x082fe20000400000 */
        /* <DEDUP_REMOVED lines=12> */
[----:B------:R-:W-:Y:S01]  /*13400*/  FMUL R35, R182, R35 ;  /* 0x00000023b6237220 */ /* 0x000fe20000400000 */
[----:B------:R-:W-:-:S02]  /*13410*/  F2FP.BF16.F32.PACK_AB R38, R9, R6 ;  /* 0x000000060926723e */ /* 0x000fc400000010ff */
[----:B------:R-:W-:Y:S02]  /*13420*/  F2FP.BF16.F32.PACK_AB R39, R11, R8 ;  /* 0x000000080b27723e */ /* 0x000fe400000010ff */
[----:B------:R-:W-:Y:S02]  /*13430*/  F2FP.BF16.F32.PACK_AB R4, R13, R10 ;  /* 0x0000000a0d04723e */ /* 0x000fe400000010ff */
[----:B------:R-:W-:Y:S02]  /*13440*/  F2FP.BF16.F32.PACK_AB R5, R15, R12 ;  /* 0x0000000c0f05723e */ /* 0x000fe400000010ff */
[----:B------:R-:W-:Y:S02]  /*13450*/  F2FP.BF16.F32.PACK_AB R6, R17, R14 ;  /* 0x0000000e1106723e */ /* 0x000fe400000010ff */
[----:B------:R-:W-:Y:S02]  /*13460*/  F2FP.BF16.F32.PACK_AB R7, R19, R16 ;  /* 0x000000101307723e */ /* 0x000fe400000010ff */
[----:B------:R-:W-:Y:S01]  /*13470*/  SEL R0, R0, 0xfffffff0, !P0 ;  /* 0xfffffff000007807 */ /* 0x000fe20004000000 */
[----:B------:R-:W-:Y:S06]  /*13480*/  @P1 BRA `(.L_x_68) ;  /* 0x0000000000041947 */ /* 0x000fec0003800000 */
[----:B------:R-:W-:-:S04]  /*13490*/  DEPBAR.LE SB0, 0x1 ;  /* 0x000080400000791a */ /* 0x000fc80000000000 */
.L_x_68:
[----:B------:R-:W-:Y:S05]  /*134a0*/  WARPSYNC.ALL ;  /* 0x0000000000007948 */ /* 0x000fea0003800000 */
[----:B------:R-:W-:Y:S01]  /*134b0*/  BAR.SYNC.DEFER_BLOCKING 0x1, 0x80 ;  /* 0x0042000000007b1d */ /* 0x000fe20000010000 */
[----:B------:R-:W-:Y:S02]  /*134c0*/  LEA R0, R0, R3, 0x1 ;  /* 0x0000000300007211 */ /* 0x000fe400078e08ff */
[----:B------:R-:W-:Y:S02]  /*134d0*/  F2FP.BF16.F32.PACK_AB R8, R18, R21 ;  /* 0x000000151208723e */ /* 0x000fe400000010ff */
[----:B------:R-:W-:Y:S01]  /*134e0*/  F2FP.BF16.F32.PACK_AB R9, R20, R23 ;  /* 0x000000171409723e */ /* 0x000fe200000010ff */
[----:B------:R-:W-:Y:S01]  /*134f0*/  BSSY B0, `(.L_x_69) ;  /* 0x000001d000007945 */ /* 0x000fe20003800000 */
[----:B------:R-:W-:-:S02]  /*13500*/  F2FP.BF16.F32.PACK_AB R10, R22, R25 ;  /* 0x00000019160a723e */ /* 0x000fc400000010ff */
[----:B------:R-:W-:Y:S02]  /*13510*/  F2FP.BF16.F32.PACK_AB R11, R24, R27 ;  /* 0x0000001b180b723e */ /* 0x000fe400000010ff */
[----:B------:R-:W-:Y:S02]  /*13520*/  F2FP.BF16.F32.PACK_AB R12, R26, R29 ;  /* 0x0000001d1a0c723e */ /* 0x000fe400000010ff */
[----:B------:R-:W-:Y:S02]  /*13530*/  F2FP.BF16.F32.PACK_AB R13, R28, R31 ;  /* 0x0000001f1c0d723e */ /* 0x000fe400000010ff */
[----:B------:R-:W-:Y:S02]  /*13540*/  F2FP.BF16.F32.PACK_AB R14, R30, R33 ;  /* 0x000000211e0e723e */ /* 0x000fe400000010ff */
[----:B------:R-:W-:Y:S01]  /*13550*/  F2FP.BF16.F32.PACK_AB R15, R32, R35 ;  /* 0x00000023200f723e */ /* 0x000fe200000010ff */
[----:B------:R1:W-:Y:S04]  /*13560*/  STSM.16.M88.4 [R3], R36 ;  /* 0x0000002403007844 */ /* 0x0003e80000000200 */
[----:B------:R1:W-:Y:S01]  /*13570*/  STSM.16.M88.4 [R0], R4 ;  /* 0x0000000400007844 */ /* 0x0003e20000000200 */
[----:B------:R-:W-:Y:S01]  /*13580*/  @!PT LDS RZ, [RZ] ;  /* 0x00000000fffff984 */ /* 0x000fe20000000800 */
[----:B------:R-:W-:Y:S01]  /*13590*/  @!PT LDS RZ, [RZ] ;  /* 0x00000000fffff984 */ /* 0x000fe20000000800 */
[----:B------:R-:W-:Y:S01]  /*135a0*/  @!PT LDS RZ, [RZ] ;  /* 0x00000000fffff984 */ /* 0x000fe20000000800 */
[----:B------:R-:W-:Y:S01]  /*135b0*/  @!PT LDS RZ, [RZ] ;  /* 0x00000000fffff984 */ /* 0x000fe20000000800 */
[----:B------:R2:W-:Y:S06]  /*135c0*/  MEMBAR.ALL.CTA ;  /* 0x0000000000007992 */ /* 0x0005ec0000008000 */
[----:B--2---:R-:W2:Y:S02]  /*135d0*/  FENCE.VIEW.ASYNC.S ;  /* 0x00000000000073c6 */ /* 0x004ea40000000000 */
[----:B--2---:R-:W-:Y:S06]  /*135e0*/  BAR.SYNC.DEFER_BLOCKING 0x1, 0x80 ;  /* 0x0042000000007b1d */ /* 0x004fec0000010000 */
[----:B------:R-:W-:Y:S05]  /*135f0*/  @P1 BRA `(.L_x_70) ;  /* 0x0000000000301947 */ /* 0x000fea0003800000 */
[----:B------:R-:W2:Y:S01]  /*13600*/  S2UR UR10, SR_CTAID.X ;  /* 0x00000000000a79c3 */ /* 0x000ea20000002500 */
[----:B------:R-:W-:Y:S01]  /*13610*/  ULDC.64 UR4, c[0x0][0x198] ;  /* 0x0000660000047ab9 */ /* 0x000fe20000000a00 */
[----:B------:R-:W-:Y:S01]  /*13620*/  R2UR UR8, R2 ;  /* 0x00000000020872ca */ /* 0x000fe200000e0000 */
[----:B------:R-:W-:Y:S01]  /*13630*/  UIADD3 UR4, UP0, UR4, 0x670, URZ ;  /* 0x0000067004047890 */ /* 0x000fe2000ff1e03f */
[----:B------:R-:W-:Y:S01]  /*13640*/  UMOV UR9, URZ ;  /* 0x0000003f00097c82 */ /* 0x000fe20008000000 */
[----:B------:R-:W-:Y:S02]  /*13650*/  UMOV UR11, UR36 ;  /* 0x00000024000b7c82 */ /* 0x000fe40008000000 */
[----:B------:R-:W-:Y:S01]  /*13660*/  UIADD3.X UR5, URZ, UR5, URZ, UP0, !UPT ;  /* 0x000000053f057290 */ /* 0x000fe200087fe43f */
[----:B------:R-:W-:Y:S01]  /*13670*/  UMOV UR12, UR37 ;  /* 0x00000025000c7c82 */ /* 0x000fe20008000000 */
[----:B--2---:R-:W-:-:S09]  /*13680*/  USHF.L.U32 UR10, UR10, 0x6, URZ ;  /* 0x000000060a0a7899 */ /* 0x004fd2000800063f */
[----:B------:R2:W-:Y:S01]  /*13690*/  UTMASTG.4D [UR8], [UR4] ;  /* 0x00000008040073b5 */ /* 0x0005e20008018000 */
[----:B------:R0:W-:Y:S01]  /*136a0*/  UTMACMDFLUSH ;  /* 0x00000000000079b7 */ /* 0x0001e20000000000 */
[----:B--2---:R-:W-:-:S04]  /*136b0*/  DEPBAR.LE SB0, 0x1 ;  /* 0x000080400000791a */ /* 0x004fc80000000000 */
.L_x_70:
[----:B------:R-:W-:Y:S05]  /*136c0*/  BSYNC B0 ;  /* 0x0000000000007941 */ /* 0x000fea0003800000 */
.L_x_69:
[----:B------:R-:W-:Y:S06]  /*136d0*/  BAR.SYNC.DEFER_BLOCKING 0x1, 0x80 ;  /* 0x0042000000007b1d */ /* 0x000fec0000010000 */
[----:B------:R-:W-:Y:S01]  /*136e0*/  BSSY B0, `(.L_x_71) ;  /* 0x0000017000007945 */ /* 0x000fe20003800000 */
[----:B------:R2:W-:Y:S04]  /*136f0*/  STSM.16.M88.4 [R3+0x1000], R8 ;  /* 0x0010000803007844 */ /* 0x0005e80000000200 */
[----:B------:R2:W-:Y:S01]  /*13700*/  STSM.16.M88.4 [R0+0x1000], R12 ;  /* 0x0010000c00007844 */ /* 0x0005e20000000200 */
[----:B------:R-:W-:Y:S01]  /*13710*/  @!PT LDS RZ, [RZ] ;  /* 0x00000000fffff984 */ /* 0x000fe20000000800 */
[----:B------:R-:W-:Y:S01]  /*13720*/  @!PT LDS RZ, [RZ] ;  /* 0x00000000fffff984 */ /* 0x000fe20000000800 */
[----:B------:R-:W-:Y:S01]  /*13730*/  @!PT LDS RZ, [RZ] ;  /* 0x00000000fffff984 */ /* 0x000fe20000000800 */
[----:B------:R-:W-:Y:S01]  /*13740*/  @!PT LDS RZ, [RZ] ;  /* 0x00000000fffff984 */ /* 0x000fe20000000800 */
[----:B------:R3:W-:Y:S06]  /*13750*/  MEMBAR.ALL.CTA ;  /* 0x0000000000007992 */ /* 0x0007ec0000008000 */
[----:B---3--:R-:W3:Y:S02]  /*13760*/  FENCE.VIEW.ASYNC.S ;  /* 0x00000000000073c6 */ /* 0x008ee40000000000 */
[----:B---3--:R-:W-:Y:S06]  /*13770*/  BAR.SYNC.DEFER_BLOCKING 0x1, 0x80 ;  /* 0x0042000000007b1d */ /* 0x008fec0000010000 */
[----:B------:R-:W-:Y:S05]  /*13780*/  @P1 BRA `(.L_x_72) ;  /* 0x0000000000301947 */ /* 0x000fea0003800000 */
[----:B------:R-:W3:Y:S01]  /*13790*/  S2UR UR10, SR_CTAID.X ;  /* 0x00000000000a79c3 */ /* 0x000ee20000002500 */
[----:B------:R-:W-:Y:S01]  /*137a0*/  R2UR UR8, R2 ;  /* 0x00000000020872ca */ /* 0x000fe200000e0000 */
[----:B------:R-:W-:Y:S01]  /*137b0*/  ULDC.64 UR4, c[0x0][0x198] ;  /* 0x0000660000047ab9 */ /* 0x000fe20000000a00 */
[----:B------:R-:W-:Y:S01]  /*137c0*/  UMOV UR9, 0x20 ;  /* 0x0000002000097882 */ /* 0x000fe20000000000 */
[----:B------:R-:W-:Y:S01]  /*137d0*/  UIADD3 UR4, UP0, UR4, 0x670, URZ ;  /* 0x0000067004047890 */ /* 0x000fe2000ff1e03f */
[----:B------:R-:W-:Y:S01]  /*137e0*/  UMOV UR11, UR36 ;  /* 0x00000024000b7c82 */ /* 0x000fe20008000000 */
[----:B------:R-:W-:Y:S02]  /*137f0*/  UMOV UR12, UR37 ;  /* 0x00000025000c7c82 */ /* 0x000fe40008000000 */
[----:B------:R-:W-:-:S06]  /*13800*/  UIADD3.X UR5, URZ, UR5, URZ, UP0, !UPT ;  /* 0x000000053f057290 */ /* 0x000fcc00087fe43f */
[----:B------:R-:W-:Y:S02]  /*13810*/  UIADD3 UR8, UR8, 0x1000, URZ ;  /* 0x0000100008087890 */ /* 0x000fe4000fffe03f */
[----:B---3--:R-:W-:-:S09]  /*13820*/  USHF.L.U32 UR10, UR10, 0x6, URZ ;  /* 0x000000060a0a7899 */ /* 0x008fd2000800063f */
[----:B------:R3:W-:Y:S02]  /*13830*/  UTMASTG.4D [UR8], [UR4] ;  /* 0x00000008040073b5 */ /* 0x0007e40008018000 */
[----:B---3--:R0:W-:Y:S02]  /*13840*/  UTMACMDFLUSH ;  /* 0x00000000000079b7 */ /* 0x0081e40000000000 */
.L_x_72:
[----:B------:R-:W-:Y:S05]  /*13850*/  BSYNC B0 ;  /* 0x0000000000007941 */ /* 0x000fea0003800000 */
.L_x_71:
[----:B------:R-:W-:-:S04]  /*13860*/  DEPBAR.LE SB0, 0x0 ;  /* 0x000080000000791a */ /* 0x000fc80000000000 */
[----:B------:R-:W-:Y:S05]  /*13870*/  EXIT ;  /* 0x000000000000794d */ /* 0x000fea0003800000 */
        .weak           $__internal_0_$__cuda_sm20_rcp_rn_f32_slowpath
        .type           $__internal_0_$__cuda_sm20_rcp_rn_f32_slowpath,@function
        .size           $__internal_0_$__cuda_sm20_rcp_rn_f32_slowpath,(.L_x_78 - $__internal_0_$__cuda_sm20_rcp_rn_f32_slowpath)
$__internal_0_$__cuda_sm20_rcp_rn_f32_slowpath:
[----:B------:R-:W-:Y:S01]  /*13880*/  IMAD.SHL.U32 R0, R3, 0x2, RZ ;  /* 0x0000000203007824 */ /* 0x000fe200078e00ff */
[----:B------:R-:W-:Y:S04]  /*13890*/  BSSY B2, `(.L_x_73) ;  /* 0x0000030000027945 */ /* 0x000fe80003800000 */
[----:B------:R-:W-:-:S04]  /*138a0*/  SHF.R.U32.HI R13, RZ, 0x18, R0 ;  /* 0x00000018ff0d7819 */ /* 0x000fc80000011600 */
[----:B------:R-:W-:-:S13]  /*138b0*/  ISETP.NE.U32.AND P0, PT, R13, RZ, PT ;  /* 0x000000ff0d00720c */ /* 0x000fda0003f05070 */
[----:B------:R-:W-:Y:S05]  /*138c0*/  @P0 BRA `(.L_x_74) ;  /* 0x0000000000280947 */ /* 0x000fea0003800000 */
[----:B------:R-:W-:-:S04]  /*138d0*/  SHF.L.U32 R0, R3, 0x1, RZ ;  /* 0x0000000103007819 */ /* 0x000fc800000006ff */
[----:B------:R-:W-:-:S13]  /*138e0*/  ISETP.NE.AND P0, PT, R0, RZ, PT ;  /* 0x000000ff0000720c */ /* 0x000fda0003f05270 */
[----:B------:R-:W-:Y:S01]  /*138f0*/  @P0 FFMA R5, R3, 1.84467440737095516160e+19, RZ ;  /* 0x5f80000003050823 */ /* 0x000fe200000000ff */
[----:B------:R-:W-:Y:S08]  /*13900*/  @!P0 MUFU.RCP R4, R3 ;  /* 0x0000000300048308 */ /* 0x000ff00000001000 */
[----:B------:R-:W1:Y:S02]  /*13910*/  @P0 MUFU.RCP R0, R5 ;  /* 0x0000000500000308 */ /* 0x000e640000001000 */
[----:B-1----:R-:W-:-:S04]  /*13920*/  @P0 FFMA R10, R5, R0, -1 ;  /* 0xbf800000050a0423 */ /* 0x002fc80000000000 */
[----:B------:R-:W-:-:S04]  /*13930*/  @P0 FADD.FTZ R11, -R10, -RZ ;  /* 0x800000ff0a0b0221 */ /* 0x000fc80000010100 */
[----:B------:R-:W-:-:S04]  /*13940*/  @P0 FFMA R0, R0, R11, R0 ;  /* 0x0000000b00000223 */ /* 0x000fc80000000000 */
[----:B------:R-:W-:Y:S01]  /*13950*/  @P0 FFMA R4, R0, 1.84467440737095516160e+19, RZ ;  /* 0x5f80000000040823 */ /* 0x000fe200000000ff */
[----:B------:R-:W-:Y:S06]  /*13960*/  BRA `(.L_x_75) ;  /* 0x0000000000887947 */ /* 0x000fec0003800000 */
.L_x_74:
[----:B------:R-:W-:-:S05]  /*13970*/  VIADD R20, R13, 0xffffff03 ;  /* 0xffffff030d147836 */ /* 0x000fca0000000000 */
[----:B------:R-:W-:-:S13]  /*13980*/  ISETP.GT.U32.AND P0, PT, R20, 0x1, PT ;  /* 0x000000011400780c */ /* 0x000fda0003f04070 */
[----:B------:R-:W-:Y:S05]  /*13990*/  @P0 BRA `(.L_x_76) ;  /* 0x0000000000780947 */ /* 0x000fea0003800000 */
[----:B------:R-:W-:Y:S02]  /*139a0*/  LOP3.LUT R0, R3, 0x7fffff, RZ, 0xc0, !PT ;  /* 0x007fffff03007812 */ /* 0x000fe400078ec0ff */
[----:B------:R-:W-:Y:S02]  /*139b0*/  MOV R11, 0x3 ;  /* 0x00000003000b7802 */ /* 0x000fe40000000f00 */
[----:B------:R-:W-:Y:S02]  /*139c0*/  LOP3.LUT R0, R0, 0x3f800000, RZ, 0xfc, !PT ;  /* 0x3f80000000007812 */ /* 0x000fe400078efcff */
[----:B------:R-:W-:Y:S02]  /*139d0*/  SHF.L.U32 R11, R11, R20, RZ ;  /* 0x000000140b0b7219 */ /* 0x000fe400000006ff */
[----:B------:R-:W1:Y:S02]  /*139e0*/  MUFU.RCP R5, R0 ;  /* 0x0000000000057308 */ /* 0x000e640000001000 */
[----:B-1----:R-:W-:-:S04]  /*139f0*/  FFMA R4, R0, R5, -1 ;  /* 0xbf80000000047423 */ /* 0x002fc80000000005 */
[----:B------:R-:W-:-:S04]  /*13a00*/  FADD.FTZ R4, -R4, -RZ ;  /* 0x800000ff04047221 */ /* 0x000fc80000010100 */
[CCC-:B------:R-:W-:Y:S01]  /*13a10*/  FFMA.RM R10, R5.reuse, R4.reuse, R5.reuse ;  /* 0x00000004050a7223 */ /* 0x1c0fe20000004005 */
[----:B------:R-:W-:-:S04]  /*13a20*/  FFMA.RP R5, R5, R4, R5 ;  /* 0x0000000405057223 */ /* 0x000fc80000008005 */
[C---:B------:R-:W-:Y:S02]  /*13a30*/  LOP3.LUT R4, R10.reuse, 0x7fffff, RZ, 0xc0, !PT ;  /* 0x007fffff0a047812 */ /* 0x040fe400078ec0ff */
[----:B------:R-:W-:Y:S02]  /*13a40*/  FSETP.NEU.FTZ.AND P0, PT, R10, R5, PT ;  /* 0x000000050a00720b */ /* 0x000fe40003f1d000 */
[----:B------:R-:W-:Y:S02]  /*13a50*/  LOP3.LUT R4, R4, 0x800000, RZ, 0xfc, !PT ;  /* 0x0080000004047812 */ /* 0x000fe400078efcff */
[----:B------:R-:W-:Y:S02]  /*13a60*/  SEL R5, RZ, 0xffffffff, !P0 ;  /* 0xffffffffff057807 */ /* 0x000fe40004000000 */
[----:B------:R-:W-:-:S03]  /*13a70*/  LOP3.LUT R11, R11, R4, RZ, 0xc0, !PT ;  /* 0x000000040b0b7212 */ /* 0x000fc600078ec0ff */
[----:B------:R-:W-:Y:S01]  /*13a80*/  IMAD.MOV R5, RZ, RZ, -R5 ;  /* 0x000000ffff057224 */ /* 0x000fe200078e0a05 */
[----:B------:R-:W-:-:S04]  /*13a90*/  SHF.R.U32.HI R11, RZ, R20, R11 ;  /* 0x00000014ff0b7219 */ /* 0x000fc8000001160b */
[--C-:B------:R-:W-:Y:S01]  /*13aa0*/  LOP3.LUT P1, RZ, R5, R20, R4.reuse, 0xf8, !PT ;  /* 0x0000001405ff7212 */ /* 0x100fe2000782f804 */
[----:B------:R-:W-:Y:S01]  /*13ab0*/  VIADD R5, R13, 0xffffff04 ;  /* 0xffffff040d057836 */ /* 0x000fe20000000000 */
[C---:B------:R-:W-:Y:S02]  /*13ac0*/  LOP3.LUT P0, RZ, R11.reuse, 0x1, RZ, 0xc0, !PT ;  /* 0x000000010bff7812 */ /* 0x040fe4000780c0ff */
[----:B------:R-:W-:Y:S02]  /*13ad0*/  LOP3.LUT P2, RZ, R11, 0x2, RZ, 0xc0, !PT ;  /* 0x000000020bff7812 */ /* 0x000fe4000784c0ff */
[----:B------:R-:W-:Y:S02]  /*13ae0*/  SHF.R.U32.HI R4, RZ, R5, R4 ;  /* 0x00000005ff047219 */ /* 0x000fe40000011604 */
[----:B------:R-:W-:Y:S02]  /*13af0*/  PLOP3.LUT P0, PT, P0, P1, P2, 0xe0, 0x0 ;  /* 0x000000000000781c */ /* 0x000fe40000703c20 */
[----:B------:R-:W-:-:S02]  /*13b00*/  LOP3.LUT P1, RZ, R3, 0x7fffff, RZ, 0xc0, !PT ;  /* 0x007fffff03ff7812 */ /* 0x000fc4000782c0ff */
[----:B------:R-:W-:-:S04]  /*13b10*/  SEL R0, RZ, 0x1, !P0 ;  /* 0x00000001ff007807 */ /* 0x000fc80004000000 */
[----:B------:R-:W-:-:S04]  /*13b20*/  IADD3 R0, -R0, RZ, RZ ;  /* 0x000000ff00007210 */ /* 0x000fc80007ffe1ff */
[----:B------:R-:W-:-:S13]  /*13b30*/  ISETP.GE.AND P0, PT, R0, RZ, PT ;  /* 0x000000ff0000720c */ /* 0x000fda0003f06270 */
[----:B------:R-:W-:-:S05]  /*13b40*/  @!P0 IADD3 R4, R4, 0x1, RZ ;  /* 0x0000000104048810 */ /* 0x000fca0007ffe0ff */
[----:B------:R-:W-:-:S05]  /*13b50*/  @!P1 IMAD.SHL.U32 R4, R4, 0x2, RZ ;  /* 0x0000000204049824 */ /* 0x000fca00078e00ff */
[----:B------:R-:W-:Y:S01]  /*13b60*/  LOP3.LUT R4, R4, 0x80000000, R3, 0xf8, !PT ;  /* 0x8000000004047812 */ /* 0x000fe200078ef803 */
[----:B------:R-:W-:Y:S06]  /*13b70*/  BRA `(.L_x_75) ;  /* 0x0000000000047947 */ /* 0x000fec0003800000 */
.L_x_76:
[----:B------:R1:W2:Y:S02]  /*13b80*/  MUFU.RCP R4, R3 ;  /* 0x0000000300047308 */ /* 0x0002a40000001000 */
.L_x_75:
[----:B------:R-:W-:Y:S05]  /*13b90*/  BSYNC B2 ;  /* 0x0000000000027941 */ /* 0x000fea0003800000 */
.L_x_73:
[----:B--2---:R-:W-:Y:S01]  /*13ba0*/  MOV R0, R4 ;  /* 0x0000000400007202 */ /* 0x004fe20000000f00 */
[----:B------:R-:W-:Y:S01]  /*13bb0*/  IMAD.MOV.U32 R4, RZ, RZ, R12 ;  /* 0x000000ffff047224 */ /* 0x000fe200078e000c */
[----:B------:R-:W-:-:S04]  /*13bc0*/  MOV R5, 0x0 ;  /* 0x0000000000057802 */ /* 0x000fc80000000f00 */
[----:B-1----:R-:W-:Y:S05]  /*13bd0*/  RET.REL.NODEC R4 `(_ZN7cutlass13device_kernelINS_4fmha6kernel13FmhaKernelTmaINS1_10collective15FmhaMainloopTmaINS_10bfloat16_tEfN4cute5tupleIJNS7_1CILi64EEENS9_ILi256EEESA_EEENS4_12CausalFusionEJEEENS4_15FmhaFwdEpilogueIS6_fNS8_IJSA_SA_SB_EEEEEJEEEEEvNT_6ParamsE) ;  /* 0xfffffec404087950 */ /* 0x002fea0003c3ffff */
.L_x_77:
[----:B------:R-:W-:-:S00]  /*13be0*/  BRA `(.L_x_77) ;  /* 0xfffffffc00fc7947 */ /* 0x000fc0000383ffff */
[----:B------:R-:W-:-:S00]  /*13bf0*/  NOP ;  /* 0x0000000000007918 */ /* 0x000fc00000000000 */
        /* <DEDUP_REMOVED lines=8> */
.L_x_78:


//--------------------- .nv.global.init           --------------------------
	.section	.nv.global.init,"aw",@progbits
.nv.global.init:
	.type		$str$23,@object
	.size		$str$23,($str$24 - $str$23)
$str$23:
        /*0000*/ 	.byte	0x28, 0x61, 0x64, 0x64, 0x72, 0x65, 0x73, 0x73, 0x20, 0x26, 0x20, 0x6d, 0x61, 0x73, 0x6b, 0x29
        /*0010*/ 	.byte	0x20, 0x3d, 0x3d, 0x20, 0x30, 0x00
	.type		$str$24,@object
	.size		$str$24,(__unnamed_1 - $str$24)
$str$24:
        /*0016*/ 	.byte	0x2f, 0x74, 0x6d, 0x70, 0x2f, 0x63, 0x75, 0x74, 0x6c, 0x61, 0x73, 0x73, 0x5f, 0x73, 0x77, 0x65
        /*0026*/ 	.byte	0x65, 0x70, 0x5f, 0x73, 0x72, 0x63, 0x2f, 0x69, 0x6e, 0x63, 0x6c, 0x75, 0x64, 0x65, 0x2f, 0x63
        /*0036*/ 	.byte	0x75, 0x74, 0x65, 0x2f, 0x70, 0x6f, 0x69, 0x6e, 0x74, 0x65, 0x72, 0x5f, 0x66, 0x6c, 0x61, 0x67
        /*0046*/ 	.byte	0x67, 0x65, 0x64, 0x2e, 0x68, 0x70, 0x70, 0x00
	.type		__unnamed_1,@object
	.size		__unnamed_1,(.L_0 - __unnamed_1)
__unnamed_1:
        /*004e*/ 	.byte	0x61, 0x75, 0x74, 0x6f, 0x20, 0x63, 0x75, 0x74, 0x65, 0x3a, 0x3a, 0x61, 0x73, 0x5f, 0x70, 0x6f
        /* <DEDUP_REMOVED lines=27> */
        /*020e*/ 	.byte	0x32, 0x30, 0x34, 0x38, 0x3e, 0x3e, 0x3e, 0x3e, 0x3e, 0x5d, 0x00
.L_0:


//--------------------- .nv.shared._ZN7cutlass13device_kernelINS_4fmha6kernel13FmhaKernelTmaINS1_10collective15FmhaMainloopTmaINS_10bfloat16_tEfN4cute5tupleIJNS7_1CILi64EEENS9_ILi256EEESA_EEENS4_12CausalFusionEJEEENS4_15FmhaFwdEpilogueIS6_fNS8_IJSA_SA_SB_EEEEEJEEEEEvNT_6ParamsE --------------------------
	.section	.nv.shared._ZN7cutlass13device_kernelINS_4fmha6kernel13FmhaKernelTmaINS1_10collective15FmhaMainloopTmaINS_10bfloat16_tEfN4cute5tupleIJNS7_1CILi64EEENS9_ILi256EEESA_EEENS4_12CausalFusionEJEEENS4_15FmhaFwdEpilogueIS6_fNS8_IJSA_SA_SB_EEEEEJEEEEEvNT_6ParamsE,"aw",@nobits
	.sectionflags	@""
	.align	16
	.zero		1024


//--------------------- .nv.shared.reserved.0     --------------------------
	.section	.nv.shared.reserved.0,"aw",@nobits
	.weak		__nv_reservedSMEM_offset_0_alias
	.size		__nv_reservedSMEM_offset_0_alias, 0, 0
	.other		__nv_reservedSMEM_offset_0_alias,@"STO_CUDA_RESERVED_SHARED STV_DEFAULT"
__nv_reservedSMEM_offset_0_alias:
	.zero		0


//--------------------- .nv.global                --------------------------
	.section	.nv.global,"aw",@nobits
.nv.global:
	.type		_ZN39_INTERNAL_8466d633_4_k_cu_626a6f1c_29474cute1_E,@object
	.size		_ZN39_INTERNAL_8466d633_4_k_cu_626a6f1c_29474cute1_E,(_ZN39_INTERNAL_8466d633_4_k_cu_626a6f1c_29474cuda3std3__45__cpo6cbeginE - _ZN39_INTERNAL_8466d633_4_k_cu_626a6f1c_29474cute1_E)
_ZN39_INTERNAL_8466d633_4_k_cu_626a6f1c_29474cute1_E:
	.zero		1
	.type		_ZN39_INTERNAL_8466d633_4_k_cu_626a6f1c_29474cuda3std3__45__cpo6cbeginE,@object
	.size		_ZN39_INTERNAL_8466d633_4_k_cu_626a6f1c_29474cuda3std3__45__cpo6cbeginE,(_ZN39_INTERNAL_8466d633_4_k_cu_626a6f1c_29474cuda3std3__48in_placeE - _ZN39_INTERNAL_8466d633_4_k_cu_626a6f1c_29474cuda3std3__45__cpo6cbeginE)
_ZN39_INTERNAL_8466d633_4_k_cu_626a6f1c_29474cuda3std3__45__cpo6cbeginE:
	.zero		1
	.type		_ZN39_INTERNAL_8466d633_4_k_cu_626a6f1c_29474cuda3std3__48in_placeE,@object
	.size		_ZN39_INTERNAL_8466d633_4_k_cu_626a6f1c_29474cuda3std3__48in_placeE,(_ZN39_INTERNAL_8466d633_4_k_cu_626a6f1c_29474cuda3std6ranges3__45__cpo9iter_moveE - _ZN39_INTERNAL_8466d633_4_k_cu_626a6f1c_29474cuda3std3__48in_placeE)
_ZN39_INTERNAL_8466d633_4_k_cu_626a6f1c_29474cuda3std3__48in_placeE:
	.zero		1
	.type		_ZN39_INTERNAL_8466d633_4_k_cu_626a6f1c_29474cuda3std6ranges3__45__cpo9iter_moveE,@object
	.size		_ZN39_INTERNAL_8466d633_4_k_cu_626a6f1c_29474cuda3std6ranges3__45__cpo9iter_moveE,(_ZN39_INTERNAL_8466d633_4_k_cu_626a6f1c_29474cuda3std3__45__cpo5beginE - _ZN39_INTERNAL_8466d633_4_k_cu_626a6f1c_29474cuda3std6ranges3__45__cpo9iter_moveE)
_ZN39_INTERNAL_8466d633_4_k_cu_626a6f1c_29474cuda3std6ranges3__45__cpo9iter_moveE:
	.zero		1
	.type		_ZN39_INTERNAL_8466d633_4_k_cu_626a6f1c_29474cuda3std3__45__cpo5beginE,@object
	.size		_ZN39_INTERNAL_8466d633_4_k_cu_626a6f1c_29474cuda3std3__45__cpo5beginE,(_ZN39_INTERNAL_8466d633_4_k_cu_626a6f1c_29474cuda3std3__441_GLOBAL__N__8466d633_4_k_cu_626a6f1c_29476ignoreE - _ZN39_INTERNAL_8466d633_4_k_cu_626a6f1c_29474cuda3std3__45__cpo5beginE)
_ZN39_INTERNAL_8466d633_4_k_cu_626a6f1c_29474cuda3std3__45__cpo5beginE:
	.zero		1
	.type		_ZN39_INTERNAL_8466d633_4_k_cu_626a6f1c_29474cuda3std3__441_GLOBAL__N__8466d633_4_k_cu_626a6f1c_29476ignoreE,@object
	.size		_ZN39_INTERNAL_8466d633_4_k_cu_626a6f1c_29474cuda3std3__441_GLOBAL__N__8466d633_4_k_cu_626a6f1c_29476ignoreE,(_ZN39_INTERNAL_8466d633_4_k_cu_626a6f1c_29474cute7productE - _ZN39_INTERNAL_8466d633_4_k_cu_626a6f1c_29474cuda3std3__441_GLOBAL__N__8466d633_4_k_cu_626a6f1c_29476ignoreE)
_ZN39_INTERNAL_8466d633_4_k_cu_626a6f1c_29474cuda3std3__441_GLOBAL__N__8466d633_4_k_cu_626a6f1c_29476ignoreE:
	.zero		1
	.type		_ZN39_INTERNAL_8466d633_4_k_cu_626a6f1c_29474cute7productE,@object
	.size		_ZN39_INTERNAL_8466d633_4_k_cu_626a6f1c_29474cute7productE,(_ZN39_INTERNAL_8466d633_4_k_cu_626a6f1c_29474cuda3std3__45__cpo3endE - _ZN39_INTERNAL_8466d633_4_k_cu_626a6f1c_29474cute7productE)
_ZN39_INTERNAL_8466d633_4_k_cu_626a6f1c_29474cute7productE:
	.zero		1
	.type		_ZN39_INTERNAL_8466d633_4_k_cu_626a6f1c_29474cuda3std3__45__cpo3endE,@object
	.size		_ZN39_INTERNAL_8466d633_4_k_cu_626a6f1c_29474cuda3std3__45__cpo3endE,(_ZN39_INTERNAL_8466d633_4_k_cu_626a6f1c_29474cuda3std3__419piecewise_constructE - _ZN39_INTERNAL_8466d633_4_k_cu_626a6f1c_29474cuda3std3__45__cpo3endE)
_ZN39_INTERNAL_8466d633_4_k_cu_626a6f1c_29474cuda3std3__45__cpo3endE:
	.zero		1
	.type		_ZN39_INTERNAL_8466d633_4_k_cu_626a6f1c_29474cuda3std3__419piecewise_constructE,@object
	.size		_ZN39_INTERNAL_8466d633_4_k_cu_626a6f1c_29474cuda3std3__419piecewise_constructE,(_ZN39_INTERNAL_8466d633_4_k_cu_626a6f1c_29474cuda3std3__45__cpo4cendE - _ZN39_INTERNAL_8466d633_4_k_cu_626a6f1c_29474cuda3std3__419piecewise_constructE)
_ZN39_INTERNAL_8466d633_4_k_cu_626a6f1c_29474cuda3std3__419piecewise_constructE:
	.zero		1
	.type		_ZN39_INTERNAL_8466d633_4_k_cu_626a6f1c_29474cuda3std3__45__cpo4cendE,@object
	.size		_ZN39_INTERNAL_8466d633_4_k_cu_626a6f1c_29474cuda3std3__45__cpo4cendE,(_ZN39_INTERNAL_8466d633_4_k_cu_626a6f1c_29474cuda3std6ranges3__45__cpo4swapE - _ZN39_INTERNAL_8466d633_4_k_cu_626a6f1c_29474cuda3std3__45__cpo4cendE)
_ZN39_INTERNAL_8466d633_4_k_cu_626a6f1c_29474cuda3std3__45__cpo4cendE:
	.zero		1
	.type		_ZN39_INTERNAL_8466d633_4_k_cu_626a6f1c_29474cuda3std6ranges3__45__cpo4swapE,@object
	.size		_ZN39_INTERNAL_8466d633_4_k_cu_626a6f1c_29474cuda3std6ranges3__45__cpo4swapE,(.L_8 - _ZN39_INTERNAL_8466d633_4_k_cu_626a6f1c_29474cuda3std6ranges3__45__cpo4swapE)
_ZN39_INTERNAL_8466d633_4_k_cu_626a6f1c_29474cuda3std6ranges3__45__cpo4swapE:
	.zero		1
.L_8:


//--------------------- .nv.constant0._ZN7cutlass13device_kernelINS_4fmha6kernel13FmhaKernelTmaINS1_10collective15FmhaMainloopTmaINS_10bfloat16_tEfN4cute5tupleIJNS7_1CILi64EEENS9_ILi256EEESA_EEENS4_12CausalFusionEJEEENS4_15FmhaFwdEpilogueIS6_fNS8_IJSA_SA_SB_EEEEEJEEEEEvNT_6ParamsE --------------------------
	.section	.nv.constant0._ZN7cutlass13device_kernelINS_4fmha6kernel13FmhaKernelTmaINS1_10collective15FmhaMainloopTmaINS_10bfloat16_tEfN4cute5tupleIJNS7_1CILi64EEENS9_ILi256EEESA_EEENS4_12CausalFusionEJEEENS4_15FmhaFwdEpilogueIS6_fNS8_IJSA_SA_SB_EEEEEJEEEEEvNT_6ParamsE,"a",@progbits
	.sectionflags	@""
	.align	4
.nv.constant0._ZN7cutlass13device_kernelINS_4fmha6kernel13FmhaKernelTmaINS1_10collective15FmhaMainloopTmaINS_10bfloat16_tEfN4cute5tupleIJNS7_1CILi64EEENS9_ILi256EEESA_EEENS4_12CausalFusionEJEEENS4_15FmhaFwdEpilogueIS6_fNS8_IJSA_SA_SB_EEEEEJEEEEEvNT_6ParamsE:
	.zero		2688


//--------------------- SYMBOLS --------------------------

	.type		.nv.reservedSmem.offset0,@object
	.size		.nv.reservedSmem.offset0,0x4
	.type		__assertfail,@function
